//
// Generated by NVIDIA NVVM Compiler
//
// Compiler Build ID: CL-36424714
// Cuda compilation tools, release 13.0, V13.0.88
// Based on NVVM 20.0.0
//

.version 9.0
.target sm_100
.address_size 64

	// .globl	_Z28lux_ntt_forward_stage_kernelPiPKiiiiii
// _ZZ28lux_ntt_kyber_forward_kernelPsPKsS1_E4smem has been demoted
// _ZZ32lux_ntt_dilithium_forward_kernelPiPKiS1_E4smem has been demoted
// _ZZ28lux_ntt_forward_fused_kernelILi256EEvPiPKiS2_iiiE4smem has been demoted
// _ZZ28lux_ntt_forward_fused_kernelILi512EEvPiPKiS2_iiiE4smem has been demoted
// _ZZ28lux_ntt_forward_fused_kernelILi1024EEvPiPKiS2_iiiE4smem has been demoted
// _ZZ28lux_ntt_forward_fused_kernelILi2048EEvPiPKiS2_iiiE4smem has been demoted
// _ZZ28lux_ntt_forward_fused_kernelILi4096EEvPiPKiS2_iiiE4smem has been demoted
// _ZZ28lux_ntt_inverse_fused_kernelILi256EEvPiPKiS2_iiiiE4smem has been demoted
// _ZZ28lux_ntt_inverse_fused_kernelILi512EEvPiPKiS2_iiiiE4smem has been demoted
// _ZZ28lux_ntt_inverse_fused_kernelILi1024EEvPiPKiS2_iiiiE4smem has been demoted
// _ZZ28lux_ntt_inverse_fused_kernelILi2048EEvPiPKiS2_iiiiE4smem has been demoted
// _ZZ28lux_ntt_inverse_fused_kernelILi4096EEvPiPKiS2_iiiiE4smem has been demoted

.visible .entry _Z28lux_ntt_forward_stage_kernelPiPKiiiiii(
	.param .u64 .ptr .align 1 _Z28lux_ntt_forward_stage_kernelPiPKiiiiii_param_0,
	.param .u64 .ptr .align 1 _Z28lux_ntt_forward_stage_kernelPiPKiiiiii_param_1,
	.param .u32 _Z28lux_ntt_forward_stage_kernelPiPKiiiiii_param_2,
	.param .u32 _Z28lux_ntt_forward_stage_kernelPiPKiiiiii_param_3,
	.param .u32 _Z28lux_ntt_forward_stage_kernelPiPKiiiiii_param_4,
	.param .u32 _Z28lux_ntt_forward_stage_kernelPiPKiiiiii_param_5,
	.param .u32 _Z28lux_ntt_forward_stage_kernelPiPKiiiiii_param_6
)
{
	.reg .pred 	%p<3>;
	.reg .b32 	%r<35>;
	.reg .b64 	%rd<15>;

	ld.param.u64 	%rd1, [_Z28lux_ntt_forward_stage_kernelPiPKiiiiii_param_0];
	ld.param.u64 	%rd2, [_Z28lux_ntt_forward_stage_kernelPiPKiiiiii_param_1];
	ld.param.u32 	%r2, [_Z28lux_ntt_forward_stage_kernelPiPKiiiiii_param_2];
	ld.param.u32 	%r3, [_Z28lux_ntt_forward_stage_kernelPiPKiiiiii_param_3];
	ld.param.u32 	%r6, [_Z28lux_ntt_forward_stage_kernelPiPKiiiiii_param_4];
	ld.param.u32 	%r4, [_Z28lux_ntt_forward_stage_kernelPiPKiiiiii_param_5];
	ld.param.u32 	%r5, [_Z28lux_ntt_forward_stage_kernelPiPKiiiiii_param_6];
	mov.u32 	%r7, %ctaid.x;
	mov.u32 	%r8, %ntid.x;
	mov.u32 	%r9, %tid.x;
	mad.lo.s32 	%r1, %r7, %r8, %r9;
	shr.u32 	%r10, %r6, 31;
	add.s32 	%r11, %r6, %r10;
	shr.s32 	%r12, %r11, 1;
	setp.ge.s32 	%p1, %r1, %r12;
	@%p1 bra 	$L__BB0_2;
	cvta.to.global.u64 	%rd3, %rd2;
	cvta.to.global.u64 	%rd4, %rd1;
	div.s32 	%r13, %r1, %r4;
	mul.lo.s32 	%r14, %r4, %r13;
	sub.s32 	%r15, %r1, %r14;
	shl.b32 	%r16, %r14, 1;
	add.s32 	%r17, %r16, %r15;
	add.s32 	%r18, %r13, %r5;
	mul.wide.s32 	%rd5, %r18, 4;
	add.s64 	%rd6, %rd3, %rd5;
	ld.global.nc.u32 	%r19, [%rd6];
	mul.wide.s32 	%rd7, %r17, 4;
	add.s64 	%rd8, %rd4, %rd7;
	ld.global.u32 	%r20, [%rd8];
	mul.wide.s32 	%rd9, %r4, 4;
	add.s64 	%rd10, %rd8, %rd9;
	ld.global.u32 	%r21, [%rd10];
	mul.wide.s32 	%rd11, %r21, %r19;
	cvt.u32.u64 	%r22, %rd11;
	mul.lo.s32 	%r23, %r3, %r22;
	mul.wide.s32 	%rd12, %r23, %r2;
	sub.s64 	%rd13, %rd11, %rd12;
	{ .reg .b32 tmp; mov.b64 {tmp, %r24}, %rd13; }
	shr.s64 	%rd14, %rd13, 63;
	cvt.u32.u64 	%r25, %rd14;
	and.b32  	%r26, %r25, %r2;
	add.s32 	%r27, %r26, %r24;
	sub.s32 	%r28, %r20, %r27;
	shr.s32 	%r29, %r28, 31;
	and.b32  	%r30, %r29, %r2;
	add.s32 	%r31, %r30, %r28;
	add.s32 	%r32, %r27, %r20;
	setp.lt.s32 	%p2, %r32, %r2;
	selp.b32 	%r33, 0, %r2, %p2;
	sub.s32 	%r34, %r32, %r33;
	st.global.u32 	[%rd8], %r34;
	st.global.u32 	[%rd10], %r31;
$L__BB0_2:
	ret;

}
	// .globl	_Z28lux_ntt_inverse_stage_kernelPiPKiiiiii
.visible .entry _Z28lux_ntt_inverse_stage_kernelPiPKiiiiii(
	.param .u64 .ptr .align 1 _Z28lux_ntt_inverse_stage_kernelPiPKiiiiii_param_0,
	.param .u64 .ptr .align 1 _Z28lux_ntt_inverse_stage_kernelPiPKiiiiii_param_1,
	.param .u32 _Z28lux_ntt_inverse_stage_kernelPiPKiiiiii_param_2,
	.param .u32 _Z28lux_ntt_inverse_stage_kernelPiPKiiiiii_param_3,
	.param .u32 _Z28lux_ntt_inverse_stage_kernelPiPKiiiiii_param_4,
	.param .u32 _Z28lux_ntt_inverse_stage_kernelPiPKiiiiii_param_5,
	.param .u32 _Z28lux_ntt_inverse_stage_kernelPiPKiiiiii_param_6
)
{
	.reg .pred 	%p<3>;
	.reg .b32 	%r<35>;
	.reg .b64 	%rd<15>;

	ld.param.u64 	%rd1, [_Z28lux_ntt_inverse_stage_kernelPiPKiiiiii_param_0];
	ld.param.u64 	%rd2, [_Z28lux_ntt_inverse_stage_kernelPiPKiiiiii_param_1];
	ld.param.u32 	%r2, [_Z28lux_ntt_inverse_stage_kernelPiPKiiiiii_param_2];
	ld.param.u32 	%r3, [_Z28lux_ntt_inverse_stage_kernelPiPKiiiiii_param_3];
	ld.param.u32 	%r6, [_Z28lux_ntt_inverse_stage_kernelPiPKiiiiii_param_4];
	ld.param.u32 	%r4, [_Z28lux_ntt_inverse_stage_kernelPiPKiiiiii_param_5];
	ld.param.u32 	%r5, [_Z28lux_ntt_inverse_stage_kernelPiPKiiiiii_param_6];
	mov.u32 	%r7, %ctaid.x;
	mov.u32 	%r8, %ntid.x;
	mov.u32 	%r9, %tid.x;
	mad.lo.s32 	%r1, %r7, %r8, %r9;
	shr.u32 	%r10, %r6, 31;
	add.s32 	%r11, %r6, %r10;
	shr.s32 	%r12, %r11, 1;
	setp.ge.s32 	%p1, %r1, %r12;
	@%p1 bra 	$L__BB1_2;
	cvta.to.global.u64 	%rd3, %rd2;
	cvta.to.global.u64 	%rd4, %rd1;
	div.s32 	%r13, %r1, %r4;
	mul.lo.s32 	%r14, %r4, %r13;
	sub.s32 	%r15, %r1, %r14;
	shl.b32 	%r16, %r14, 1;
	add.s32 	%r17, %r16, %r15;
	add.s32 	%r18, %r13, %r5;
	mul.wide.s32 	%rd5, %r18, 4;
	add.s64 	%rd6, %rd3, %rd5;
	ld.global.nc.u32 	%r19, [%rd6];
	mul.wide.s32 	%rd7, %r17, 4;
	add.s64 	%rd8, %rd4, %rd7;
	ld.global.u32 	%r20, [%rd8];
	mul.wide.s32 	%rd9, %r4, 4;
	add.s64 	%rd10, %rd8, %rd9;
	ld.global.u32 	%r21, [%rd10];
	add.s32 	%r22, %r21, %r20;
	setp.lt.s32 	%p2, %r22, %r2;
	selp.b32 	%r23, 0, %r2, %p2;
	sub.s32 	%r24, %r22, %r23;
	sub.s32 	%r25, %r20, %r21;
	shr.s32 	%r26, %r25, 31;
	and.b32  	%r27, %r26, %r2;
	add.s32 	%r28, %r27, %r25;
	mul.wide.s32 	%rd11, %r28, %r19;
	cvt.u32.u64 	%r29, %rd11;
	mul.lo.s32 	%r30, %r3, %r29;
	mul.wide.s32 	%rd12, %r30, %r2;
	sub.s64 	%rd13, %rd11, %rd12;
	{ .reg .b32 tmp; mov.b64 {tmp, %r31}, %rd13; }
	shr.s64 	%rd14, %rd13, 63;
	cvt.u32.u64 	%r32, %rd14;
	and.b32  	%r33, %r32, %r2;
	add.s32 	%r34, %r33, %r31;
	st.global.u32 	[%rd8], %r24;
	st.global.u32 	[%rd10], %r34;
$L__BB1_2:
	ret;

}
	// .globl	_Z28lux_ntt_pointwise_mul_kernelPiPKiS1_iii
.visible .entry _Z28lux_ntt_pointwise_mul_kernelPiPKiS1_iii(
	.param .u64 .ptr .align 1 _Z28lux_ntt_pointwise_mul_kernelPiPKiS1_iii_param_0,
	.param .u64 .ptr .align 1 _Z28lux_ntt_pointwise_mul_kernelPiPKiS1_iii_param_1,
	.param .u64 .ptr .align 1 _Z28lux_ntt_pointwise_mul_kernelPiPKiS1_iii_param_2,
	.param .u32 _Z28lux_ntt_pointwise_mul_kernelPiPKiS1_iii_param_3,
	.param .u32 _Z28lux_ntt_pointwise_mul_kernelPiPKiS1_iii_param_4,
	.param .u32 _Z28lux_ntt_pointwise_mul_kernelPiPKiS1_iii_param_5
)
{
	.reg .pred 	%p<2>;
	.reg .b32 	%r<16>;
	.reg .b64 	%rd<15>;

	ld.param.u64 	%rd1, [_Z28lux_ntt_pointwise_mul_kernelPiPKiS1_iii_param_0];
	ld.param.u64 	%rd2, [_Z28lux_ntt_pointwise_mul_kernelPiPKiS1_iii_param_1];
	ld.param.u64 	%rd3, [_Z28lux_ntt_pointwise_mul_kernelPiPKiS1_iii_param_2];
	ld.param.u32 	%r2, [_Z28lux_ntt_pointwise_mul_kernelPiPKiS1_iii_param_3];
	ld.param.u32 	%r3, [_Z28lux_ntt_pointwise_mul_kernelPiPKiS1_iii_param_4];
	ld.param.u32 	%r4, [_Z28lux_ntt_pointwise_mul_kernelPiPKiS1_iii_param_5];
	mov.u32 	%r5, %ctaid.x;
	mov.u32 	%r6, %ntid.x;
	mov.u32 	%r7, %tid.x;
	mad.lo.s32 	%r1, %r5, %r6, %r7;
	setp.ge.s32 	%p1, %r1, %r4;
	@%p1 bra 	$L__BB2_2;
	cvta.to.global.u64 	%rd4, %rd2;
	cvta.to.global.u64 	%rd5, %rd3;
	cvta.to.global.u64 	%rd6, %rd1;
	mul.wide.s32 	%rd7, %r1, 4;
	add.s64 	%rd8, %rd4, %rd7;
	ld.global.nc.u32 	%r8, [%rd8];
	add.s64 	%rd9, %rd5, %rd7;
	ld.global.nc.u32 	%r9, [%rd9];
	mul.wide.s32 	%rd10, %r9, %r8;
	cvt.u32.u64 	%r10, %rd10;
	mul.lo.s32 	%r11, %r3, %r10;
	mul.wide.s32 	%rd11, %r11, %r2;
	sub.s64 	%rd12, %rd10, %rd11;
	{ .reg .b32 tmp; mov.b64 {tmp, %r12}, %rd12; }
	shr.s64 	%rd13, %rd12, 63;
	cvt.u32.u64 	%r13, %rd13;
	and.b32  	%r14, %r13, %r2;
	add.s32 	%r15, %r14, %r12;
	add.s64 	%rd14, %rd6, %rd7;
	st.global.u32 	[%rd14], %r15;
$L__BB2_2:
	ret;

}
	// .globl	_Z20lux_ntt_scale_kernelPiiiii
.visible .entry _Z20lux_ntt_scale_kernelPiiiii(
	.param .u64 .ptr .align 1 _Z20lux_ntt_scale_kernelPiiiii_param_0,
	.param .u32 _Z20lux_ntt_scale_kernelPiiiii_param_1,
	.param .u32 _Z20lux_ntt_scale_kernelPiiiii_param_2,
	.param .u32 _Z20lux_ntt_scale_kernelPiiiii_param_3,
	.param .u32 _Z20lux_ntt_scale_kernelPiiiii_param_4
)
{
	.reg .pred 	%p<2>;
	.reg .b32 	%r<16>;
	.reg .b64 	%rd<9>;

	ld.param.u64 	%rd1, [_Z20lux_ntt_scale_kernelPiiiii_param_0];
	ld.param.u32 	%r2, [_Z20lux_ntt_scale_kernelPiiiii_param_1];
	ld.param.u32 	%r3, [_Z20lux_ntt_scale_kernelPiiiii_param_2];
	ld.param.u32 	%r4, [_Z20lux_ntt_scale_kernelPiiiii_param_3];
	ld.param.u32 	%r5, [_Z20lux_ntt_scale_kernelPiiiii_param_4];
	mov.u32 	%r6, %ctaid.x;
	mov.u32 	%r7, %ntid.x;
	mov.u32 	%r8, %tid.x;
	mad.lo.s32 	%r1, %r6, %r7, %r8;
	setp.ge.s32 	%p1, %r1, %r5;
	@%p1 bra 	$L__BB3_2;
	cvta.to.global.u64 	%rd2, %rd1;
	mul.wide.s32 	%rd3, %r1, 4;
	add.s64 	%rd4, %rd2, %rd3;
	ld.global.u32 	%r9, [%rd4];
	mul.wide.s32 	%rd5, %r9, %r2;
	cvt.u32.u64 	%r10, %rd5;
	mul.lo.s32 	%r11, %r4, %r10;
	mul.wide.s32 	%rd6, %r11, %r3;
	sub.s64 	%rd7, %rd5, %rd6;
	{ .reg .b32 tmp; mov.b64 {tmp, %r12}, %rd7; }
	shr.s64 	%rd8, %rd7, 63;
	cvt.u32.u64 	%r13, %rd8;
	and.b32  	%r14, %r13, %r3;
	add.s32 	%r15, %r14, %r12;
	st.global.u32 	[%rd4], %r15;
$L__BB3_2:
	ret;

}
	// .globl	_Z26lux_ntt_bit_reverse_kernelPiPKiii
.visible .entry _Z26lux_ntt_bit_reverse_kernelPiPKiii(
	.param .u64 .ptr .align 1 _Z26lux_ntt_bit_reverse_kernelPiPKiii_param_0,
	.param .u64 .ptr .align 1 _Z26lux_ntt_bit_reverse_kernelPiPKiii_param_1,
	.param .u32 _Z26lux_ntt_bit_reverse_kernelPiPKiii_param_2,
	.param .u32 _Z26lux_ntt_bit_reverse_kernelPiPKiii_param_3
)
{
	.reg .pred 	%p<7>;
	.reg .b32 	%r<55>;
	.reg .b64 	%rd<13>;

	ld.param.u64 	%rd3, [_Z26lux_ntt_bit_reverse_kernelPiPKiii_param_0];
	ld.param.u64 	%rd4, [_Z26lux_ntt_bit_reverse_kernelPiPKiii_param_1];
	ld.param.u32 	%r22, [_Z26lux_ntt_bit_reverse_kernelPiPKiii_param_2];
	ld.param.u32 	%r21, [_Z26lux_ntt_bit_reverse_kernelPiPKiii_param_3];
	mov.u32 	%r23, %ctaid.x;
	mov.u32 	%r24, %ntid.x;
	mov.u32 	%r25, %tid.x;
	mad.lo.s32 	%r1, %r23, %r24, %r25;
	setp.ge.s32 	%p1, %r1, %r22;
	@%p1 bra 	$L__BB4_10;
	setp.lt.s32 	%p2, %r21, 1;
	mov.b64 	%rd12, 0;
	@%p2 bra 	$L__BB4_9;
	and.b32  	%r2, %r21, 3;
	setp.lt.u32 	%p3, %r21, 4;
	mov.b32 	%r54, 0;
	mov.u32 	%r49, %r1;
	@%p3 bra 	$L__BB4_5;
	and.b32  	%r29, %r21, 2147483644;
	neg.s32 	%r45, %r29;
	mov.b32 	%r54, 0;
	mov.u32 	%r49, %r1;
$L__BB4_4:
	shl.b32 	%r30, %r49, 2;
	and.b32  	%r31, %r30, 4;
	shr.u32 	%r32, %r49, 2;
	shl.b32 	%r33, %r54, 3;
	or.b32  	%r34, %r33, %r31;
	and.b32  	%r35, %r49, 2;
	or.b32  	%r36, %r35, %r34;
	and.b32  	%r37, %r32, 1;
	or.b32  	%r38, %r37, %r36;
	shr.u32 	%r39, %r49, 3;
	shl.b32 	%r40, %r38, 1;
	and.b32  	%r41, %r39, 1;
	or.b32  	%r54, %r41, %r40;
	shr.u32 	%r49, %r49, 4;
	add.s32 	%r45, %r45, 4;
	setp.ne.s32 	%p4, %r45, 0;
	@%p4 bra 	$L__BB4_4;
$L__BB4_5:
	setp.eq.s32 	%p5, %r2, 0;
	@%p5 bra 	$L__BB4_8;
	neg.s32 	%r51, %r2;
$L__BB4_7:
	.pragma "nounroll";
	shl.b32 	%r42, %r54, 1;
	and.b32  	%r43, %r49, 1;
	or.b32  	%r54, %r43, %r42;
	shr.u32 	%r49, %r49, 1;
	add.s32 	%r51, %r51, 1;
	setp.ne.s32 	%p6, %r51, 0;
	@%p6 bra 	$L__BB4_7;
$L__BB4_8:
	cvt.s64.s32 	%rd12, %r54;
$L__BB4_9:
	cvta.to.global.u64 	%rd6, %rd4;
	mul.wide.s32 	%rd7, %r1, 4;
	add.s64 	%rd8, %rd6, %rd7;
	ld.global.nc.u32 	%r44, [%rd8];
	cvta.to.global.u64 	%rd9, %rd3;
	shl.b64 	%rd10, %rd12, 2;
	add.s64 	%rd11, %rd9, %rd10;
	st.global.u32 	[%rd11], %r44;
$L__BB4_10:
	ret;

}
	// .globl	_Z18lux_ntt_add_kernelPiPKiS1_ii
.visible .entry _Z18lux_ntt_add_kernelPiPKiS1_ii(
	.param .u64 .ptr .align 1 _Z18lux_ntt_add_kernelPiPKiS1_ii_param_0,
	.param .u64 .ptr .align 1 _Z18lux_ntt_add_kernelPiPKiS1_ii_param_1,
	.param .u64 .ptr .align 1 _Z18lux_ntt_add_kernelPiPKiS1_ii_param_2,
	.param .u32 _Z18lux_ntt_add_kernelPiPKiS1_ii_param_3,
	.param .u32 _Z18lux_ntt_add_kernelPiPKiS1_ii_param_4
)
{
	.reg .pred 	%p<3>;
	.reg .b32 	%r<12>;
	.reg .b64 	%rd<11>;

	ld.param.u64 	%rd1, [_Z18lux_ntt_add_kernelPiPKiS1_ii_param_0];
	ld.param.u64 	%rd2, [_Z18lux_ntt_add_kernelPiPKiS1_ii_param_1];
	ld.param.u64 	%rd3, [_Z18lux_ntt_add_kernelPiPKiS1_ii_param_2];
	ld.param.u32 	%r2, [_Z18lux_ntt_add_kernelPiPKiS1_ii_param_3];
	ld.param.u32 	%r3, [_Z18lux_ntt_add_kernelPiPKiS1_ii_param_4];
	mov.u32 	%r4, %ctaid.x;
	mov.u32 	%r5, %ntid.x;
	mov.u32 	%r6, %tid.x;
	mad.lo.s32 	%r1, %r4, %r5, %r6;
	setp.ge.s32 	%p1, %r1, %r3;
	@%p1 bra 	$L__BB5_2;
	cvta.to.global.u64 	%rd4, %rd2;
	cvta.to.global.u64 	%rd5, %rd3;
	cvta.to.global.u64 	%rd6, %rd1;
	mul.wide.s32 	%rd7, %r1, 4;
	add.s64 	%rd8, %rd4, %rd7;
	ld.global.nc.u32 	%r7, [%rd8];
	add.s64 	%rd9, %rd5, %rd7;
	ld.global.nc.u32 	%r8, [%rd9];
	add.s32 	%r9, %r8, %r7;
	setp.lt.s32 	%p2, %r9, %r2;
	selp.b32 	%r10, 0, %r2, %p2;
	sub.s32 	%r11, %r9, %r10;
	add.s64 	%rd10, %rd6, %rd7;
	st.global.u32 	[%rd10], %r11;
$L__BB5_2:
	ret;

}
	// .globl	_Z18lux_ntt_sub_kernelPiPKiS1_ii
.visible .entry _Z18lux_ntt_sub_kernelPiPKiS1_ii(
	.param .u64 .ptr .align 1 _Z18lux_ntt_sub_kernelPiPKiS1_ii_param_0,
	.param .u64 .ptr .align 1 _Z18lux_ntt_sub_kernelPiPKiS1_ii_param_1,
	.param .u64 .ptr .align 1 _Z18lux_ntt_sub_kernelPiPKiS1_ii_param_2,
	.param .u32 _Z18lux_ntt_sub_kernelPiPKiS1_ii_param_3,
	.param .u32 _Z18lux_ntt_sub_kernelPiPKiS1_ii_param_4
)
{
	.reg .pred 	%p<2>;
	.reg .b32 	%r<13>;
	.reg .b64 	%rd<11>;

	ld.param.u64 	%rd1, [_Z18lux_ntt_sub_kernelPiPKiS1_ii_param_0];
	ld.param.u64 	%rd2, [_Z18lux_ntt_sub_kernelPiPKiS1_ii_param_1];
	ld.param.u64 	%rd3, [_Z18lux_ntt_sub_kernelPiPKiS1_ii_param_2];
	ld.param.u32 	%r2, [_Z18lux_ntt_sub_kernelPiPKiS1_ii_param_3];
	ld.param.u32 	%r3, [_Z18lux_ntt_sub_kernelPiPKiS1_ii_param_4];
	mov.u32 	%r4, %ctaid.x;
	mov.u32 	%r5, %ntid.x;
	mov.u32 	%r6, %tid.x;
	mad.lo.s32 	%r1, %r4, %r5, %r6;
	setp.ge.s32 	%p1, %r1, %r3;
	@%p1 bra 	$L__BB6_2;
	cvta.to.global.u64 	%rd4, %rd2;
	cvta.to.global.u64 	%rd5, %rd3;
	cvta.to.global.u64 	%rd6, %rd1;
	mul.wide.s32 	%rd7, %r1, 4;
	add.s64 	%rd8, %rd4, %rd7;
	ld.global.nc.u32 	%r7, [%rd8];
	add.s64 	%rd9, %rd5, %rd7;
	ld.global.nc.u32 	%r8, [%rd9];
	sub.s32 	%r9, %r7, %r8;
	shr.s32 	%r10, %r9, 31;
	and.b32  	%r11, %r10, %r2;
	add.s32 	%r12, %r11, %r9;
	add.s64 	%rd10, %rd6, %rd7;
	st.global.u32 	[%rd10], %r12;
$L__BB6_2:
	ret;

}
	// .globl	_Z28lux_ntt_kyber_forward_kernelPsPKsS1_
.visible .entry _Z28lux_ntt_kyber_forward_kernelPsPKsS1_(
	.param .u64 .ptr .align 1 _Z28lux_ntt_kyber_forward_kernelPsPKsS1__param_0,
	.param .u64 .ptr .align 1 _Z28lux_ntt_kyber_forward_kernelPsPKsS1__param_1,
	.param .u64 .ptr .align 1 _Z28lux_ntt_kyber_forward_kernelPsPKsS1__param_2
)
{
	.reg .pred 	%p<18>;
	.reg .b16 	%rs<17>;
	.reg .b32 	%r<315>;
	.reg .b64 	%rd<25>;
	// demoted variable
	.shared .align 2 .b8 _ZZ28lux_ntt_kyber_forward_kernelPsPKsS1_E4smem[512];
	ld.param.u64 	%rd2, [_Z28lux_ntt_kyber_forward_kernelPsPKsS1__param_0];
	ld.param.u64 	%rd3, [_Z28lux_ntt_kyber_forward_kernelPsPKsS1__param_1];
	ld.param.u64 	%rd4, [_Z28lux_ntt_kyber_forward_kernelPsPKsS1__param_2];
	cvta.to.global.u64 	%rd1, %rd4;
	mov.u32 	%r41, %ctaid.x;
	mov.u32 	%r1, %tid.x;
	shl.b32 	%r2, %r41, 8;
	setp.gt.u32 	%p1, %r1, 255;
	shl.b32 	%r42, %r1, 1;
	mov.u32 	%r43, _ZZ28lux_ntt_kyber_forward_kernelPsPKsS1_E4smem;
	add.s32 	%r3, %r43, %r42;
	@%p1 bra 	$L__BB7_2;
	cvta.to.global.u64 	%rd5, %rd3;
	add.s32 	%r44, %r2, %r1;
	mul.wide.u32 	%rd6, %r44, 2;
	add.s64 	%rd7, %rd5, %rd6;
	ld.global.nc.u16 	%rs1, [%rd7];
	st.shared.u16 	[%r3], %rs1;
$L__BB7_2:
	bar.sync 	0;
	mov.u32 	%r4, %ntid.x;
	add.s32 	%r5, %r1, %r4;
	max.u32 	%r47, %r5, 256;
	setp.lt.u32 	%p2, %r5, 256;
	selp.u32 	%r48, 1, 0, %p2;
	add.s32 	%r49, %r5, %r48;
	sub.s32 	%r50, %r47, %r49;
	div.u32 	%r51, %r50, %r4;
	add.s32 	%r6, %r51, %r48;
	and.b32  	%r7, %r6, 3;
	add.s32 	%r8, %r5, %r4;
	add.s32 	%r9, %r8, %r4;
	shl.b32 	%r10, %r4, 1;
	shl.b32 	%r11, %r4, 2;
	mul.lo.s32 	%r12, %r4, 3;
	mov.b32 	%r309, 1;
	mov.b32 	%r308, 128;
$L__BB7_3:
	mov.u32 	%r13, %r308;
	setp.gt.u32 	%p3, %r1, 255;
	@%p3 bra 	$L__BB7_24;
	setp.eq.s32 	%p4, %r7, 3;
	shl.b32 	%r15, %r13, 1;
	not.b32 	%r52, %r15;
	add.s32 	%r17, %r15, -1;
	and.b32  	%r53, %r52, %r17;
	popc.b32 	%r16, %r53;
	mov.u32 	%r310, %r1;
	@%p4 bra 	$L__BB7_13;
	and.b32  	%r18, %r1, %r17;
	setp.ge.u32 	%p5, %r18, %r13;
	@%p5 bra 	$L__BB7_7;
	shr.u32 	%r54, %r1, %r16;
	mad.lo.s32 	%r55, %r15, %r54, %r18;
	add.s32 	%r56, %r54, %r309;
	mul.wide.u32 	%rd8, %r56, 2;
	add.s64 	%rd9, %rd1, %rd8;
	ld.global.nc.u16 	%rs2, [%rd9];
	add.s32 	%r57, %r55, %r13;
	shl.b32 	%r58, %r57, 1;
	mov.u32 	%r59, _ZZ28lux_ntt_kyber_forward_kernelPsPKsS1_E4smem;
	add.s32 	%r60, %r59, %r58;
	ld.shared.u16 	%rs3, [%r60];
	mul.wide.s16 	%r61, %rs3, %rs2;
	mul.hi.s32 	%r62, %r61, -1652704447;
	add.s32 	%r63, %r62, %r61;
	shr.u32 	%r64, %r63, 31;
	shr.s32 	%r65, %r63, 11;
	add.s32 	%r66, %r65, %r64;
	mul.lo.s32 	%r67, %r66, 3329;
	sub.s32 	%r68, %r61, %r67;
	shl.b32 	%r69, %r55, 1;
	add.s32 	%r70, %r59, %r69;
	ld.shared.s16 	%r71, [%r70];
	sub.s32 	%r72, %r71, %r68;
	add.s32 	%r73, %r72, 3329;
	mul.hi.s32 	%r74, %r73, -1652704447;
	add.s32 	%r75, %r74, %r73;
	shr.u32 	%r76, %r75, 31;
	shr.u32 	%r77, %r75, 11;
	add.s32 	%r78, %r77, %r76;
	mul.lo.s32 	%r79, %r78, 3329;
	sub.s32 	%r80, %r73, %r79;
	st.shared.u16 	[%r60], %r80;
	add.s32 	%r81, %r68, %r71;
	mul.hi.s32 	%r82, %r81, -1652704447;
	add.s32 	%r83, %r82, %r81;
	shr.u32 	%r84, %r83, 31;
	shr.u32 	%r85, %r83, 11;
	add.s32 	%r86, %r85, %r84;
	mul.lo.s32 	%r87, %r86, 3329;
	sub.s32 	%r88, %r81, %r87;
	st.shared.u16 	[%r70], %r88;
$L__BB7_7:
	setp.eq.s32 	%p6, %r7, 0;
	mov.u32 	%r310, %r5;
	@%p6 bra 	$L__BB7_13;
	and.b32  	%r19, %r5, %r17;
	setp.ge.u32 	%p7, %r19, %r13;
	@%p7 bra 	$L__BB7_10;
	shr.u32 	%r89, %r5, %r16;
	mad.lo.s32 	%r90, %r15, %r89, %r19;
	add.s32 	%r91, %r89, %r309;
	mul.wide.u32 	%rd10, %r91, 2;
	add.s64 	%rd11, %rd1, %rd10;
	ld.global.nc.u16 	%rs4, [%rd11];
	add.s32 	%r92, %r90, %r13;
	shl.b32 	%r93, %r92, 1;
	mov.u32 	%r94, _ZZ28lux_ntt_kyber_forward_kernelPsPKsS1_E4smem;
	add.s32 	%r95, %r94, %r93;
	ld.shared.u16 	%rs5, [%r95];
	mul.wide.s16 	%r96, %rs5, %rs4;
	mul.hi.s32 	%r97, %r96, -1652704447;
	add.s32 	%r98, %r97, %r96;
	shr.u32 	%r99, %r98, 31;
	shr.s32 	%r100, %r98, 11;
	add.s32 	%r101, %r100, %r99;
	mul.lo.s32 	%r102, %r101, 3329;
	sub.s32 	%r103, %r96, %r102;
	shl.b32 	%r104, %r90, 1;
	add.s32 	%r105, %r94, %r104;
	ld.shared.s16 	%r106, [%r105];
	sub.s32 	%r107, %r106, %r103;
	add.s32 	%r108, %r107, 3329;
	mul.hi.s32 	%r109, %r108, -1652704447;
	add.s32 	%r110, %r109, %r108;
	shr.u32 	%r111, %r110, 31;
	shr.u32 	%r112, %r110, 11;
	add.s32 	%r113, %r112, %r111;
	mul.lo.s32 	%r114, %r113, 3329;
	sub.s32 	%r115, %r108, %r114;
	st.shared.u16 	[%r95], %r115;
	add.s32 	%r116, %r103, %r106;
	mul.hi.s32 	%r117, %r116, -1652704447;
	add.s32 	%r118, %r117, %r116;
	shr.u32 	%r119, %r118, 31;
	shr.u32 	%r120, %r118, 11;
	add.s32 	%r121, %r120, %r119;
	mul.lo.s32 	%r122, %r121, 3329;
	sub.s32 	%r123, %r116, %r122;
	st.shared.u16 	[%r105], %r123;
$L__BB7_10:
	setp.eq.s32 	%p8, %r7, 1;
	mov.u32 	%r310, %r8;
	@%p8 bra 	$L__BB7_13;
	and.b32  	%r20, %r8, %r17;
	setp.ge.u32 	%p9, %r20, %r13;
	mov.u32 	%r310, %r9;
	@%p9 bra 	$L__BB7_13;
	shr.u32 	%r124, %r8, %r16;
	mad.lo.s32 	%r125, %r15, %r124, %r20;
	add.s32 	%r126, %r124, %r309;
	mul.wide.u32 	%rd12, %r126, 2;
	add.s64 	%rd13, %rd1, %rd12;
	ld.global.nc.u16 	%rs6, [%rd13];
	add.s32 	%r127, %r125, %r13;
	shl.b32 	%r128, %r127, 1;
	mov.u32 	%r129, _ZZ28lux_ntt_kyber_forward_kernelPsPKsS1_E4smem;
	add.s32 	%r130, %r129, %r128;
	ld.shared.u16 	%rs7, [%r130];
	mul.wide.s16 	%r131, %rs7, %rs6;
	mul.hi.s32 	%r132, %r131, -1652704447;
	add.s32 	%r133, %r132, %r131;
	shr.u32 	%r134, %r133, 31;
	shr.s32 	%r135, %r133, 11;
	add.s32 	%r136, %r135, %r134;
	mul.lo.s32 	%r137, %r136, 3329;
	sub.s32 	%r138, %r131, %r137;
	shl.b32 	%r139, %r125, 1;
	add.s32 	%r140, %r129, %r139;
	ld.shared.s16 	%r141, [%r140];
	sub.s32 	%r142, %r141, %r138;
	add.s32 	%r143, %r142, 3329;
	mul.hi.s32 	%r144, %r143, -1652704447;
	add.s32 	%r145, %r144, %r143;
	shr.u32 	%r146, %r145, 31;
	shr.u32 	%r147, %r145, 11;
	add.s32 	%r148, %r147, %r146;
	mul.lo.s32 	%r149, %r148, 3329;
	sub.s32 	%r150, %r143, %r149;
	st.shared.u16 	[%r130], %r150;
	add.s32 	%r151, %r138, %r141;
	mul.hi.s32 	%r152, %r151, -1652704447;
	add.s32 	%r153, %r152, %r151;
	shr.u32 	%r154, %r153, 31;
	shr.u32 	%r155, %r153, 11;
	add.s32 	%r156, %r155, %r154;
	mul.lo.s32 	%r157, %r156, 3329;
	sub.s32 	%r158, %r151, %r157;
	st.shared.u16 	[%r140], %r158;
	mov.u32 	%r310, %r9;
$L__BB7_13:
	setp.lt.u32 	%p10, %r6, 3;
	@%p10 bra 	$L__BB7_24;
	add.s32 	%r313, %r10, %r310;
	add.s32 	%r312, %r12, %r310;
	add.s32 	%r311, %r4, %r310;
$L__BB7_15:
	and.b32  	%r29, %r310, %r17;
	setp.ge.u32 	%p11, %r29, %r13;
	@%p11 bra 	$L__BB7_17;
	shr.u32 	%r159, %r310, %r16;
	mad.lo.s32 	%r160, %r15, %r159, %r29;
	add.s32 	%r161, %r159, %r309;
	mul.wide.u32 	%rd14, %r161, 2;
	add.s64 	%rd15, %rd1, %rd14;
	ld.global.nc.u16 	%rs8, [%rd15];
	add.s32 	%r162, %r160, %r13;
	shl.b32 	%r163, %r162, 1;
	mov.u32 	%r164, _ZZ28lux_ntt_kyber_forward_kernelPsPKsS1_E4smem;
	add.s32 	%r165, %r164, %r163;
	ld.shared.u16 	%rs9, [%r165];
	mul.wide.s16 	%r166, %rs9, %rs8;
	mul.hi.s32 	%r167, %r166, -1652704447;
	add.s32 	%r168, %r167, %r166;
	shr.u32 	%r169, %r168, 31;
	shr.s32 	%r170, %r168, 11;
	add.s32 	%r171, %r170, %r169;
	mul.lo.s32 	%r172, %r171, 3329;
	sub.s32 	%r173, %r166, %r172;
	shl.b32 	%r174, %r160, 1;
	add.s32 	%r175, %r164, %r174;
	ld.shared.s16 	%r176, [%r175];
	sub.s32 	%r177, %r176, %r173;
	add.s32 	%r178, %r177, 3329;
	mul.hi.s32 	%r179, %r178, -1652704447;
	add.s32 	%r180, %r179, %r178;
	shr.u32 	%r181, %r180, 31;
	shr.u32 	%r182, %r180, 11;
	add.s32 	%r183, %r182, %r181;
	mul.lo.s32 	%r184, %r183, 3329;
	sub.s32 	%r185, %r178, %r184;
	st.shared.u16 	[%r165], %r185;
	add.s32 	%r186, %r173, %r176;
	mul.hi.s32 	%r187, %r186, -1652704447;
	add.s32 	%r188, %r187, %r186;
	shr.u32 	%r189, %r188, 31;
	shr.u32 	%r190, %r188, 11;
	add.s32 	%r191, %r190, %r189;
	mul.lo.s32 	%r192, %r191, 3329;
	sub.s32 	%r193, %r186, %r192;
	st.shared.u16 	[%r175], %r193;
$L__BB7_17:
	and.b32  	%r30, %r311, %r17;
	setp.ge.u32 	%p12, %r30, %r13;
	@%p12 bra 	$L__BB7_19;
	shr.u32 	%r194, %r311, %r16;
	mad.lo.s32 	%r195, %r15, %r194, %r30;
	add.s32 	%r196, %r194, %r309;
	mul.wide.u32 	%rd16, %r196, 2;
	add.s64 	%rd17, %rd1, %rd16;
	ld.global.nc.u16 	%rs10, [%rd17];
	add.s32 	%r197, %r195, %r13;
	shl.b32 	%r198, %r197, 1;
	mov.u32 	%r199, _ZZ28lux_ntt_kyber_forward_kernelPsPKsS1_E4smem;
	add.s32 	%r200, %r199, %r198;
	ld.shared.u16 	%rs11, [%r200];
	mul.wide.s16 	%r201, %rs11, %rs10;
	mul.hi.s32 	%r202, %r201, -1652704447;
	add.s32 	%r203, %r202, %r201;
	shr.u32 	%r204, %r203, 31;
	shr.s32 	%r205, %r203, 11;
	add.s32 	%r206, %r205, %r204;
	mul.lo.s32 	%r207, %r206, 3329;
	sub.s32 	%r208, %r201, %r207;
	shl.b32 	%r209, %r195, 1;
	add.s32 	%r210, %r199, %r209;
	ld.shared.s16 	%r211, [%r210];
	sub.s32 	%r212, %r211, %r208;
	add.s32 	%r213, %r212, 3329;
	mul.hi.s32 	%r214, %r213, -1652704447;
	add.s32 	%r215, %r214, %r213;
	shr.u32 	%r216, %r215, 31;
	shr.u32 	%r217, %r215, 11;
	add.s32 	%r218, %r217, %r216;
	mul.lo.s32 	%r219, %r218, 3329;
	sub.s32 	%r220, %r213, %r219;
	st.shared.u16 	[%r200], %r220;
	add.s32 	%r221, %r208, %r211;
	mul.hi.s32 	%r222, %r221, -1652704447;
	add.s32 	%r223, %r222, %r221;
	shr.u32 	%r224, %r223, 31;
	shr.u32 	%r225, %r223, 11;
	add.s32 	%r226, %r225, %r224;
	mul.lo.s32 	%r227, %r226, 3329;
	sub.s32 	%r228, %r221, %r227;
	st.shared.u16 	[%r210], %r228;
$L__BB7_19:
	add.s32 	%r31, %r310, %r4;
	and.b32  	%r32, %r313, %r17;
	setp.ge.u32 	%p13, %r32, %r13;
	@%p13 bra 	$L__BB7_21;
	shr.u32 	%r229, %r313, %r16;
	mad.lo.s32 	%r230, %r15, %r229, %r32;
	add.s32 	%r231, %r229, %r309;
	mul.wide.u32 	%rd18, %r231, 2;
	add.s64 	%rd19, %rd1, %rd18;
	ld.global.nc.u16 	%rs12, [%rd19];
	add.s32 	%r232, %r230, %r13;
	shl.b32 	%r233, %r232, 1;
	mov.u32 	%r234, _ZZ28lux_ntt_kyber_forward_kernelPsPKsS1_E4smem;
	add.s32 	%r235, %r234, %r233;
	ld.shared.u16 	%rs13, [%r235];
	mul.wide.s16 	%r236, %rs13, %rs12;
	mul.hi.s32 	%r237, %r236, -1652704447;
	add.s32 	%r238, %r237, %r236;
	shr.u32 	%r239, %r238, 31;
	shr.s32 	%r240, %r238, 11;
	add.s32 	%r241, %r240, %r239;
	mul.lo.s32 	%r242, %r241, 3329;
	sub.s32 	%r243, %r236, %r242;
	shl.b32 	%r244, %r230, 1;
	add.s32 	%r245, %r234, %r244;
	ld.shared.s16 	%r246, [%r245];
	sub.s32 	%r247, %r246, %r243;
	add.s32 	%r248, %r247, 3329;
	mul.hi.s32 	%r249, %r248, -1652704447;
	add.s32 	%r250, %r249, %r248;
	shr.u32 	%r251, %r250, 31;
	shr.u32 	%r252, %r250, 11;
	add.s32 	%r253, %r252, %r251;
	mul.lo.s32 	%r254, %r253, 3329;
	sub.s32 	%r255, %r248, %r254;
	st.shared.u16 	[%r235], %r255;
	add.s32 	%r256, %r243, %r246;
	mul.hi.s32 	%r257, %r256, -1652704447;
	add.s32 	%r258, %r257, %r256;
	shr.u32 	%r259, %r258, 31;
	shr.u32 	%r260, %r258, 11;
	add.s32 	%r261, %r260, %r259;
	mul.lo.s32 	%r262, %r261, 3329;
	sub.s32 	%r263, %r256, %r262;
	st.shared.u16 	[%r245], %r263;
$L__BB7_21:
	add.s32 	%r33, %r31, %r4;
	and.b32  	%r34, %r312, %r17;
	setp.ge.u32 	%p14, %r34, %r13;
	@%p14 bra 	$L__BB7_23;
	shr.u32 	%r264, %r312, %r16;
	mad.lo.s32 	%r265, %r15, %r264, %r34;
	add.s32 	%r266, %r264, %r309;
	mul.wide.u32 	%rd20, %r266, 2;
	add.s64 	%rd21, %rd1, %rd20;
	ld.global.nc.u16 	%rs14, [%rd21];
	add.s32 	%r267, %r265, %r13;
	shl.b32 	%r268, %r267, 1;
	mov.u32 	%r269, _ZZ28lux_ntt_kyber_forward_kernelPsPKsS1_E4smem;
	add.s32 	%r270, %r269, %r268;
	ld.shared.u16 	%rs15, [%r270];
	mul.wide.s16 	%r271, %rs15, %rs14;
	mul.hi.s32 	%r272, %r271, -1652704447;
	add.s32 	%r273, %r272, %r271;
	shr.u32 	%r274, %r273, 31;
	shr.s32 	%r275, %r273, 11;
	add.s32 	%r276, %r275, %r274;
	mul.lo.s32 	%r277, %r276, 3329;
	sub.s32 	%r278, %r271, %r277;
	shl.b32 	%r279, %r265, 1;
	add.s32 	%r280, %r269, %r279;
	ld.shared.s16 	%r281, [%r280];
	sub.s32 	%r282, %r281, %r278;
	add.s32 	%r283, %r282, 3329;
	mul.hi.s32 	%r284, %r283, -1652704447;
	add.s32 	%r285, %r284, %r283;
	shr.u32 	%r286, %r285, 31;
	shr.u32 	%r287, %r285, 11;
	add.s32 	%r288, %r287, %r286;
	mul.lo.s32 	%r289, %r288, 3329;
	sub.s32 	%r290, %r283, %r289;
	st.shared.u16 	[%r270], %r290;
	add.s32 	%r291, %r278, %r281;
	mul.hi.s32 	%r292, %r291, -1652704447;
	add.s32 	%r293, %r292, %r291;
	shr.u32 	%r294, %r293, 31;
	shr.u32 	%r295, %r293, 11;
	add.s32 	%r296, %r295, %r294;
	mul.lo.s32 	%r297, %r296, 3329;
	sub.s32 	%r298, %r291, %r297;
	st.shared.u16 	[%r280], %r298;
$L__BB7_23:
	add.s32 	%r299, %r33, %r4;
	add.s32 	%r310, %r299, %r4;
	add.s32 	%r313, %r313, %r11;
	add.s32 	%r312, %r312, %r11;
	add.s32 	%r311, %r311, %r11;
	setp.lt.u32 	%p15, %r310, 256;
	@%p15 bra 	$L__BB7_15;
$L__BB7_24:
	bar.sync 	0;
	shl.b32 	%r300, %r13, 1;
	add.s32 	%r301, %r300, -1;
	not.b32 	%r302, %r300;
	and.b32  	%r303, %r302, %r301;
	popc.b32 	%r304, %r303;
	mov.b32 	%r305, 256;
	shr.u32 	%r306, %r305, %r304;
	add.s32 	%r309, %r306, %r309;
	shr.u32 	%r308, %r13, 1;
	setp.gt.u32 	%p16, %r13, 3;
	@%p16 bra 	$L__BB7_3;
	setp.gt.u32 	%p17, %r1, 255;
	@%p17 bra 	$L__BB7_27;
	ld.shared.u16 	%rs16, [%r3];
	add.s32 	%r307, %r2, %r1;
	cvta.to.global.u64 	%rd22, %rd2;
	mul.wide.u32 	%rd23, %r307, 2;
	add.s64 	%rd24, %rd22, %rd23;
	st.global.u16 	[%rd24], %rs16;
$L__BB7_27:
	ret;

}
	// .globl	_Z32lux_ntt_dilithium_forward_kernelPiPKiS1_
.visible .entry _Z32lux_ntt_dilithium_forward_kernelPiPKiS1_(
	.param .u64 .ptr .align 1 _Z32lux_ntt_dilithium_forward_kernelPiPKiS1__param_0,
	.param .u64 .ptr .align 1 _Z32lux_ntt_dilithium_forward_kernelPiPKiS1__param_1,
	.param .u64 .ptr .align 1 _Z32lux_ntt_dilithium_forward_kernelPiPKiS1__param_2
)
{
	.reg .pred 	%p<25>;
	.reg .b32 	%r<254>;
	.reg .b64 	%rd<60>;
	// demoted variable
	.shared .align 4 .b8 _ZZ32lux_ntt_dilithium_forward_kernelPiPKiS1_E4smem[1024];
	ld.param.u64 	%rd2, [_Z32lux_ntt_dilithium_forward_kernelPiPKiS1__param_0];
	ld.param.u64 	%rd3, [_Z32lux_ntt_dilithium_forward_kernelPiPKiS1__param_1];
	ld.param.u64 	%rd4, [_Z32lux_ntt_dilithium_forward_kernelPiPKiS1__param_2];
	cvta.to.global.u64 	%rd1, %rd4;
	mov.u32 	%r40, %ctaid.x;
	mov.u32 	%r1, %tid.x;
	shl.b32 	%r2, %r40, 8;
	setp.gt.u32 	%p1, %r1, 255;
	shl.b32 	%r41, %r1, 2;
	mov.u32 	%r42, _ZZ32lux_ntt_dilithium_forward_kernelPiPKiS1_E4smem;
	add.s32 	%r3, %r42, %r41;
	@%p1 bra 	$L__BB8_2;
	cvta.to.global.u64 	%rd5, %rd3;
	add.s32 	%r43, %r2, %r1;
	mul.wide.u32 	%rd6, %r43, 4;
	add.s64 	%rd7, %rd5, %rd6;
	ld.global.nc.u32 	%r44, [%rd7];
	st.shared.u32 	[%r3], %r44;
$L__BB8_2:
	bar.sync 	0;
	mov.u32 	%r4, %ntid.x;
	add.s32 	%r5, %r1, %r4;
	max.u32 	%r47, %r5, 256;
	setp.lt.u32 	%p2, %r5, 256;
	selp.u32 	%r48, 1, 0, %p2;
	add.s32 	%r49, %r5, %r48;
	sub.s32 	%r50, %r47, %r49;
	div.u32 	%r51, %r50, %r4;
	add.s32 	%r6, %r51, %r48;
	and.b32  	%r7, %r6, 3;
	add.s32 	%r8, %r5, %r4;
	add.s32 	%r9, %r8, %r4;
	shl.b32 	%r10, %r4, 2;
	mul.lo.s32 	%r11, %r4, 3;
	mov.b32 	%r248, 0;
	mov.b32 	%r247, 128;
$L__BB8_3:
	mov.u32 	%r12, %r247;
	setp.gt.u32 	%p3, %r1, 255;
	@%p3 bra 	$L__BB8_24;
	setp.eq.s32 	%p4, %r7, 3;
	shl.b32 	%r14, %r12, 1;
	not.b32 	%r52, %r14;
	add.s32 	%r16, %r14, -1;
	and.b32  	%r53, %r52, %r16;
	popc.b32 	%r15, %r53;
	mov.u32 	%r249, %r1;
	@%p4 bra 	$L__BB8_13;
	and.b32  	%r17, %r1, %r16;
	setp.ge.u32 	%p5, %r17, %r12;
	@%p5 bra 	$L__BB8_7;
	shr.u32 	%r54, %r1, %r15;
	mad.lo.s32 	%r55, %r14, %r54, %r17;
	add.s32 	%r56, %r54, %r248;
	mul.wide.u32 	%rd8, %r56, 4;
	add.s64 	%rd9, %rd1, %rd8;
	ld.global.nc.u32 	%r57, [%rd9];
	add.s32 	%r58, %r55, %r12;
	shl.b32 	%r59, %r58, 2;
	mov.u32 	%r60, _ZZ32lux_ntt_dilithium_forward_kernelPiPKiS1_E4smem;
	add.s32 	%r61, %r60, %r59;
	ld.shared.u32 	%r62, [%r61];
	mul.wide.s32 	%rd10, %r62, %r57;
	mul.hi.s64 	%rd11, %rd10, 2308096734784685153;
	shr.s64 	%rd12, %rd11, 20;
	shr.u64 	%rd13, %rd11, 63;
	shl.b32 	%r63, %r55, 2;
	add.s32 	%r64, %r60, %r63;
	ld.shared.u32 	%r65, [%r64];
	cvt.u32.u64 	%r66, %rd13;
	cvt.u32.u64 	%r67, %rd12;
	add.s32 	%r68, %r67, %r66;
	mov.b64 	%rd14, 8380417;
	cvt.u32.u64 	%r69, %rd14;
	mul.lo.s32 	%r70, %r68, %r69;
	cvt.u32.u64 	%r71, %rd10;
	sub.s32 	%r72, %r71, %r70;
	sub.s32 	%r73, %r65, %r72;
	shr.s32 	%r74, %r73, 31;
	and.b32  	%r75, %r74, 8380417;
	add.s32 	%r76, %r75, %r73;
	st.shared.u32 	[%r61], %r76;
	add.s32 	%r77, %r65, %r72;
	setp.lt.s32 	%p6, %r77, 8380417;
	selp.b32 	%r78, 0, -8380417, %p6;
	add.s32 	%r79, %r78, %r77;
	st.shared.u32 	[%r64], %r79;
$L__BB8_7:
	setp.eq.s32 	%p7, %r7, 0;
	mov.u32 	%r249, %r5;
	@%p7 bra 	$L__BB8_13;
	and.b32  	%r18, %r5, %r16;
	setp.ge.u32 	%p8, %r18, %r12;
	@%p8 bra 	$L__BB8_10;
	shr.u32 	%r80, %r5, %r15;
	mad.lo.s32 	%r81, %r14, %r80, %r18;
	add.s32 	%r82, %r80, %r248;
	mul.wide.u32 	%rd15, %r82, 4;
	add.s64 	%rd16, %rd1, %rd15;
	ld.global.nc.u32 	%r83, [%rd16];
	add.s32 	%r84, %r81, %r12;
	shl.b32 	%r85, %r84, 2;
	mov.u32 	%r86, _ZZ32lux_ntt_dilithium_forward_kernelPiPKiS1_E4smem;
	add.s32 	%r87, %r86, %r85;
	ld.shared.u32 	%r88, [%r87];
	mul.wide.s32 	%rd17, %r88, %r83;
	mul.hi.s64 	%rd18, %rd17, 2308096734784685153;
	shr.s64 	%rd19, %rd18, 20;
	shr.u64 	%rd20, %rd18, 63;
	shl.b32 	%r89, %r81, 2;
	add.s32 	%r90, %r86, %r89;
	ld.shared.u32 	%r91, [%r90];
	cvt.u32.u64 	%r92, %rd20;
	cvt.u32.u64 	%r93, %rd19;
	add.s32 	%r94, %r93, %r92;
	mov.b64 	%rd21, 8380417;
	cvt.u32.u64 	%r95, %rd21;
	mul.lo.s32 	%r96, %r94, %r95;
	cvt.u32.u64 	%r97, %rd17;
	sub.s32 	%r98, %r97, %r96;
	sub.s32 	%r99, %r91, %r98;
	shr.s32 	%r100, %r99, 31;
	and.b32  	%r101, %r100, 8380417;
	add.s32 	%r102, %r101, %r99;
	st.shared.u32 	[%r87], %r102;
	add.s32 	%r103, %r91, %r98;
	setp.lt.s32 	%p9, %r103, 8380417;
	selp.b32 	%r104, 0, -8380417, %p9;
	add.s32 	%r105, %r104, %r103;
	st.shared.u32 	[%r90], %r105;
$L__BB8_10:
	setp.eq.s32 	%p10, %r7, 1;
	mov.u32 	%r249, %r8;
	@%p10 bra 	$L__BB8_13;
	and.b32  	%r19, %r8, %r16;
	setp.ge.u32 	%p11, %r19, %r12;
	mov.u32 	%r249, %r9;
	@%p11 bra 	$L__BB8_13;
	shr.u32 	%r106, %r8, %r15;
	mad.lo.s32 	%r107, %r14, %r106, %r19;
	add.s32 	%r108, %r106, %r248;
	mul.wide.u32 	%rd22, %r108, 4;
	add.s64 	%rd23, %rd1, %rd22;
	ld.global.nc.u32 	%r109, [%rd23];
	add.s32 	%r110, %r107, %r12;
	shl.b32 	%r111, %r110, 2;
	mov.u32 	%r112, _ZZ32lux_ntt_dilithium_forward_kernelPiPKiS1_E4smem;
	add.s32 	%r113, %r112, %r111;
	ld.shared.u32 	%r114, [%r113];
	mul.wide.s32 	%rd24, %r114, %r109;
	mul.hi.s64 	%rd25, %rd24, 2308096734784685153;
	shr.s64 	%rd26, %rd25, 20;
	shr.u64 	%rd27, %rd25, 63;
	shl.b32 	%r115, %r107, 2;
	add.s32 	%r116, %r112, %r115;
	ld.shared.u32 	%r117, [%r116];
	cvt.u32.u64 	%r118, %rd27;
	cvt.u32.u64 	%r119, %rd26;
	add.s32 	%r120, %r119, %r118;
	mov.b64 	%rd28, 8380417;
	cvt.u32.u64 	%r121, %rd28;
	mul.lo.s32 	%r122, %r120, %r121;
	cvt.u32.u64 	%r123, %rd24;
	sub.s32 	%r124, %r123, %r122;
	sub.s32 	%r125, %r117, %r124;
	shr.s32 	%r126, %r125, 31;
	and.b32  	%r127, %r126, 8380417;
	add.s32 	%r128, %r127, %r125;
	st.shared.u32 	[%r113], %r128;
	add.s32 	%r129, %r117, %r124;
	setp.lt.s32 	%p12, %r129, 8380417;
	selp.b32 	%r130, 0, -8380417, %p12;
	add.s32 	%r131, %r130, %r129;
	st.shared.u32 	[%r116], %r131;
	mov.u32 	%r249, %r9;
$L__BB8_13:
	setp.lt.u32 	%p13, %r6, 3;
	@%p13 bra 	$L__BB8_24;
	shl.b32 	%r132, %r4, 1;
	add.s32 	%r252, %r132, %r249;
	add.s32 	%r251, %r11, %r249;
	add.s32 	%r250, %r4, %r249;
$L__BB8_15:
	and.b32  	%r28, %r249, %r16;
	setp.ge.u32 	%p14, %r28, %r12;
	@%p14 bra 	$L__BB8_17;
	shr.u32 	%r133, %r249, %r15;
	mad.lo.s32 	%r134, %r14, %r133, %r28;
	add.s32 	%r135, %r133, %r248;
	mul.wide.u32 	%rd29, %r135, 4;
	add.s64 	%rd30, %rd1, %rd29;
	ld.global.nc.u32 	%r136, [%rd30];
	add.s32 	%r137, %r134, %r12;
	shl.b32 	%r138, %r137, 2;
	mov.u32 	%r139, _ZZ32lux_ntt_dilithium_forward_kernelPiPKiS1_E4smem;
	add.s32 	%r140, %r139, %r138;
	ld.shared.u32 	%r141, [%r140];
	mul.wide.s32 	%rd31, %r141, %r136;
	mul.hi.s64 	%rd32, %rd31, 2308096734784685153;
	shr.s64 	%rd33, %rd32, 20;
	shr.u64 	%rd34, %rd32, 63;
	shl.b32 	%r142, %r134, 2;
	add.s32 	%r143, %r139, %r142;
	ld.shared.u32 	%r144, [%r143];
	cvt.u32.u64 	%r145, %rd34;
	cvt.u32.u64 	%r146, %rd33;
	add.s32 	%r147, %r146, %r145;
	mov.b64 	%rd35, 8380417;
	cvt.u32.u64 	%r148, %rd35;
	mul.lo.s32 	%r149, %r147, %r148;
	cvt.u32.u64 	%r150, %rd31;
	sub.s32 	%r151, %r150, %r149;
	sub.s32 	%r152, %r144, %r151;
	shr.s32 	%r153, %r152, 31;
	and.b32  	%r154, %r153, 8380417;
	add.s32 	%r155, %r154, %r152;
	st.shared.u32 	[%r140], %r155;
	add.s32 	%r156, %r144, %r151;
	setp.lt.s32 	%p15, %r156, 8380417;
	selp.b32 	%r157, 0, -8380417, %p15;
	add.s32 	%r158, %r157, %r156;
	st.shared.u32 	[%r143], %r158;
$L__BB8_17:
	and.b32  	%r29, %r250, %r16;
	setp.ge.u32 	%p16, %r29, %r12;
	@%p16 bra 	$L__BB8_19;
	shr.u32 	%r159, %r250, %r15;
	mad.lo.s32 	%r160, %r14, %r159, %r29;
	add.s32 	%r161, %r159, %r248;
	mul.wide.u32 	%rd36, %r161, 4;
	add.s64 	%rd37, %rd1, %rd36;
	ld.global.nc.u32 	%r162, [%rd37];
	add.s32 	%r163, %r160, %r12;
	shl.b32 	%r164, %r163, 2;
	mov.u32 	%r165, _ZZ32lux_ntt_dilithium_forward_kernelPiPKiS1_E4smem;
	add.s32 	%r166, %r165, %r164;
	ld.shared.u32 	%r167, [%r166];
	mul.wide.s32 	%rd38, %r167, %r162;
	mul.hi.s64 	%rd39, %rd38, 2308096734784685153;
	shr.s64 	%rd40, %rd39, 20;
	shr.u64 	%rd41, %rd39, 63;
	shl.b32 	%r168, %r160, 2;
	add.s32 	%r169, %r165, %r168;
	ld.shared.u32 	%r170, [%r169];
	cvt.u32.u64 	%r171, %rd41;
	cvt.u32.u64 	%r172, %rd40;
	add.s32 	%r173, %r172, %r171;
	mov.b64 	%rd42, 8380417;
	cvt.u32.u64 	%r174, %rd42;
	mul.lo.s32 	%r175, %r173, %r174;
	cvt.u32.u64 	%r176, %rd38;
	sub.s32 	%r177, %r176, %r175;
	sub.s32 	%r178, %r170, %r177;
	shr.s32 	%r179, %r178, 31;
	and.b32  	%r180, %r179, 8380417;
	add.s32 	%r181, %r180, %r178;
	st.shared.u32 	[%r166], %r181;
	add.s32 	%r182, %r170, %r177;
	setp.lt.s32 	%p17, %r182, 8380417;
	selp.b32 	%r183, 0, -8380417, %p17;
	add.s32 	%r184, %r183, %r182;
	st.shared.u32 	[%r169], %r184;
$L__BB8_19:
	add.s32 	%r30, %r249, %r4;
	and.b32  	%r31, %r252, %r16;
	setp.ge.u32 	%p18, %r31, %r12;
	@%p18 bra 	$L__BB8_21;
	shr.u32 	%r185, %r252, %r15;
	mad.lo.s32 	%r186, %r14, %r185, %r31;
	add.s32 	%r187, %r185, %r248;
	mul.wide.u32 	%rd43, %r187, 4;
	add.s64 	%rd44, %rd1, %rd43;
	ld.global.nc.u32 	%r188, [%rd44];
	add.s32 	%r189, %r186, %r12;
	shl.b32 	%r190, %r189, 2;
	mov.u32 	%r191, _ZZ32lux_ntt_dilithium_forward_kernelPiPKiS1_E4smem;
	add.s32 	%r192, %r191, %r190;
	ld.shared.u32 	%r193, [%r192];
	mul.wide.s32 	%rd45, %r193, %r188;
	mul.hi.s64 	%rd46, %rd45, 2308096734784685153;
	shr.s64 	%rd47, %rd46, 20;
	shr.u64 	%rd48, %rd46, 63;
	shl.b32 	%r194, %r186, 2;
	add.s32 	%r195, %r191, %r194;
	ld.shared.u32 	%r196, [%r195];
	cvt.u32.u64 	%r197, %rd48;
	cvt.u32.u64 	%r198, %rd47;
	add.s32 	%r199, %r198, %r197;
	mov.b64 	%rd49, 8380417;
	cvt.u32.u64 	%r200, %rd49;
	mul.lo.s32 	%r201, %r199, %r200;
	cvt.u32.u64 	%r202, %rd45;
	sub.s32 	%r203, %r202, %r201;
	sub.s32 	%r204, %r196, %r203;
	shr.s32 	%r205, %r204, 31;
	and.b32  	%r206, %r205, 8380417;
	add.s32 	%r207, %r206, %r204;
	st.shared.u32 	[%r192], %r207;
	add.s32 	%r208, %r196, %r203;
	setp.lt.s32 	%p19, %r208, 8380417;
	selp.b32 	%r209, 0, -8380417, %p19;
	add.s32 	%r210, %r209, %r208;
	st.shared.u32 	[%r195], %r210;
$L__BB8_21:
	add.s32 	%r32, %r30, %r4;
	and.b32  	%r33, %r251, %r16;
	setp.ge.u32 	%p20, %r33, %r12;
	@%p20 bra 	$L__BB8_23;
	shr.u32 	%r211, %r251, %r15;
	mad.lo.s32 	%r212, %r14, %r211, %r33;
	add.s32 	%r213, %r211, %r248;
	mul.wide.u32 	%rd50, %r213, 4;
	add.s64 	%rd51, %rd1, %rd50;
	ld.global.nc.u32 	%r214, [%rd51];
	add.s32 	%r215, %r212, %r12;
	shl.b32 	%r216, %r215, 2;
	mov.u32 	%r217, _ZZ32lux_ntt_dilithium_forward_kernelPiPKiS1_E4smem;
	add.s32 	%r218, %r217, %r216;
	ld.shared.u32 	%r219, [%r218];
	mul.wide.s32 	%rd52, %r219, %r214;
	mul.hi.s64 	%rd53, %rd52, 2308096734784685153;
	shr.s64 	%rd54, %rd53, 20;
	shr.u64 	%rd55, %rd53, 63;
	shl.b32 	%r220, %r212, 2;
	add.s32 	%r221, %r217, %r220;
	ld.shared.u32 	%r222, [%r221];
	cvt.u32.u64 	%r223, %rd55;
	cvt.u32.u64 	%r224, %rd54;
	add.s32 	%r225, %r224, %r223;
	mov.b64 	%rd56, 8380417;
	cvt.u32.u64 	%r226, %rd56;
	mul.lo.s32 	%r227, %r225, %r226;
	cvt.u32.u64 	%r228, %rd52;
	sub.s32 	%r229, %r228, %r227;
	sub.s32 	%r230, %r222, %r229;
	shr.s32 	%r231, %r230, 31;
	and.b32  	%r232, %r231, 8380417;
	add.s32 	%r233, %r232, %r230;
	st.shared.u32 	[%r218], %r233;
	add.s32 	%r234, %r222, %r229;
	setp.lt.s32 	%p21, %r234, 8380417;
	selp.b32 	%r235, 0, -8380417, %p21;
	add.s32 	%r236, %r235, %r234;
	st.shared.u32 	[%r221], %r236;
$L__BB8_23:
	add.s32 	%r237, %r32, %r4;
	add.s32 	%r249, %r237, %r4;
	add.s32 	%r252, %r252, %r10;
	add.s32 	%r251, %r251, %r10;
	add.s32 	%r250, %r250, %r10;
	setp.lt.u32 	%p22, %r249, 256;
	@%p22 bra 	$L__BB8_15;
$L__BB8_24:
	bar.sync 	0;
	shl.b32 	%r238, %r12, 1;
	add.s32 	%r239, %r238, -1;
	not.b32 	%r240, %r238;
	and.b32  	%r241, %r240, %r239;
	popc.b32 	%r242, %r241;
	mov.b32 	%r243, 256;
	shr.u32 	%r244, %r243, %r242;
	add.s32 	%r248, %r244, %r248;
	shr.u32 	%r247, %r12, 1;
	setp.gt.u32 	%p23, %r12, 1;
	@%p23 bra 	$L__BB8_3;
	setp.gt.u32 	%p24, %r1, 255;
	@%p24 bra 	$L__BB8_27;
	ld.shared.u32 	%r245, [%r3];
	add.s32 	%r246, %r2, %r1;
	cvta.to.global.u64 	%rd57, %rd2;
	mul.wide.u32 	%rd58, %r246, 4;
	add.s64 	%rd59, %rd57, %rd58;
	st.global.u32 	[%rd59], %r245;
$L__BB8_27:
	ret;

}
	// .globl	_Z28lux_ntt_forward_fused_kernelILi256EEvPiPKiS2_iii
.visible .entry _Z28lux_ntt_forward_fused_kernelILi256EEvPiPKiS2_iii(
	.param .u64 .ptr .align 1 _Z28lux_ntt_forward_fused_kernelILi256EEvPiPKiS2_iii_param_0,
	.param .u64 .ptr .align 1 _Z28lux_ntt_forward_fused_kernelILi256EEvPiPKiS2_iii_param_1,
	.param .u64 .ptr .align 1 _Z28lux_ntt_forward_fused_kernelILi256EEvPiPKiS2_iii_param_2,
	.param .u32 _Z28lux_ntt_forward_fused_kernelILi256EEvPiPKiS2_iii_param_3,
	.param .u32 _Z28lux_ntt_forward_fused_kernelILi256EEvPiPKiS2_iii_param_4,
	.param .u32 _Z28lux_ntt_forward_fused_kernelILi256EEvPiPKiS2_iii_param_5
)
{
	.reg .pred 	%p<29>;
	.reg .b32 	%r<449>;
	.reg .b64 	%rd<69>;
	// demoted variable
	.shared .align 4 .b8 _ZZ28lux_ntt_forward_fused_kernelILi256EEvPiPKiS2_iiiE4smem[1024];
	ld.param.u64 	%rd4, [_Z28lux_ntt_forward_fused_kernelILi256EEvPiPKiS2_iii_param_0];
	ld.param.u64 	%rd5, [_Z28lux_ntt_forward_fused_kernelILi256EEvPiPKiS2_iii_param_1];
	ld.param.u64 	%rd6, [_Z28lux_ntt_forward_fused_kernelILi256EEvPiPKiS2_iii_param_2];
	ld.param.u32 	%r69, [_Z28lux_ntt_forward_fused_kernelILi256EEvPiPKiS2_iii_param_3];
	ld.param.u32 	%r70, [_Z28lux_ntt_forward_fused_kernelILi256EEvPiPKiS2_iii_param_4];
	ld.param.u32 	%r71, [_Z28lux_ntt_forward_fused_kernelILi256EEvPiPKiS2_iii_param_5];
	cvta.to.global.u64 	%rd1, %rd5;
	cvta.to.global.u64 	%rd2, %rd4;
	cvta.to.global.u64 	%rd3, %rd6;
	mov.u32 	%r1, %ctaid.x;
	mov.u32 	%r439, %tid.x;
	setp.ge.s32 	%p1, %r1, %r71;
	@%p1 bra 	$L__BB9_25;
	shl.b32 	%r3, %r1, 8;
	setp.gt.u32 	%p2, %r439, 255;
	@%p2 bra 	$L__BB9_8;
	mov.u32 	%r4, %ntid.x;
	add.s32 	%r72, %r439, %r4;
	max.u32 	%r73, %r72, 256;
	setp.lt.u32 	%p3, %r72, 256;
	selp.u32 	%r74, 1, 0, %p3;
	add.s32 	%r75, %r72, %r74;
	sub.s32 	%r76, %r73, %r75;
	div.u32 	%r77, %r76, %r4;
	add.s32 	%r5, %r77, %r74;
	and.b32  	%r78, %r5, 3;
	setp.eq.s32 	%p4, %r78, 3;
	mov.u32 	%r431, %r439;
	@%p4 bra 	$L__BB9_5;
	add.s32 	%r80, %r5, 1;
	and.b32  	%r6, %r80, 3;
	mov.b32 	%r430, 0;
	mov.u32 	%r431, %r439;
$L__BB9_4:
	.pragma "nounroll";
	add.s32 	%r81, %r3, %r431;
	mul.wide.u32 	%rd7, %r81, 4;
	add.s64 	%rd8, %rd1, %rd7;
	ld.global.nc.u32 	%r82, [%rd8];
	shl.b32 	%r83, %r431, 2;
	mov.u32 	%r84, _ZZ28lux_ntt_forward_fused_kernelILi256EEvPiPKiS2_iiiE4smem;
	add.s32 	%r85, %r84, %r83;
	st.shared.u32 	[%r85], %r82;
	add.s32 	%r431, %r431, %r4;
	add.s32 	%r430, %r430, 1;
	setp.ne.s32 	%p5, %r430, %r6;
	@%p5 bra 	$L__BB9_4;
$L__BB9_5:
	setp.lt.u32 	%p6, %r5, 3;
	@%p6 bra 	$L__BB9_8;
	mov.u32 	%r89, _ZZ28lux_ntt_forward_fused_kernelILi256EEvPiPKiS2_iiiE4smem;
	shl.b32 	%r93, %r4, 2;
$L__BB9_7:
	add.s32 	%r86, %r3, %r431;
	mul.wide.u32 	%rd9, %r86, 4;
	add.s64 	%rd10, %rd1, %rd9;
	ld.global.nc.u32 	%r87, [%rd10];
	shl.b32 	%r88, %r431, 2;
	add.s32 	%r90, %r89, %r88;
	st.shared.u32 	[%r90], %r87;
	add.s32 	%r91, %r86, %r4;
	mul.wide.u32 	%rd11, %r91, 4;
	add.s64 	%rd12, %rd1, %rd11;
	ld.global.nc.u32 	%r92, [%rd12];
	add.s32 	%r94, %r90, %r93;
	st.shared.u32 	[%r94], %r92;
	add.s32 	%r95, %r91, %r4;
	mul.wide.u32 	%rd13, %r95, 4;
	add.s64 	%rd14, %rd1, %rd13;
	ld.global.nc.u32 	%r96, [%rd14];
	add.s32 	%r97, %r94, %r93;
	st.shared.u32 	[%r97], %r96;
	add.s32 	%r98, %r95, %r4;
	mul.wide.u32 	%rd15, %r98, 4;
	add.s64 	%rd16, %rd1, %rd15;
	ld.global.nc.u32 	%r99, [%rd16];
	add.s32 	%r100, %r97, %r93;
	st.shared.u32 	[%r100], %r99;
	add.s32 	%r431, %r93, %r431;
	setp.lt.u32 	%p7, %r431, 256;
	@%p7 bra 	$L__BB9_7;
$L__BB9_8:
	bar.sync 	0;
	mov.u32 	%r14, %ntid.x;
	add.s32 	%r15, %r439, %r14;
	max.u32 	%r103, %r15, 128;
	setp.lt.u32 	%p8, %r15, 128;
	selp.u32 	%r104, 1, 0, %p8;
	add.s32 	%r105, %r15, %r104;
	sub.s32 	%r106, %r103, %r105;
	div.u32 	%r107, %r106, %r14;
	add.s32 	%r16, %r107, %r104;
	add.s32 	%r17, %r15, %r14;
	mov.b32 	%r434, 0;
	mov.b32 	%r433, 128;
$L__BB9_9:
	mov.u32 	%r18, %r433;
	setp.gt.u32 	%p9, %r439, 127;
	@%p9 bra 	$L__BB9_17;
	and.b32  	%r108, %r16, 3;
	setp.eq.s32 	%p10, %r108, 3;
	not.b32 	%r109, %r18;
	add.s32 	%r21, %r18, -1;
	and.b32  	%r110, %r109, %r21;
	popc.b32 	%r20, %r110;
	shl.b32 	%r22, %r18, 1;
	mov.u32 	%r435, %r439;
	@%p10 bra 	$L__BB9_14;
	setp.eq.s32 	%p11, %r108, 0;
	shr.u32 	%r112, %r439, %r20;
	and.b32  	%r113, %r439, %r21;
	mad.lo.s32 	%r114, %r22, %r112, %r113;
	add.s32 	%r115, %r112, %r434;
	mul.wide.u32 	%rd17, %r115, 4;
	add.s64 	%rd18, %rd3, %rd17;
	ld.global.nc.u32 	%r116, [%rd18];
	shl.b32 	%r117, %r114, 2;
	mov.u32 	%r118, _ZZ28lux_ntt_forward_fused_kernelILi256EEvPiPKiS2_iiiE4smem;
	add.s32 	%r119, %r118, %r117;
	shl.b32 	%r23, %r18, 2;
	add.s32 	%r120, %r119, %r23;
	ld.shared.u32 	%r121, [%r120];
	mul.wide.s32 	%rd19, %r121, %r116;
	cvt.u32.u64 	%r122, %rd19;
	mul.lo.s32 	%r123, %r70, %r122;
	mul.wide.s32 	%rd20, %r123, %r69;
	sub.s64 	%rd21, %rd19, %rd20;
	{ .reg .b32 tmp; mov.b64 {tmp, %r124}, %rd21; }
	shr.s64 	%rd22, %rd21, 63;
	cvt.u32.u64 	%r125, %rd22;
	and.b32  	%r126, %r125, %r69;
	add.s32 	%r127, %r126, %r124;
	ld.shared.u32 	%r128, [%r119];
	sub.s32 	%r129, %r128, %r127;
	shr.s32 	%r130, %r129, 31;
	and.b32  	%r131, %r130, %r69;
	add.s32 	%r132, %r131, %r129;
	st.shared.u32 	[%r120], %r132;
	add.s32 	%r133, %r127, %r128;
	setp.lt.s32 	%p12, %r133, %r69;
	selp.b32 	%r134, 0, %r69, %p12;
	sub.s32 	%r135, %r133, %r134;
	st.shared.u32 	[%r119], %r135;
	mov.u32 	%r435, %r15;
	@%p11 bra 	$L__BB9_14;
	setp.eq.s32 	%p13, %r108, 1;
	shr.u32 	%r137, %r15, %r20;
	and.b32  	%r138, %r15, %r21;
	mad.lo.s32 	%r139, %r22, %r137, %r138;
	add.s32 	%r140, %r137, %r434;
	mul.wide.u32 	%rd23, %r140, 4;
	add.s64 	%rd24, %rd3, %rd23;
	ld.global.nc.u32 	%r141, [%rd24];
	shl.b32 	%r142, %r139, 2;
	add.s32 	%r144, %r118, %r142;
	add.s32 	%r145, %r144, %r23;
	ld.shared.u32 	%r146, [%r145];
	mul.wide.s32 	%rd25, %r146, %r141;
	cvt.u32.u64 	%r147, %rd25;
	mul.lo.s32 	%r148, %r70, %r147;
	mul.wide.s32 	%rd26, %r148, %r69;
	sub.s64 	%rd27, %rd25, %rd26;
	{ .reg .b32 tmp; mov.b64 {tmp, %r149}, %rd27; }
	shr.s64 	%rd28, %rd27, 63;
	cvt.u32.u64 	%r150, %rd28;
	and.b32  	%r151, %r150, %r69;
	add.s32 	%r152, %r151, %r149;
	ld.shared.u32 	%r153, [%r144];
	sub.s32 	%r154, %r153, %r152;
	shr.s32 	%r155, %r154, 31;
	and.b32  	%r156, %r155, %r69;
	add.s32 	%r157, %r156, %r154;
	st.shared.u32 	[%r145], %r157;
	add.s32 	%r158, %r152, %r153;
	setp.lt.s32 	%p14, %r158, %r69;
	selp.b32 	%r159, 0, %r69, %p14;
	sub.s32 	%r160, %r158, %r159;
	st.shared.u32 	[%r144], %r160;
	mov.u32 	%r435, %r17;
	@%p13 bra 	$L__BB9_14;
	add.s32 	%r435, %r17, %r14;
	shr.u32 	%r161, %r17, %r20;
	and.b32  	%r162, %r17, %r21;
	mad.lo.s32 	%r163, %r22, %r161, %r162;
	add.s32 	%r164, %r161, %r434;
	mul.wide.u32 	%rd29, %r164, 4;
	add.s64 	%rd30, %rd3, %rd29;
	ld.global.nc.u32 	%r165, [%rd30];
	shl.b32 	%r166, %r163, 2;
	add.s32 	%r168, %r118, %r166;
	add.s32 	%r169, %r168, %r23;
	ld.shared.u32 	%r170, [%r169];
	mul.wide.s32 	%rd31, %r170, %r165;
	cvt.u32.u64 	%r171, %rd31;
	mul.lo.s32 	%r172, %r70, %r171;
	mul.wide.s32 	%rd32, %r172, %r69;
	sub.s64 	%rd33, %rd31, %rd32;
	{ .reg .b32 tmp; mov.b64 {tmp, %r173}, %rd33; }
	shr.s64 	%rd34, %rd33, 63;
	cvt.u32.u64 	%r174, %rd34;
	and.b32  	%r175, %r174, %r69;
	add.s32 	%r176, %r175, %r173;
	ld.shared.u32 	%r177, [%r168];
	sub.s32 	%r178, %r177, %r176;
	shr.s32 	%r179, %r178, 31;
	and.b32  	%r180, %r179, %r69;
	add.s32 	%r181, %r180, %r178;
	st.shared.u32 	[%r169], %r181;
	add.s32 	%r182, %r176, %r177;
	setp.lt.s32 	%p15, %r182, %r69;
	selp.b32 	%r183, 0, %r69, %p15;
	sub.s32 	%r184, %r182, %r183;
	st.shared.u32 	[%r168], %r184;
$L__BB9_14:
	setp.lt.u32 	%p16, %r16, 3;
	@%p16 bra 	$L__BB9_17;
	shl.b32 	%r185, %r14, 1;
	add.s32 	%r442, %r185, %r435;
	mad.lo.s32 	%r441, %r14, 3, %r435;
	add.s32 	%r440, %r14, %r435;
$L__BB9_16:
	shr.u32 	%r186, %r435, %r20;
	and.b32  	%r187, %r435, %r21;
	mad.lo.s32 	%r188, %r22, %r186, %r187;
	add.s32 	%r189, %r186, %r434;
	mul.wide.u32 	%rd35, %r189, 4;
	add.s64 	%rd36, %rd3, %rd35;
	ld.global.nc.u32 	%r190, [%rd36];
	shl.b32 	%r191, %r188, 2;
	mov.u32 	%r192, _ZZ28lux_ntt_forward_fused_kernelILi256EEvPiPKiS2_iiiE4smem;
	add.s32 	%r193, %r192, %r191;
	shl.b32 	%r194, %r18, 2;
	add.s32 	%r195, %r193, %r194;
	ld.shared.u32 	%r196, [%r195];
	mul.wide.s32 	%rd37, %r196, %r190;
	cvt.u32.u64 	%r197, %rd37;
	mul.lo.s32 	%r198, %r70, %r197;
	mul.wide.s32 	%rd38, %r198, %r69;
	sub.s64 	%rd39, %rd37, %rd38;
	{ .reg .b32 tmp; mov.b64 {tmp, %r199}, %rd39; }
	shr.s64 	%rd40, %rd39, 63;
	cvt.u32.u64 	%r200, %rd40;
	and.b32  	%r201, %r200, %r69;
	add.s32 	%r202, %r201, %r199;
	ld.shared.u32 	%r203, [%r193];
	sub.s32 	%r204, %r203, %r202;
	shr.s32 	%r205, %r204, 31;
	and.b32  	%r206, %r205, %r69;
	add.s32 	%r207, %r206, %r204;
	st.shared.u32 	[%r195], %r207;
	add.s32 	%r208, %r202, %r203;
	setp.lt.s32 	%p17, %r208, %r69;
	selp.b32 	%r209, 0, %r69, %p17;
	sub.s32 	%r210, %r208, %r209;
	st.shared.u32 	[%r193], %r210;
	add.s32 	%r211, %r435, %r14;
	shr.u32 	%r212, %r440, %r20;
	and.b32  	%r213, %r440, %r21;
	mad.lo.s32 	%r214, %r22, %r212, %r213;
	add.s32 	%r215, %r212, %r434;
	mul.wide.u32 	%rd41, %r215, 4;
	add.s64 	%rd42, %rd3, %rd41;
	ld.global.nc.u32 	%r216, [%rd42];
	shl.b32 	%r217, %r214, 2;
	add.s32 	%r218, %r192, %r217;
	add.s32 	%r219, %r218, %r194;
	ld.shared.u32 	%r220, [%r219];
	mul.wide.s32 	%rd43, %r220, %r216;
	cvt.u32.u64 	%r221, %rd43;
	mul.lo.s32 	%r222, %r70, %r221;
	mul.wide.s32 	%rd44, %r222, %r69;
	sub.s64 	%rd45, %rd43, %rd44;
	{ .reg .b32 tmp; mov.b64 {tmp, %r223}, %rd45; }
	shr.s64 	%rd46, %rd45, 63;
	cvt.u32.u64 	%r224, %rd46;
	and.b32  	%r225, %r224, %r69;
	add.s32 	%r226, %r225, %r223;
	ld.shared.u32 	%r227, [%r218];
	sub.s32 	%r228, %r227, %r226;
	shr.s32 	%r229, %r228, 31;
	and.b32  	%r230, %r229, %r69;
	add.s32 	%r231, %r230, %r228;
	st.shared.u32 	[%r219], %r231;
	add.s32 	%r232, %r226, %r227;
	setp.lt.s32 	%p18, %r232, %r69;
	selp.b32 	%r233, 0, %r69, %p18;
	sub.s32 	%r234, %r232, %r233;
	st.shared.u32 	[%r218], %r234;
	add.s32 	%r235, %r211, %r14;
	shr.u32 	%r236, %r442, %r20;
	and.b32  	%r237, %r442, %r21;
	mad.lo.s32 	%r238, %r22, %r236, %r237;
	add.s32 	%r239, %r236, %r434;
	mul.wide.u32 	%rd47, %r239, 4;
	add.s64 	%rd48, %rd3, %rd47;
	ld.global.nc.u32 	%r240, [%rd48];
	shl.b32 	%r241, %r238, 2;
	add.s32 	%r242, %r192, %r241;
	add.s32 	%r243, %r242, %r194;
	ld.shared.u32 	%r244, [%r243];
	mul.wide.s32 	%rd49, %r244, %r240;
	cvt.u32.u64 	%r245, %rd49;
	mul.lo.s32 	%r246, %r70, %r245;
	mul.wide.s32 	%rd50, %r246, %r69;
	sub.s64 	%rd51, %rd49, %rd50;
	{ .reg .b32 tmp; mov.b64 {tmp, %r247}, %rd51; }
	shr.s64 	%rd52, %rd51, 63;
	cvt.u32.u64 	%r248, %rd52;
	and.b32  	%r249, %r248, %r69;
	add.s32 	%r250, %r249, %r247;
	ld.shared.u32 	%r251, [%r242];
	sub.s32 	%r252, %r251, %r250;
	shr.s32 	%r253, %r252, 31;
	and.b32  	%r254, %r253, %r69;
	add.s32 	%r255, %r254, %r252;
	st.shared.u32 	[%r243], %r255;
	add.s32 	%r256, %r250, %r251;
	setp.lt.s32 	%p19, %r256, %r69;
	selp.b32 	%r257, 0, %r69, %p19;
	sub.s32 	%r258, %r256, %r257;
	st.shared.u32 	[%r242], %r258;
	add.s32 	%r259, %r235, %r14;
	shr.u32 	%r260, %r441, %r20;
	and.b32  	%r261, %r441, %r21;
	mad.lo.s32 	%r262, %r22, %r260, %r261;
	add.s32 	%r263, %r260, %r434;
	mul.wide.u32 	%rd53, %r263, 4;
	add.s64 	%rd54, %rd3, %rd53;
	ld.global.nc.u32 	%r264, [%rd54];
	shl.b32 	%r265, %r262, 2;
	add.s32 	%r266, %r192, %r265;
	add.s32 	%r267, %r266, %r194;
	ld.shared.u32 	%r268, [%r267];
	mul.wide.s32 	%rd55, %r268, %r264;
	cvt.u32.u64 	%r269, %rd55;
	mul.lo.s32 	%r270, %r70, %r269;
	mul.wide.s32 	%rd56, %r270, %r69;
	sub.s64 	%rd57, %rd55, %rd56;
	{ .reg .b32 tmp; mov.b64 {tmp, %r271}, %rd57; }
	shr.s64 	%rd58, %rd57, 63;
	cvt.u32.u64 	%r272, %rd58;
	and.b32  	%r273, %r272, %r69;
	add.s32 	%r274, %r273, %r271;
	ld.shared.u32 	%r275, [%r266];
	sub.s32 	%r276, %r275, %r274;
	shr.s32 	%r277, %r276, 31;
	and.b32  	%r278, %r277, %r69;
	add.s32 	%r279, %r278, %r276;
	st.shared.u32 	[%r267], %r279;
	add.s32 	%r280, %r274, %r275;
	setp.lt.s32 	%p20, %r280, %r69;
	selp.b32 	%r281, 0, %r69, %p20;
	sub.s32 	%r282, %r280, %r281;
	st.shared.u32 	[%r266], %r282;
	add.s32 	%r435, %r259, %r14;
	shl.b32 	%r283, %r14, 2;
	add.s32 	%r442, %r442, %r283;
	add.s32 	%r441, %r441, %r283;
	add.s32 	%r440, %r440, %r283;
	setp.lt.u32 	%p21, %r435, 128;
	@%p21 bra 	$L__BB9_16;
$L__BB9_17:
	bar.sync 	0;
	shl.b32 	%r284, %r18, 1;
	add.s32 	%r285, %r284, -1;
	not.b32 	%r286, %r284;
	and.b32  	%r287, %r286, %r285;
	popc.b32 	%r288, %r287;
	mov.b32 	%r289, 256;
	shr.u32 	%r290, %r289, %r288;
	add.s32 	%r434, %r290, %r434;
	shr.u32 	%r433, %r18, 1;
	setp.lt.u32 	%p22, %r18, 2;
	@%p22 bra 	$L__BB9_18;
	bra.uni 	$L__BB9_9;
$L__BB9_18:
	setp.gt.u32 	%p23, %r439, 255;
	@%p23 bra 	$L__BB9_25;
	shl.b32 	%r29, %r14, 2;
	max.u32 	%r291, %r15, 256;
	setp.lt.u32 	%p24, %r15, 256;
	selp.u32 	%r292, 1, 0, %p24;
	add.s32 	%r293, %r15, %r292;
	sub.s32 	%r294, %r291, %r293;
	div.u32 	%r295, %r294, %r14;
	add.s32 	%r30, %r295, %r292;
	and.b32  	%r296, %r30, 3;
	setp.eq.s32 	%p25, %r296, 3;
	@%p25 bra 	$L__BB9_22;
	shl.b32 	%r297, %r439, 2;
	mov.u32 	%r298, _ZZ28lux_ntt_forward_fused_kernelILi256EEvPiPKiS2_iiiE4smem;
	add.s32 	%r437, %r298, %r297;
	add.s32 	%r299, %r30, 1;
	and.b32  	%r300, %r299, 3;
	neg.s32 	%r436, %r300;
$L__BB9_21:
	.pragma "nounroll";
	shr.u32 	%r301, %r439, 4;
	shl.b32 	%r302, %r439, 4;
	and.b32  	%r303, %r302, 16;
	shl.b32 	%r304, %r439, 2;
	and.b32  	%r305, %r304, 8;
	or.b32  	%r306, %r303, %r305;
	and.b32  	%r307, %r439, 4;
	or.b32  	%r308, %r307, %r306;
	shr.u32 	%r309, %r439, 2;
	and.b32  	%r310, %r309, 2;
	or.b32  	%r311, %r308, %r310;
	and.b32  	%r312, %r301, 1;
	or.b32  	%r313, %r312, %r311;
	shr.u32 	%r314, %r439, 6;
	shl.b32 	%r315, %r313, 2;
	and.b32  	%r316, %r301, 2;
	or.b32  	%r317, %r315, %r316;
	and.b32  	%r318, %r314, 1;
	or.b32  	%r319, %r318, %r317;
	shr.u32 	%r320, %r439, 7;
	shl.b32 	%r321, %r319, 1;
	and.b32  	%r322, %r320, 1;
	or.b32  	%r323, %r322, %r321;
	ld.shared.u32 	%r324, [%r437];
	add.s32 	%r325, %r323, %r3;
	mul.wide.u32 	%rd59, %r325, 4;
	add.s64 	%rd60, %rd2, %rd59;
	st.global.u32 	[%rd60], %r324;
	add.s32 	%r439, %r439, %r14;
	add.s32 	%r437, %r437, %r29;
	add.s32 	%r436, %r436, 1;
	setp.ne.s32 	%p26, %r436, 0;
	@%p26 bra 	$L__BB9_21;
$L__BB9_22:
	setp.lt.u32 	%p27, %r30, 3;
	@%p27 bra 	$L__BB9_25;
	add.s32 	%r445, %r14, %r439;
	shl.b32 	%r326, %r439, 4;
	and.b32  	%r41, %r326, 16;
	shl.b32 	%r327, %r445, 4;
	and.b32  	%r42, %r327, 16;
	shl.b32 	%r328, %r14, 1;
	add.s32 	%r447, %r439, %r328;
	mad.lo.s32 	%r446, %r14, 3, %r439;
	shl.b32 	%r329, %r439, 2;
	mov.u32 	%r330, _ZZ28lux_ntt_forward_fused_kernelILi256EEvPiPKiS2_iiiE4smem;
	add.s32 	%r444, %r330, %r329;
	shl.b32 	%r46, %r14, 4;
	shl.b32 	%r47, %r14, 3;
	mul.lo.s32 	%r48, %r14, 12;
$L__BB9_24:
	shr.u32 	%r331, %r439, 4;
	shl.b32 	%r332, %r439, 2;
	and.b32  	%r333, %r332, 8;
	add.s32 	%r334, %r41, %r333;
	and.b32  	%r335, %r439, 4;
	add.s32 	%r336, %r335, %r334;
	shr.u32 	%r337, %r439, 2;
	and.b32  	%r338, %r337, 2;
	add.s32 	%r339, %r336, %r338;
	and.b32  	%r340, %r331, 1;
	add.s32 	%r341, %r340, %r339;
	shr.u32 	%r342, %r439, 6;
	shl.b32 	%r343, %r341, 2;
	and.b32  	%r344, %r331, 2;
	or.b32  	%r345, %r343, %r344;
	and.b32  	%r346, %r342, 1;
	or.b32  	%r347, %r346, %r345;
	shr.u32 	%r348, %r439, 7;
	shl.b32 	%r349, %r347, 1;
	and.b32  	%r350, %r348, 1;
	or.b32  	%r351, %r350, %r349;
	ld.shared.u32 	%r352, [%r444];
	add.s32 	%r353, %r351, %r3;
	mul.wide.u32 	%rd61, %r353, 4;
	add.s64 	%rd62, %rd2, %rd61;
	st.global.u32 	[%rd62], %r352;
	add.s32 	%r354, %r439, %r14;
	shr.u32 	%r355, %r445, 4;
	shl.b32 	%r356, %r445, 2;
	and.b32  	%r357, %r356, 8;
	add.s32 	%r358, %r42, %r357;
	and.b32  	%r359, %r445, 4;
	add.s32 	%r360, %r359, %r358;
	shr.u32 	%r361, %r445, 2;
	and.b32  	%r362, %r361, 2;
	add.s32 	%r363, %r360, %r362;
	and.b32  	%r364, %r355, 1;
	add.s32 	%r365, %r364, %r363;
	shr.u32 	%r366, %r445, 6;
	shl.b32 	%r367, %r365, 2;
	and.b32  	%r368, %r355, 2;
	or.b32  	%r369, %r367, %r368;
	and.b32  	%r370, %r366, 1;
	or.b32  	%r371, %r370, %r369;
	shr.u32 	%r372, %r445, 7;
	shl.b32 	%r373, %r371, 1;
	and.b32  	%r374, %r372, 1;
	or.b32  	%r375, %r374, %r373;
	add.s32 	%r376, %r444, %r29;
	ld.shared.u32 	%r377, [%r376];
	add.s32 	%r378, %r375, %r3;
	mul.wide.u32 	%rd63, %r378, 4;
	add.s64 	%rd64, %rd2, %rd63;
	st.global.u32 	[%rd64], %r377;
	add.s32 	%r379, %r354, %r14;
	shr.u32 	%r380, %r447, 4;
	shl.b32 	%r381, %r447, 2;
	and.b32  	%r382, %r381, 8;
	add.s32 	%r383, %r41, %r382;
	and.b32  	%r384, %r447, 4;
	add.s32 	%r385, %r384, %r383;
	shr.u32 	%r386, %r447, 2;
	and.b32  	%r387, %r386, 2;
	add.s32 	%r388, %r385, %r387;
	and.b32  	%r389, %r380, 1;
	add.s32 	%r390, %r389, %r388;
	shr.u32 	%r391, %r447, 6;
	shl.b32 	%r392, %r390, 2;
	and.b32  	%r393, %r380, 2;
	or.b32  	%r394, %r392, %r393;
	and.b32  	%r395, %r391, 1;
	or.b32  	%r396, %r395, %r394;
	shr.u32 	%r397, %r447, 7;
	shl.b32 	%r398, %r396, 1;
	and.b32  	%r399, %r397, 1;
	or.b32  	%r400, %r399, %r398;
	add.s32 	%r401, %r444, %r47;
	ld.shared.u32 	%r402, [%r401];
	add.s32 	%r403, %r400, %r3;
	mul.wide.u32 	%rd65, %r403, 4;
	add.s64 	%rd66, %rd2, %rd65;
	st.global.u32 	[%rd66], %r402;
	add.s32 	%r404, %r379, %r14;
	shr.u32 	%r405, %r446, 4;
	shl.b32 	%r406, %r446, 2;
	and.b32  	%r407, %r406, 8;
	add.s32 	%r408, %r42, %r407;
	and.b32  	%r409, %r446, 4;
	add.s32 	%r410, %r409, %r408;
	shr.u32 	%r411, %r446, 2;
	and.b32  	%r412, %r411, 2;
	add.s32 	%r413, %r410, %r412;
	and.b32  	%r414, %r405, 1;
	add.s32 	%r415, %r414, %r413;
	shr.u32 	%r416, %r446, 6;
	shl.b32 	%r417, %r415, 2;
	and.b32  	%r418, %r405, 2;
	or.b32  	%r419, %r417, %r418;
	and.b32  	%r420, %r416, 1;
	or.b32  	%r421, %r420, %r419;
	shr.u32 	%r422, %r446, 7;
	shl.b32 	%r423, %r421, 1;
	and.b32  	%r424, %r422, 1;
	or.b32  	%r425, %r424, %r423;
	add.s32 	%r426, %r444, %r48;
	ld.shared.u32 	%r427, [%r426];
	add.s32 	%r428, %r425, %r3;
	mul.wide.u32 	%rd67, %r428, 4;
	add.s64 	%rd68, %rd2, %rd67;
	st.global.u32 	[%rd68], %r427;
	add.s32 	%r439, %r404, %r14;
	add.s32 	%r447, %r447, %r29;
	add.s32 	%r446, %r446, %r29;
	add.s32 	%r445, %r445, %r29;
	add.s32 	%r444, %r444, %r46;
	setp.lt.u32 	%p28, %r439, 256;
	@%p28 bra 	$L__BB9_24;
$L__BB9_25:
	ret;

}
	// .globl	_Z28lux_ntt_forward_fused_kernelILi512EEvPiPKiS2_iii
.visible .entry _Z28lux_ntt_forward_fused_kernelILi512EEvPiPKiS2_iii(
	.param .u64 .ptr .align 1 _Z28lux_ntt_forward_fused_kernelILi512EEvPiPKiS2_iii_param_0,
	.param .u64 .ptr .align 1 _Z28lux_ntt_forward_fused_kernelILi512EEvPiPKiS2_iii_param_1,
	.param .u64 .ptr .align 1 _Z28lux_ntt_forward_fused_kernelILi512EEvPiPKiS2_iii_param_2,
	.param .u32 _Z28lux_ntt_forward_fused_kernelILi512EEvPiPKiS2_iii_param_3,
	.param .u32 _Z28lux_ntt_forward_fused_kernelILi512EEvPiPKiS2_iii_param_4,
	.param .u32 _Z28lux_ntt_forward_fused_kernelILi512EEvPiPKiS2_iii_param_5
)
{
	.reg .pred 	%p<29>;
	.reg .b32 	%r<459>;
	.reg .b64 	%rd<69>;
	// demoted variable
	.shared .align 4 .b8 _ZZ28lux_ntt_forward_fused_kernelILi512EEvPiPKiS2_iiiE4smem[2048];
	ld.param.u64 	%rd4, [_Z28lux_ntt_forward_fused_kernelILi512EEvPiPKiS2_iii_param_0];
	ld.param.u64 	%rd5, [_Z28lux_ntt_forward_fused_kernelILi512EEvPiPKiS2_iii_param_1];
	ld.param.u64 	%rd6, [_Z28lux_ntt_forward_fused_kernelILi512EEvPiPKiS2_iii_param_2];
	ld.param.u32 	%r69, [_Z28lux_ntt_forward_fused_kernelILi512EEvPiPKiS2_iii_param_3];
	ld.param.u32 	%r70, [_Z28lux_ntt_forward_fused_kernelILi512EEvPiPKiS2_iii_param_4];
	ld.param.u32 	%r71, [_Z28lux_ntt_forward_fused_kernelILi512EEvPiPKiS2_iii_param_5];
	cvta.to.global.u64 	%rd1, %rd5;
	cvta.to.global.u64 	%rd2, %rd4;
	cvta.to.global.u64 	%rd3, %rd6;
	mov.u32 	%r1, %ctaid.x;
	mov.u32 	%r449, %tid.x;
	setp.ge.s32 	%p1, %r1, %r71;
	@%p1 bra 	$L__BB10_25;
	shl.b32 	%r3, %r1, 9;
	setp.gt.u32 	%p2, %r449, 511;
	@%p2 bra 	$L__BB10_8;
	mov.u32 	%r4, %ntid.x;
	add.s32 	%r72, %r449, %r4;
	max.u32 	%r73, %r72, 512;
	setp.lt.u32 	%p3, %r72, 512;
	selp.u32 	%r74, 1, 0, %p3;
	add.s32 	%r75, %r72, %r74;
	sub.s32 	%r76, %r73, %r75;
	div.u32 	%r77, %r76, %r4;
	add.s32 	%r5, %r77, %r74;
	and.b32  	%r78, %r5, 3;
	setp.eq.s32 	%p4, %r78, 3;
	mov.u32 	%r441, %r449;
	@%p4 bra 	$L__BB10_5;
	add.s32 	%r80, %r5, 1;
	and.b32  	%r6, %r80, 3;
	mov.b32 	%r440, 0;
	mov.u32 	%r441, %r449;
$L__BB10_4:
	.pragma "nounroll";
	add.s32 	%r81, %r3, %r441;
	mul.wide.u32 	%rd7, %r81, 4;
	add.s64 	%rd8, %rd1, %rd7;
	ld.global.nc.u32 	%r82, [%rd8];
	shl.b32 	%r83, %r441, 2;
	mov.u32 	%r84, _ZZ28lux_ntt_forward_fused_kernelILi512EEvPiPKiS2_iiiE4smem;
	add.s32 	%r85, %r84, %r83;
	st.shared.u32 	[%r85], %r82;
	add.s32 	%r441, %r441, %r4;
	add.s32 	%r440, %r440, 1;
	setp.ne.s32 	%p5, %r440, %r6;
	@%p5 bra 	$L__BB10_4;
$L__BB10_5:
	setp.lt.u32 	%p6, %r5, 3;
	@%p6 bra 	$L__BB10_8;
	mov.u32 	%r89, _ZZ28lux_ntt_forward_fused_kernelILi512EEvPiPKiS2_iiiE4smem;
	shl.b32 	%r93, %r4, 2;
$L__BB10_7:
	add.s32 	%r86, %r3, %r441;
	mul.wide.u32 	%rd9, %r86, 4;
	add.s64 	%rd10, %rd1, %rd9;
	ld.global.nc.u32 	%r87, [%rd10];
	shl.b32 	%r88, %r441, 2;
	add.s32 	%r90, %r89, %r88;
	st.shared.u32 	[%r90], %r87;
	add.s32 	%r91, %r86, %r4;
	mul.wide.u32 	%rd11, %r91, 4;
	add.s64 	%rd12, %rd1, %rd11;
	ld.global.nc.u32 	%r92, [%rd12];
	add.s32 	%r94, %r90, %r93;
	st.shared.u32 	[%r94], %r92;
	add.s32 	%r95, %r91, %r4;
	mul.wide.u32 	%rd13, %r95, 4;
	add.s64 	%rd14, %rd1, %rd13;
	ld.global.nc.u32 	%r96, [%rd14];
	add.s32 	%r97, %r94, %r93;
	st.shared.u32 	[%r97], %r96;
	add.s32 	%r98, %r95, %r4;
	mul.wide.u32 	%rd15, %r98, 4;
	add.s64 	%rd16, %rd1, %rd15;
	ld.global.nc.u32 	%r99, [%rd16];
	add.s32 	%r100, %r97, %r93;
	st.shared.u32 	[%r100], %r99;
	add.s32 	%r441, %r93, %r441;
	setp.lt.u32 	%p7, %r441, 512;
	@%p7 bra 	$L__BB10_7;
$L__BB10_8:
	bar.sync 	0;
	mov.u32 	%r14, %ntid.x;
	add.s32 	%r15, %r449, %r14;
	max.u32 	%r103, %r15, 256;
	setp.lt.u32 	%p8, %r15, 256;
	selp.u32 	%r104, 1, 0, %p8;
	add.s32 	%r105, %r15, %r104;
	sub.s32 	%r106, %r103, %r105;
	div.u32 	%r107, %r106, %r14;
	add.s32 	%r16, %r107, %r104;
	add.s32 	%r17, %r15, %r14;
	mov.b32 	%r444, 0;
	mov.b32 	%r443, 256;
$L__BB10_9:
	mov.u32 	%r18, %r443;
	setp.gt.u32 	%p9, %r449, 255;
	@%p9 bra 	$L__BB10_17;
	and.b32  	%r108, %r16, 3;
	setp.eq.s32 	%p10, %r108, 3;
	not.b32 	%r109, %r18;
	add.s32 	%r21, %r18, -1;
	and.b32  	%r110, %r109, %r21;
	popc.b32 	%r20, %r110;
	shl.b32 	%r22, %r18, 1;
	mov.u32 	%r445, %r449;
	@%p10 bra 	$L__BB10_14;
	setp.eq.s32 	%p11, %r108, 0;
	shr.u32 	%r112, %r449, %r20;
	and.b32  	%r113, %r449, %r21;
	mad.lo.s32 	%r114, %r22, %r112, %r113;
	add.s32 	%r115, %r112, %r444;
	mul.wide.u32 	%rd17, %r115, 4;
	add.s64 	%rd18, %rd3, %rd17;
	ld.global.nc.u32 	%r116, [%rd18];
	shl.b32 	%r117, %r114, 2;
	mov.u32 	%r118, _ZZ28lux_ntt_forward_fused_kernelILi512EEvPiPKiS2_iiiE4smem;
	add.s32 	%r119, %r118, %r117;
	shl.b32 	%r23, %r18, 2;
	add.s32 	%r120, %r119, %r23;
	ld.shared.u32 	%r121, [%r120];
	mul.wide.s32 	%rd19, %r121, %r116;
	cvt.u32.u64 	%r122, %rd19;
	mul.lo.s32 	%r123, %r70, %r122;
	mul.wide.s32 	%rd20, %r123, %r69;
	sub.s64 	%rd21, %rd19, %rd20;
	{ .reg .b32 tmp; mov.b64 {tmp, %r124}, %rd21; }
	shr.s64 	%rd22, %rd21, 63;
	cvt.u32.u64 	%r125, %rd22;
	and.b32  	%r126, %r125, %r69;
	add.s32 	%r127, %r126, %r124;
	ld.shared.u32 	%r128, [%r119];
	sub.s32 	%r129, %r128, %r127;
	shr.s32 	%r130, %r129, 31;
	and.b32  	%r131, %r130, %r69;
	add.s32 	%r132, %r131, %r129;
	st.shared.u32 	[%r120], %r132;
	add.s32 	%r133, %r127, %r128;
	setp.lt.s32 	%p12, %r133, %r69;
	selp.b32 	%r134, 0, %r69, %p12;
	sub.s32 	%r135, %r133, %r134;
	st.shared.u32 	[%r119], %r135;
	mov.u32 	%r445, %r15;
	@%p11 bra 	$L__BB10_14;
	setp.eq.s32 	%p13, %r108, 1;
	shr.u32 	%r137, %r15, %r20;
	and.b32  	%r138, %r15, %r21;
	mad.lo.s32 	%r139, %r22, %r137, %r138;
	add.s32 	%r140, %r137, %r444;
	mul.wide.u32 	%rd23, %r140, 4;
	add.s64 	%rd24, %rd3, %rd23;
	ld.global.nc.u32 	%r141, [%rd24];
	shl.b32 	%r142, %r139, 2;
	add.s32 	%r144, %r118, %r142;
	add.s32 	%r145, %r144, %r23;
	ld.shared.u32 	%r146, [%r145];
	mul.wide.s32 	%rd25, %r146, %r141;
	cvt.u32.u64 	%r147, %rd25;
	mul.lo.s32 	%r148, %r70, %r147;
	mul.wide.s32 	%rd26, %r148, %r69;
	sub.s64 	%rd27, %rd25, %rd26;
	{ .reg .b32 tmp; mov.b64 {tmp, %r149}, %rd27; }
	shr.s64 	%rd28, %rd27, 63;
	cvt.u32.u64 	%r150, %rd28;
	and.b32  	%r151, %r150, %r69;
	add.s32 	%r152, %r151, %r149;
	ld.shared.u32 	%r153, [%r144];
	sub.s32 	%r154, %r153, %r152;
	shr.s32 	%r155, %r154, 31;
	and.b32  	%r156, %r155, %r69;
	add.s32 	%r157, %r156, %r154;
	st.shared.u32 	[%r145], %r157;
	add.s32 	%r158, %r152, %r153;
	setp.lt.s32 	%p14, %r158, %r69;
	selp.b32 	%r159, 0, %r69, %p14;
	sub.s32 	%r160, %r158, %r159;
	st.shared.u32 	[%r144], %r160;
	mov.u32 	%r445, %r17;
	@%p13 bra 	$L__BB10_14;
	add.s32 	%r445, %r17, %r14;
	shr.u32 	%r161, %r17, %r20;
	and.b32  	%r162, %r17, %r21;
	mad.lo.s32 	%r163, %r22, %r161, %r162;
	add.s32 	%r164, %r161, %r444;
	mul.wide.u32 	%rd29, %r164, 4;
	add.s64 	%rd30, %rd3, %rd29;
	ld.global.nc.u32 	%r165, [%rd30];
	shl.b32 	%r166, %r163, 2;
	add.s32 	%r168, %r118, %r166;
	add.s32 	%r169, %r168, %r23;
	ld.shared.u32 	%r170, [%r169];
	mul.wide.s32 	%rd31, %r170, %r165;
	cvt.u32.u64 	%r171, %rd31;
	mul.lo.s32 	%r172, %r70, %r171;
	mul.wide.s32 	%rd32, %r172, %r69;
	sub.s64 	%rd33, %rd31, %rd32;
	{ .reg .b32 tmp; mov.b64 {tmp, %r173}, %rd33; }
	shr.s64 	%rd34, %rd33, 63;
	cvt.u32.u64 	%r174, %rd34;
	and.b32  	%r175, %r174, %r69;
	add.s32 	%r176, %r175, %r173;
	ld.shared.u32 	%r177, [%r168];
	sub.s32 	%r178, %r177, %r176;
	shr.s32 	%r179, %r178, 31;
	and.b32  	%r180, %r179, %r69;
	add.s32 	%r181, %r180, %r178;
	st.shared.u32 	[%r169], %r181;
	add.s32 	%r182, %r176, %r177;
	setp.lt.s32 	%p15, %r182, %r69;
	selp.b32 	%r183, 0, %r69, %p15;
	sub.s32 	%r184, %r182, %r183;
	st.shared.u32 	[%r168], %r184;
$L__BB10_14:
	setp.lt.u32 	%p16, %r16, 3;
	@%p16 bra 	$L__BB10_17;
	shl.b32 	%r185, %r14, 1;
	add.s32 	%r452, %r185, %r445;
	mad.lo.s32 	%r451, %r14, 3, %r445;
	add.s32 	%r450, %r14, %r445;
$L__BB10_16:
	shr.u32 	%r186, %r445, %r20;
	and.b32  	%r187, %r445, %r21;
	mad.lo.s32 	%r188, %r22, %r186, %r187;
	add.s32 	%r189, %r186, %r444;
	mul.wide.u32 	%rd35, %r189, 4;
	add.s64 	%rd36, %rd3, %rd35;
	ld.global.nc.u32 	%r190, [%rd36];
	shl.b32 	%r191, %r188, 2;
	mov.u32 	%r192, _ZZ28lux_ntt_forward_fused_kernelILi512EEvPiPKiS2_iiiE4smem;
	add.s32 	%r193, %r192, %r191;
	shl.b32 	%r194, %r18, 2;
	add.s32 	%r195, %r193, %r194;
	ld.shared.u32 	%r196, [%r195];
	mul.wide.s32 	%rd37, %r196, %r190;
	cvt.u32.u64 	%r197, %rd37;
	mul.lo.s32 	%r198, %r70, %r197;
	mul.wide.s32 	%rd38, %r198, %r69;
	sub.s64 	%rd39, %rd37, %rd38;
	{ .reg .b32 tmp; mov.b64 {tmp, %r199}, %rd39; }
	shr.s64 	%rd40, %rd39, 63;
	cvt.u32.u64 	%r200, %rd40;
	and.b32  	%r201, %r200, %r69;
	add.s32 	%r202, %r201, %r199;
	ld.shared.u32 	%r203, [%r193];
	sub.s32 	%r204, %r203, %r202;
	shr.s32 	%r205, %r204, 31;
	and.b32  	%r206, %r205, %r69;
	add.s32 	%r207, %r206, %r204;
	st.shared.u32 	[%r195], %r207;
	add.s32 	%r208, %r202, %r203;
	setp.lt.s32 	%p17, %r208, %r69;
	selp.b32 	%r209, 0, %r69, %p17;
	sub.s32 	%r210, %r208, %r209;
	st.shared.u32 	[%r193], %r210;
	add.s32 	%r211, %r445, %r14;
	shr.u32 	%r212, %r450, %r20;
	and.b32  	%r213, %r450, %r21;
	mad.lo.s32 	%r214, %r22, %r212, %r213;
	add.s32 	%r215, %r212, %r444;
	mul.wide.u32 	%rd41, %r215, 4;
	add.s64 	%rd42, %rd3, %rd41;
	ld.global.nc.u32 	%r216, [%rd42];
	shl.b32 	%r217, %r214, 2;
	add.s32 	%r218, %r192, %r217;
	add.s32 	%r219, %r218, %r194;
	ld.shared.u32 	%r220, [%r219];
	mul.wide.s32 	%rd43, %r220, %r216;
	cvt.u32.u64 	%r221, %rd43;
	mul.lo.s32 	%r222, %r70, %r221;
	mul.wide.s32 	%rd44, %r222, %r69;
	sub.s64 	%rd45, %rd43, %rd44;
	{ .reg .b32 tmp; mov.b64 {tmp, %r223}, %rd45; }
	shr.s64 	%rd46, %rd45, 63;
	cvt.u32.u64 	%r224, %rd46;
	and.b32  	%r225, %r224, %r69;
	add.s32 	%r226, %r225, %r223;
	ld.shared.u32 	%r227, [%r218];
	sub.s32 	%r228, %r227, %r226;
	shr.s32 	%r229, %r228, 31;
	and.b32  	%r230, %r229, %r69;
	add.s32 	%r231, %r230, %r228;
	st.shared.u32 	[%r219], %r231;
	add.s32 	%r232, %r226, %r227;
	setp.lt.s32 	%p18, %r232, %r69;
	selp.b32 	%r233, 0, %r69, %p18;
	sub.s32 	%r234, %r232, %r233;
	st.shared.u32 	[%r218], %r234;
	add.s32 	%r235, %r211, %r14;
	shr.u32 	%r236, %r452, %r20;
	and.b32  	%r237, %r452, %r21;
	mad.lo.s32 	%r238, %r22, %r236, %r237;
	add.s32 	%r239, %r236, %r444;
	mul.wide.u32 	%rd47, %r239, 4;
	add.s64 	%rd48, %rd3, %rd47;
	ld.global.nc.u32 	%r240, [%rd48];
	shl.b32 	%r241, %r238, 2;
	add.s32 	%r242, %r192, %r241;
	add.s32 	%r243, %r242, %r194;
	ld.shared.u32 	%r244, [%r243];
	mul.wide.s32 	%rd49, %r244, %r240;
	cvt.u32.u64 	%r245, %rd49;
	mul.lo.s32 	%r246, %r70, %r245;
	mul.wide.s32 	%rd50, %r246, %r69;
	sub.s64 	%rd51, %rd49, %rd50;
	{ .reg .b32 tmp; mov.b64 {tmp, %r247}, %rd51; }
	shr.s64 	%rd52, %rd51, 63;
	cvt.u32.u64 	%r248, %rd52;
	and.b32  	%r249, %r248, %r69;
	add.s32 	%r250, %r249, %r247;
	ld.shared.u32 	%r251, [%r242];
	sub.s32 	%r252, %r251, %r250;
	shr.s32 	%r253, %r252, 31;
	and.b32  	%r254, %r253, %r69;
	add.s32 	%r255, %r254, %r252;
	st.shared.u32 	[%r243], %r255;
	add.s32 	%r256, %r250, %r251;
	setp.lt.s32 	%p19, %r256, %r69;
	selp.b32 	%r257, 0, %r69, %p19;
	sub.s32 	%r258, %r256, %r257;
	st.shared.u32 	[%r242], %r258;
	add.s32 	%r259, %r235, %r14;
	shr.u32 	%r260, %r451, %r20;
	and.b32  	%r261, %r451, %r21;
	mad.lo.s32 	%r262, %r22, %r260, %r261;
	add.s32 	%r263, %r260, %r444;
	mul.wide.u32 	%rd53, %r263, 4;
	add.s64 	%rd54, %rd3, %rd53;
	ld.global.nc.u32 	%r264, [%rd54];
	shl.b32 	%r265, %r262, 2;
	add.s32 	%r266, %r192, %r265;
	add.s32 	%r267, %r266, %r194;
	ld.shared.u32 	%r268, [%r267];
	mul.wide.s32 	%rd55, %r268, %r264;
	cvt.u32.u64 	%r269, %rd55;
	mul.lo.s32 	%r270, %r70, %r269;
	mul.wide.s32 	%rd56, %r270, %r69;
	sub.s64 	%rd57, %rd55, %rd56;
	{ .reg .b32 tmp; mov.b64 {tmp, %r271}, %rd57; }
	shr.s64 	%rd58, %rd57, 63;
	cvt.u32.u64 	%r272, %rd58;
	and.b32  	%r273, %r272, %r69;
	add.s32 	%r274, %r273, %r271;
	ld.shared.u32 	%r275, [%r266];
	sub.s32 	%r276, %r275, %r274;
	shr.s32 	%r277, %r276, 31;
	and.b32  	%r278, %r277, %r69;
	add.s32 	%r279, %r278, %r276;
	st.shared.u32 	[%r267], %r279;
	add.s32 	%r280, %r274, %r275;
	setp.lt.s32 	%p20, %r280, %r69;
	selp.b32 	%r281, 0, %r69, %p20;
	sub.s32 	%r282, %r280, %r281;
	st.shared.u32 	[%r266], %r282;
	add.s32 	%r445, %r259, %r14;
	shl.b32 	%r283, %r14, 2;
	add.s32 	%r452, %r452, %r283;
	add.s32 	%r451, %r451, %r283;
	add.s32 	%r450, %r450, %r283;
	setp.lt.u32 	%p21, %r445, 256;
	@%p21 bra 	$L__BB10_16;
$L__BB10_17:
	bar.sync 	0;
	shl.b32 	%r284, %r18, 1;
	add.s32 	%r285, %r284, -1;
	not.b32 	%r286, %r284;
	and.b32  	%r287, %r286, %r285;
	popc.b32 	%r288, %r287;
	mov.b32 	%r289, 512;
	shr.u32 	%r290, %r289, %r288;
	add.s32 	%r444, %r290, %r444;
	shr.u32 	%r443, %r18, 1;
	setp.lt.u32 	%p22, %r18, 2;
	@%p22 bra 	$L__BB10_18;
	bra.uni 	$L__BB10_9;
$L__BB10_18:
	setp.gt.u32 	%p23, %r449, 511;
	@%p23 bra 	$L__BB10_25;
	shl.b32 	%r29, %r14, 2;
	max.u32 	%r291, %r15, 512;
	setp.lt.u32 	%p24, %r15, 512;
	selp.u32 	%r292, 1, 0, %p24;
	add.s32 	%r293, %r15, %r292;
	sub.s32 	%r294, %r291, %r293;
	div.u32 	%r295, %r294, %r14;
	add.s32 	%r30, %r295, %r292;
	and.b32  	%r296, %r30, 3;
	setp.eq.s32 	%p25, %r296, 3;
	@%p25 bra 	$L__BB10_22;
	shl.b32 	%r297, %r449, 2;
	mov.u32 	%r298, _ZZ28lux_ntt_forward_fused_kernelILi512EEvPiPKiS2_iiiE4smem;
	add.s32 	%r447, %r298, %r297;
	add.s32 	%r299, %r30, 1;
	and.b32  	%r300, %r299, 3;
	neg.s32 	%r446, %r300;
$L__BB10_21:
	.pragma "nounroll";
	shr.u32 	%r301, %r449, 4;
	shl.b32 	%r302, %r449, 4;
	and.b32  	%r303, %r302, 16;
	shl.b32 	%r304, %r449, 2;
	and.b32  	%r305, %r304, 8;
	or.b32  	%r306, %r303, %r305;
	and.b32  	%r307, %r449, 4;
	or.b32  	%r308, %r307, %r306;
	shr.u32 	%r309, %r449, 2;
	and.b32  	%r310, %r309, 2;
	or.b32  	%r311, %r308, %r310;
	and.b32  	%r312, %r301, 1;
	or.b32  	%r313, %r312, %r311;
	shr.u32 	%r314, %r449, 6;
	shl.b32 	%r315, %r313, 2;
	and.b32  	%r316, %r301, 2;
	or.b32  	%r317, %r315, %r316;
	and.b32  	%r318, %r314, 1;
	or.b32  	%r319, %r318, %r317;
	shr.u32 	%r320, %r449, 8;
	shl.b32 	%r321, %r319, 2;
	and.b32  	%r322, %r314, 2;
	or.b32  	%r323, %r321, %r322;
	and.b32  	%r324, %r320, 1;
	or.b32  	%r325, %r324, %r323;
	ld.shared.u32 	%r326, [%r447];
	add.s32 	%r327, %r325, %r3;
	mul.wide.u32 	%rd59, %r327, 4;
	add.s64 	%rd60, %rd2, %rd59;
	st.global.u32 	[%rd60], %r326;
	add.s32 	%r449, %r449, %r14;
	add.s32 	%r447, %r447, %r29;
	add.s32 	%r446, %r446, 1;
	setp.ne.s32 	%p26, %r446, 0;
	@%p26 bra 	$L__BB10_21;
$L__BB10_22:
	setp.lt.u32 	%p27, %r30, 3;
	@%p27 bra 	$L__BB10_25;
	add.s32 	%r455, %r14, %r449;
	shl.b32 	%r328, %r449, 4;
	and.b32  	%r41, %r328, 16;
	shl.b32 	%r329, %r455, 4;
	and.b32  	%r42, %r329, 16;
	shl.b32 	%r330, %r14, 1;
	add.s32 	%r457, %r449, %r330;
	mad.lo.s32 	%r456, %r14, 3, %r449;
	shl.b32 	%r331, %r449, 2;
	mov.u32 	%r332, _ZZ28lux_ntt_forward_fused_kernelILi512EEvPiPKiS2_iiiE4smem;
	add.s32 	%r454, %r332, %r331;
	shl.b32 	%r46, %r14, 4;
	shl.b32 	%r47, %r14, 3;
	mul.lo.s32 	%r48, %r14, 12;
$L__BB10_24:
	shr.u32 	%r333, %r449, 4;
	shl.b32 	%r334, %r449, 2;
	and.b32  	%r335, %r334, 8;
	add.s32 	%r336, %r41, %r335;
	and.b32  	%r337, %r449, 4;
	add.s32 	%r338, %r337, %r336;
	shr.u32 	%r339, %r449, 2;
	and.b32  	%r340, %r339, 2;
	add.s32 	%r341, %r338, %r340;
	and.b32  	%r342, %r333, 1;
	add.s32 	%r343, %r342, %r341;
	shr.u32 	%r344, %r449, 6;
	shl.b32 	%r345, %r343, 2;
	and.b32  	%r346, %r333, 2;
	or.b32  	%r347, %r345, %r346;
	and.b32  	%r348, %r344, 1;
	or.b32  	%r349, %r348, %r347;
	shr.u32 	%r350, %r449, 8;
	shl.b32 	%r351, %r349, 2;
	and.b32  	%r352, %r344, 2;
	or.b32  	%r353, %r351, %r352;
	and.b32  	%r354, %r350, 1;
	or.b32  	%r355, %r354, %r353;
	ld.shared.u32 	%r356, [%r454];
	add.s32 	%r357, %r355, %r3;
	mul.wide.u32 	%rd61, %r357, 4;
	add.s64 	%rd62, %rd2, %rd61;
	st.global.u32 	[%rd62], %r356;
	add.s32 	%r358, %r449, %r14;
	shr.u32 	%r359, %r455, 4;
	shl.b32 	%r360, %r455, 2;
	and.b32  	%r361, %r360, 8;
	add.s32 	%r362, %r42, %r361;
	and.b32  	%r363, %r455, 4;
	add.s32 	%r364, %r363, %r362;
	shr.u32 	%r365, %r455, 2;
	and.b32  	%r366, %r365, 2;
	add.s32 	%r367, %r364, %r366;
	and.b32  	%r368, %r359, 1;
	add.s32 	%r369, %r368, %r367;
	shr.u32 	%r370, %r455, 6;
	shl.b32 	%r371, %r369, 2;
	and.b32  	%r372, %r359, 2;
	or.b32  	%r373, %r371, %r372;
	and.b32  	%r374, %r370, 1;
	or.b32  	%r375, %r374, %r373;
	shr.u32 	%r376, %r455, 8;
	shl.b32 	%r377, %r375, 2;
	and.b32  	%r378, %r370, 2;
	or.b32  	%r379, %r377, %r378;
	and.b32  	%r380, %r376, 1;
	or.b32  	%r381, %r380, %r379;
	add.s32 	%r382, %r454, %r29;
	ld.shared.u32 	%r383, [%r382];
	add.s32 	%r384, %r381, %r3;
	mul.wide.u32 	%rd63, %r384, 4;
	add.s64 	%rd64, %rd2, %rd63;
	st.global.u32 	[%rd64], %r383;
	add.s32 	%r385, %r358, %r14;
	shr.u32 	%r386, %r457, 4;
	shl.b32 	%r387, %r457, 2;
	and.b32  	%r388, %r387, 8;
	add.s32 	%r389, %r41, %r388;
	and.b32  	%r390, %r457, 4;
	add.s32 	%r391, %r390, %r389;
	shr.u32 	%r392, %r457, 2;
	and.b32  	%r393, %r392, 2;
	add.s32 	%r394, %r391, %r393;
	and.b32  	%r395, %r386, 1;
	add.s32 	%r396, %r395, %r394;
	shr.u32 	%r397, %r457, 6;
	shl.b32 	%r398, %r396, 2;
	and.b32  	%r399, %r386, 2;
	or.b32  	%r400, %r398, %r399;
	and.b32  	%r401, %r397, 1;
	or.b32  	%r402, %r401, %r400;
	shr.u32 	%r403, %r457, 8;
	shl.b32 	%r404, %r402, 2;
	and.b32  	%r405, %r397, 2;
	or.b32  	%r406, %r404, %r405;
	and.b32  	%r407, %r403, 1;
	or.b32  	%r408, %r407, %r406;
	add.s32 	%r409, %r454, %r47;
	ld.shared.u32 	%r410, [%r409];
	add.s32 	%r411, %r408, %r3;
	mul.wide.u32 	%rd65, %r411, 4;
	add.s64 	%rd66, %rd2, %rd65;
	st.global.u32 	[%rd66], %r410;
	add.s32 	%r412, %r385, %r14;
	shr.u32 	%r413, %r456, 4;
	shl.b32 	%r414, %r456, 2;
	and.b32  	%r415, %r414, 8;
	add.s32 	%r416, %r42, %r415;
	and.b32  	%r417, %r456, 4;
	add.s32 	%r418, %r417, %r416;
	shr.u32 	%r419, %r456, 2;
	and.b32  	%r420, %r419, 2;
	add.s32 	%r421, %r418, %r420;
	and.b32  	%r422, %r413, 1;
	add.s32 	%r423, %r422, %r421;
	shr.u32 	%r424, %r456, 6;
	shl.b32 	%r425, %r423, 2;
	and.b32  	%r426, %r413, 2;
	or.b32  	%r427, %r425, %r426;
	and.b32  	%r428, %r424, 1;
	or.b32  	%r429, %r428, %r427;
	shr.u32 	%r430, %r456, 8;
	shl.b32 	%r431, %r429, 2;
	and.b32  	%r432, %r424, 2;
	or.b32  	%r433, %r431, %r432;
	and.b32  	%r434, %r430, 1;
	or.b32  	%r435, %r434, %r433;
	add.s32 	%r436, %r454, %r48;
	ld.shared.u32 	%r437, [%r436];
	add.s32 	%r438, %r435, %r3;
	mul.wide.u32 	%rd67, %r438, 4;
	add.s64 	%rd68, %rd2, %rd67;
	st.global.u32 	[%rd68], %r437;
	add.s32 	%r449, %r412, %r14;
	add.s32 	%r457, %r457, %r29;
	add.s32 	%r456, %r456, %r29;
	add.s32 	%r455, %r455, %r29;
	add.s32 	%r454, %r454, %r46;
	setp.lt.u32 	%p28, %r449, 512;
	@%p28 bra 	$L__BB10_24;
$L__BB10_25:
	ret;

}
	// .globl	_Z28lux_ntt_forward_fused_kernelILi1024EEvPiPKiS2_iii
.visible .entry _Z28lux_ntt_forward_fused_kernelILi1024EEvPiPKiS2_iii(
	.param .u64 .ptr .align 1 _Z28lux_ntt_forward_fused_kernelILi1024EEvPiPKiS2_iii_param_0,
	.param .u64 .ptr .align 1 _Z28lux_ntt_forward_fused_kernelILi1024EEvPiPKiS2_iii_param_1,
	.param .u64 .ptr .align 1 _Z28lux_ntt_forward_fused_kernelILi1024EEvPiPKiS2_iii_param_2,
	.param .u32 _Z28lux_ntt_forward_fused_kernelILi1024EEvPiPKiS2_iii_param_3,
	.param .u32 _Z28lux_ntt_forward_fused_kernelILi1024EEvPiPKiS2_iii_param_4,
	.param .u32 _Z28lux_ntt_forward_fused_kernelILi1024EEvPiPKiS2_iii_param_5
)
{
	.reg .pred 	%p<26>;
	.reg .b32 	%r<477>;
	.reg .b64 	%rd<69>;
	// demoted variable
	.shared .align 4 .b8 _ZZ28lux_ntt_forward_fused_kernelILi1024EEvPiPKiS2_iiiE4smem[4096];
	ld.param.u64 	%rd4, [_Z28lux_ntt_forward_fused_kernelILi1024EEvPiPKiS2_iii_param_0];
	ld.param.u64 	%rd5, [_Z28lux_ntt_forward_fused_kernelILi1024EEvPiPKiS2_iii_param_1];
	ld.param.u64 	%rd6, [_Z28lux_ntt_forward_fused_kernelILi1024EEvPiPKiS2_iii_param_2];
	ld.param.u32 	%r67, [_Z28lux_ntt_forward_fused_kernelILi1024EEvPiPKiS2_iii_param_3];
	ld.param.u32 	%r68, [_Z28lux_ntt_forward_fused_kernelILi1024EEvPiPKiS2_iii_param_4];
	ld.param.u32 	%r69, [_Z28lux_ntt_forward_fused_kernelILi1024EEvPiPKiS2_iii_param_5];
	cvta.to.global.u64 	%rd1, %rd5;
	cvta.to.global.u64 	%rd2, %rd4;
	cvta.to.global.u64 	%rd3, %rd6;
	mov.u32 	%r1, %ctaid.x;
	mov.u32 	%r471, %tid.x;
	setp.ge.s32 	%p1, %r1, %r69;
	@%p1 bra 	$L__BB11_23;
	shl.b32 	%r3, %r1, 10;
	mov.u32 	%r4, %ntid.x;
	add.s32 	%r5, %r471, %r4;
	max.u32 	%r70, %r5, 1024;
	setp.lt.u32 	%p2, %r5, 1024;
	selp.u32 	%r71, 1, 0, %p2;
	add.s32 	%r72, %r5, %r71;
	sub.s32 	%r73, %r70, %r72;
	div.u32 	%r74, %r73, %r4;
	add.s32 	%r6, %r74, %r71;
	add.s32 	%r75, %r6, 1;
	and.b32  	%r7, %r75, 3;
	and.b32  	%r8, %r6, 3;
	setp.eq.s32 	%p3, %r8, 3;
	mov.u32 	%r459, %r471;
	@%p3 bra 	$L__BB11_4;
	mov.b32 	%r458, 0;
	mov.u32 	%r459, %r471;
$L__BB11_3:
	.pragma "nounroll";
	add.s32 	%r77, %r3, %r459;
	mul.wide.u32 	%rd7, %r77, 4;
	add.s64 	%rd8, %rd1, %rd7;
	ld.global.nc.u32 	%r78, [%rd8];
	shl.b32 	%r79, %r459, 2;
	mov.u32 	%r80, _ZZ28lux_ntt_forward_fused_kernelILi1024EEvPiPKiS2_iiiE4smem;
	add.s32 	%r81, %r80, %r79;
	st.shared.u32 	[%r81], %r78;
	add.s32 	%r459, %r459, %r4;
	add.s32 	%r458, %r458, 1;
	setp.ne.s32 	%p4, %r458, %r7;
	@%p4 bra 	$L__BB11_3;
$L__BB11_4:
	setp.lt.u32 	%p5, %r6, 3;
	@%p5 bra 	$L__BB11_7;
	mov.u32 	%r85, _ZZ28lux_ntt_forward_fused_kernelILi1024EEvPiPKiS2_iiiE4smem;
	shl.b32 	%r89, %r4, 2;
$L__BB11_6:
	add.s32 	%r82, %r3, %r459;
	mul.wide.u32 	%rd9, %r82, 4;
	add.s64 	%rd10, %rd1, %rd9;
	ld.global.nc.u32 	%r83, [%rd10];
	shl.b32 	%r84, %r459, 2;
	add.s32 	%r86, %r85, %r84;
	st.shared.u32 	[%r86], %r83;
	add.s32 	%r87, %r82, %r4;
	mul.wide.u32 	%rd11, %r87, 4;
	add.s64 	%rd12, %rd1, %rd11;
	ld.global.nc.u32 	%r88, [%rd12];
	add.s32 	%r90, %r86, %r89;
	st.shared.u32 	[%r90], %r88;
	add.s32 	%r91, %r87, %r4;
	mul.wide.u32 	%rd13, %r91, 4;
	add.s64 	%rd14, %rd1, %rd13;
	ld.global.nc.u32 	%r92, [%rd14];
	add.s32 	%r93, %r90, %r89;
	st.shared.u32 	[%r93], %r92;
	add.s32 	%r94, %r91, %r4;
	mul.wide.u32 	%rd15, %r94, 4;
	add.s64 	%rd16, %rd1, %rd15;
	ld.global.nc.u32 	%r95, [%rd16];
	add.s32 	%r96, %r93, %r89;
	st.shared.u32 	[%r96], %r95;
	add.s32 	%r459, %r89, %r459;
	setp.lt.u32 	%p6, %r459, 1024;
	@%p6 bra 	$L__BB11_6;
$L__BB11_7:
	bar.sync 	0;
	max.u32 	%r99, %r5, 512;
	setp.lt.u32 	%p7, %r5, 512;
	selp.u32 	%r100, 1, 0, %p7;
	add.s32 	%r101, %r5, %r100;
	sub.s32 	%r102, %r99, %r101;
	div.u32 	%r103, %r102, %r4;
	add.s32 	%r16, %r103, %r100;
	add.s32 	%r17, %r5, %r4;
	mov.b32 	%r462, 0;
	mov.b32 	%r461, 512;
$L__BB11_8:
	mov.u32 	%r18, %r461;
	setp.gt.u32 	%p8, %r471, 511;
	@%p8 bra 	$L__BB11_16;
	and.b32  	%r104, %r16, 3;
	setp.eq.s32 	%p9, %r104, 3;
	add.s32 	%r105, %r18, -1;
	not.b32 	%r106, %r18;
	and.b32  	%r107, %r106, %r105;
	popc.b32 	%r20, %r107;
	mov.u32 	%r463, %r471;
	@%p9 bra 	$L__BB11_13;
	setp.eq.s32 	%p10, %r104, 0;
	shr.u32 	%r109, %r471, %r20;
	and.b32  	%r111, %r471, %r105;
	mul.lo.s32 	%r112, %r18, %r109;
	shl.b32 	%r113, %r112, 1;
	add.s32 	%r114, %r113, %r111;
	add.s32 	%r115, %r109, %r462;
	mul.wide.u32 	%rd17, %r115, 4;
	add.s64 	%rd18, %rd3, %rd17;
	ld.global.nc.u32 	%r116, [%rd18];
	shl.b32 	%r117, %r114, 2;
	mov.u32 	%r118, _ZZ28lux_ntt_forward_fused_kernelILi1024EEvPiPKiS2_iiiE4smem;
	add.s32 	%r119, %r118, %r117;
	shl.b32 	%r21, %r18, 2;
	add.s32 	%r120, %r119, %r21;
	ld.shared.u32 	%r121, [%r120];
	mul.wide.s32 	%rd19, %r121, %r116;
	cvt.u32.u64 	%r122, %rd19;
	mul.lo.s32 	%r123, %r68, %r122;
	mul.wide.s32 	%rd20, %r123, %r67;
	sub.s64 	%rd21, %rd19, %rd20;
	{ .reg .b32 tmp; mov.b64 {tmp, %r124}, %rd21; }
	shr.s64 	%rd22, %rd21, 63;
	cvt.u32.u64 	%r125, %rd22;
	and.b32  	%r126, %r125, %r67;
	add.s32 	%r127, %r126, %r124;
	ld.shared.u32 	%r128, [%r119];
	sub.s32 	%r129, %r128, %r127;
	shr.s32 	%r130, %r129, 31;
	and.b32  	%r131, %r130, %r67;
	add.s32 	%r132, %r131, %r129;
	st.shared.u32 	[%r120], %r132;
	add.s32 	%r133, %r127, %r128;
	setp.lt.s32 	%p11, %r133, %r67;
	selp.b32 	%r134, 0, %r67, %p11;
	sub.s32 	%r135, %r133, %r134;
	st.shared.u32 	[%r119], %r135;
	mov.u32 	%r463, %r5;
	@%p10 bra 	$L__BB11_13;
	setp.eq.s32 	%p12, %r104, 1;
	shr.u32 	%r137, %r5, %r20;
	and.b32  	%r139, %r5, %r105;
	shl.b32 	%r22, %r18, 1;
	mad.lo.s32 	%r140, %r22, %r137, %r139;
	add.s32 	%r141, %r137, %r462;
	mul.wide.u32 	%rd23, %r141, 4;
	add.s64 	%rd24, %rd3, %rd23;
	ld.global.nc.u32 	%r142, [%rd24];
	shl.b32 	%r143, %r140, 2;
	add.s32 	%r145, %r118, %r143;
	add.s32 	%r146, %r145, %r21;
	ld.shared.u32 	%r147, [%r146];
	mul.wide.s32 	%rd25, %r147, %r142;
	cvt.u32.u64 	%r148, %rd25;
	mul.lo.s32 	%r149, %r68, %r148;
	mul.wide.s32 	%rd26, %r149, %r67;
	sub.s64 	%rd27, %rd25, %rd26;
	{ .reg .b32 tmp; mov.b64 {tmp, %r150}, %rd27; }
	shr.s64 	%rd28, %rd27, 63;
	cvt.u32.u64 	%r151, %rd28;
	and.b32  	%r152, %r151, %r67;
	add.s32 	%r153, %r152, %r150;
	ld.shared.u32 	%r154, [%r145];
	sub.s32 	%r155, %r154, %r153;
	shr.s32 	%r156, %r155, 31;
	and.b32  	%r157, %r156, %r67;
	add.s32 	%r158, %r157, %r155;
	st.shared.u32 	[%r146], %r158;
	add.s32 	%r159, %r153, %r154;
	setp.lt.s32 	%p13, %r159, %r67;
	selp.b32 	%r160, 0, %r67, %p13;
	sub.s32 	%r161, %r159, %r160;
	st.shared.u32 	[%r145], %r161;
	mov.u32 	%r463, %r17;
	@%p12 bra 	$L__BB11_13;
	add.s32 	%r463, %r17, %r4;
	shr.u32 	%r162, %r17, %r20;
	and.b32  	%r164, %r17, %r105;
	mad.lo.s32 	%r165, %r22, %r162, %r164;
	add.s32 	%r166, %r162, %r462;
	mul.wide.u32 	%rd29, %r166, 4;
	add.s64 	%rd30, %rd3, %rd29;
	ld.global.nc.u32 	%r167, [%rd30];
	shl.b32 	%r168, %r165, 2;
	add.s32 	%r170, %r118, %r168;
	add.s32 	%r171, %r170, %r21;
	ld.shared.u32 	%r172, [%r171];
	mul.wide.s32 	%rd31, %r172, %r167;
	cvt.u32.u64 	%r173, %rd31;
	mul.lo.s32 	%r174, %r68, %r173;
	mul.wide.s32 	%rd32, %r174, %r67;
	sub.s64 	%rd33, %rd31, %rd32;
	{ .reg .b32 tmp; mov.b64 {tmp, %r175}, %rd33; }
	shr.s64 	%rd34, %rd33, 63;
	cvt.u32.u64 	%r176, %rd34;
	and.b32  	%r177, %r176, %r67;
	add.s32 	%r178, %r177, %r175;
	ld.shared.u32 	%r179, [%r170];
	sub.s32 	%r180, %r179, %r178;
	shr.s32 	%r181, %r180, 31;
	and.b32  	%r182, %r181, %r67;
	add.s32 	%r183, %r182, %r180;
	st.shared.u32 	[%r171], %r183;
	add.s32 	%r184, %r178, %r179;
	setp.lt.s32 	%p14, %r184, %r67;
	selp.b32 	%r185, 0, %r67, %p14;
	sub.s32 	%r186, %r184, %r185;
	st.shared.u32 	[%r170], %r186;
$L__BB11_13:
	setp.lt.u32 	%p15, %r16, 3;
	@%p15 bra 	$L__BB11_16;
	shl.b32 	%r187, %r4, 1;
	add.s32 	%r466, %r187, %r463;
	mad.lo.s32 	%r465, %r4, 3, %r463;
	add.s32 	%r464, %r4, %r463;
$L__BB11_15:
	shr.u32 	%r188, %r463, %r20;
	add.s32 	%r189, %r18, -1;
	and.b32  	%r190, %r463, %r189;
	shl.b32 	%r191, %r18, 1;
	mad.lo.s32 	%r192, %r191, %r188, %r190;
	add.s32 	%r193, %r188, %r462;
	mul.wide.u32 	%rd35, %r193, 4;
	add.s64 	%rd36, %rd3, %rd35;
	ld.global.nc.u32 	%r194, [%rd36];
	shl.b32 	%r195, %r192, 2;
	mov.u32 	%r196, _ZZ28lux_ntt_forward_fused_kernelILi1024EEvPiPKiS2_iiiE4smem;
	add.s32 	%r197, %r196, %r195;
	shl.b32 	%r198, %r18, 2;
	add.s32 	%r199, %r197, %r198;
	ld.shared.u32 	%r200, [%r199];
	mul.wide.s32 	%rd37, %r200, %r194;
	cvt.u32.u64 	%r201, %rd37;
	mul.lo.s32 	%r202, %r68, %r201;
	mul.wide.s32 	%rd38, %r202, %r67;
	sub.s64 	%rd39, %rd37, %rd38;
	{ .reg .b32 tmp; mov.b64 {tmp, %r203}, %rd39; }
	shr.s64 	%rd40, %rd39, 63;
	cvt.u32.u64 	%r204, %rd40;
	and.b32  	%r205, %r204, %r67;
	add.s32 	%r206, %r205, %r203;
	ld.shared.u32 	%r207, [%r197];
	sub.s32 	%r208, %r207, %r206;
	shr.s32 	%r209, %r208, 31;
	and.b32  	%r210, %r209, %r67;
	add.s32 	%r211, %r210, %r208;
	st.shared.u32 	[%r199], %r211;
	add.s32 	%r212, %r206, %r207;
	setp.lt.s32 	%p16, %r212, %r67;
	selp.b32 	%r213, 0, %r67, %p16;
	sub.s32 	%r214, %r212, %r213;
	st.shared.u32 	[%r197], %r214;
	add.s32 	%r215, %r463, %r4;
	shr.u32 	%r216, %r464, %r20;
	and.b32  	%r217, %r464, %r189;
	mad.lo.s32 	%r218, %r191, %r216, %r217;
	add.s32 	%r219, %r216, %r462;
	mul.wide.u32 	%rd41, %r219, 4;
	add.s64 	%rd42, %rd3, %rd41;
	ld.global.nc.u32 	%r220, [%rd42];
	shl.b32 	%r221, %r218, 2;
	add.s32 	%r222, %r196, %r221;
	add.s32 	%r223, %r222, %r198;
	ld.shared.u32 	%r224, [%r223];
	mul.wide.s32 	%rd43, %r224, %r220;
	cvt.u32.u64 	%r225, %rd43;
	mul.lo.s32 	%r226, %r68, %r225;
	mul.wide.s32 	%rd44, %r226, %r67;
	sub.s64 	%rd45, %rd43, %rd44;
	{ .reg .b32 tmp; mov.b64 {tmp, %r227}, %rd45; }
	shr.s64 	%rd46, %rd45, 63;
	cvt.u32.u64 	%r228, %rd46;
	and.b32  	%r229, %r228, %r67;
	add.s32 	%r230, %r229, %r227;
	ld.shared.u32 	%r231, [%r222];
	sub.s32 	%r232, %r231, %r230;
	shr.s32 	%r233, %r232, 31;
	and.b32  	%r234, %r233, %r67;
	add.s32 	%r235, %r234, %r232;
	st.shared.u32 	[%r223], %r235;
	add.s32 	%r236, %r230, %r231;
	setp.lt.s32 	%p17, %r236, %r67;
	selp.b32 	%r237, 0, %r67, %p17;
	sub.s32 	%r238, %r236, %r237;
	st.shared.u32 	[%r222], %r238;
	add.s32 	%r239, %r215, %r4;
	shr.u32 	%r240, %r466, %r20;
	and.b32  	%r241, %r466, %r189;
	mad.lo.s32 	%r242, %r191, %r240, %r241;
	add.s32 	%r243, %r240, %r462;
	mul.wide.u32 	%rd47, %r243, 4;
	add.s64 	%rd48, %rd3, %rd47;
	ld.global.nc.u32 	%r244, [%rd48];
	shl.b32 	%r245, %r242, 2;
	add.s32 	%r246, %r196, %r245;
	add.s32 	%r247, %r246, %r198;
	ld.shared.u32 	%r248, [%r247];
	mul.wide.s32 	%rd49, %r248, %r244;
	cvt.u32.u64 	%r249, %rd49;
	mul.lo.s32 	%r250, %r68, %r249;
	mul.wide.s32 	%rd50, %r250, %r67;
	sub.s64 	%rd51, %rd49, %rd50;
	{ .reg .b32 tmp; mov.b64 {tmp, %r251}, %rd51; }
	shr.s64 	%rd52, %rd51, 63;
	cvt.u32.u64 	%r252, %rd52;
	and.b32  	%r253, %r252, %r67;
	add.s32 	%r254, %r253, %r251;
	ld.shared.u32 	%r255, [%r246];
	sub.s32 	%r256, %r255, %r254;
	shr.s32 	%r257, %r256, 31;
	and.b32  	%r258, %r257, %r67;
	add.s32 	%r259, %r258, %r256;
	st.shared.u32 	[%r247], %r259;
	add.s32 	%r260, %r254, %r255;
	setp.lt.s32 	%p18, %r260, %r67;
	selp.b32 	%r261, 0, %r67, %p18;
	sub.s32 	%r262, %r260, %r261;
	st.shared.u32 	[%r246], %r262;
	add.s32 	%r263, %r239, %r4;
	shr.u32 	%r264, %r465, %r20;
	and.b32  	%r265, %r465, %r189;
	mad.lo.s32 	%r266, %r191, %r264, %r265;
	add.s32 	%r267, %r264, %r462;
	mul.wide.u32 	%rd53, %r267, 4;
	add.s64 	%rd54, %rd3, %rd53;
	ld.global.nc.u32 	%r268, [%rd54];
	shl.b32 	%r269, %r266, 2;
	add.s32 	%r270, %r196, %r269;
	add.s32 	%r271, %r270, %r198;
	ld.shared.u32 	%r272, [%r271];
	mul.wide.s32 	%rd55, %r272, %r268;
	cvt.u32.u64 	%r273, %rd55;
	mul.lo.s32 	%r274, %r68, %r273;
	mul.wide.s32 	%rd56, %r274, %r67;
	sub.s64 	%rd57, %rd55, %rd56;
	{ .reg .b32 tmp; mov.b64 {tmp, %r275}, %rd57; }
	shr.s64 	%rd58, %rd57, 63;
	cvt.u32.u64 	%r276, %rd58;
	and.b32  	%r277, %r276, %r67;
	add.s32 	%r278, %r277, %r275;
	ld.shared.u32 	%r279, [%r270];
	sub.s32 	%r280, %r279, %r278;
	shr.s32 	%r281, %r280, 31;
	and.b32  	%r282, %r281, %r67;
	add.s32 	%r283, %r282, %r280;
	st.shared.u32 	[%r271], %r283;
	add.s32 	%r284, %r278, %r279;
	setp.lt.s32 	%p19, %r284, %r67;
	selp.b32 	%r285, 0, %r67, %p19;
	sub.s32 	%r286, %r284, %r285;
	st.shared.u32 	[%r270], %r286;
	add.s32 	%r463, %r263, %r4;
	shl.b32 	%r287, %r4, 2;
	add.s32 	%r466, %r466, %r287;
	add.s32 	%r465, %r465, %r287;
	add.s32 	%r464, %r464, %r287;
	setp.lt.u32 	%p20, %r463, 512;
	@%p20 bra 	$L__BB11_15;
$L__BB11_16:
	bar.sync 	0;
	shl.b32 	%r288, %r18, 1;
	add.s32 	%r289, %r288, -1;
	not.b32 	%r290, %r288;
	and.b32  	%r291, %r290, %r289;
	popc.b32 	%r292, %r291;
	mov.b32 	%r293, 1024;
	shr.u32 	%r294, %r293, %r292;
	add.s32 	%r462, %r294, %r462;
	shr.u32 	%r461, %r18, 1;
	setp.gt.u32 	%p21, %r18, 1;
	@%p21 bra 	$L__BB11_8;
	shl.b32 	%r38, %r4, 2;
	setp.eq.s32 	%p22, %r8, 3;
	@%p22 bra 	$L__BB11_20;
	shl.b32 	%r295, %r471, 2;
	mov.u32 	%r296, _ZZ28lux_ntt_forward_fused_kernelILi1024EEvPiPKiS2_iiiE4smem;
	add.s32 	%r469, %r296, %r295;
	add.s32 	%r297, %r6, 1;
	and.b32  	%r298, %r297, 3;
	neg.s32 	%r468, %r298;
$L__BB11_19:
	.pragma "nounroll";
	shr.u32 	%r299, %r471, 4;
	shl.b32 	%r300, %r471, 4;
	and.b32  	%r301, %r300, 16;
	shl.b32 	%r302, %r471, 2;
	and.b32  	%r303, %r302, 8;
	or.b32  	%r304, %r301, %r303;
	and.b32  	%r305, %r471, 4;
	or.b32  	%r306, %r305, %r304;
	shr.u32 	%r307, %r471, 2;
	and.b32  	%r308, %r307, 2;
	or.b32  	%r309, %r306, %r308;
	and.b32  	%r310, %r299, 1;
	or.b32  	%r311, %r310, %r309;
	shr.u32 	%r312, %r471, 6;
	shl.b32 	%r313, %r311, 2;
	and.b32  	%r314, %r299, 2;
	or.b32  	%r315, %r313, %r314;
	and.b32  	%r316, %r312, 1;
	or.b32  	%r317, %r316, %r315;
	shr.u32 	%r318, %r471, 8;
	shl.b32 	%r319, %r317, 2;
	and.b32  	%r320, %r312, 2;
	or.b32  	%r321, %r319, %r320;
	and.b32  	%r322, %r318, 1;
	or.b32  	%r323, %r322, %r321;
	shr.u32 	%r324, %r471, 9;
	shl.b32 	%r325, %r323, 1;
	and.b32  	%r326, %r324, 1;
	or.b32  	%r327, %r326, %r325;
	ld.shared.u32 	%r328, [%r469];
	add.s32 	%r329, %r327, %r3;
	mul.wide.u32 	%rd59, %r329, 4;
	add.s64 	%rd60, %rd2, %rd59;
	st.global.u32 	[%rd60], %r328;
	add.s32 	%r471, %r471, %r4;
	add.s32 	%r469, %r469, %r38;
	add.s32 	%r468, %r468, 1;
	setp.ne.s32 	%p23, %r468, 0;
	@%p23 bra 	$L__BB11_19;
$L__BB11_20:
	setp.lt.u32 	%p24, %r6, 3;
	@%p24 bra 	$L__BB11_23;
	add.s32 	%r473, %r4, %r471;
	shl.b32 	%r330, %r471, 4;
	and.b32  	%r49, %r330, 16;
	shl.b32 	%r331, %r473, 4;
	and.b32  	%r50, %r331, 16;
	shl.b32 	%r332, %r4, 1;
	add.s32 	%r475, %r471, %r332;
	mad.lo.s32 	%r474, %r4, 3, %r471;
	shl.b32 	%r333, %r471, 2;
	mov.u32 	%r334, _ZZ28lux_ntt_forward_fused_kernelILi1024EEvPiPKiS2_iiiE4smem;
	add.s32 	%r472, %r334, %r333;
	shl.b32 	%r54, %r4, 4;
	shl.b32 	%r55, %r4, 3;
	mul.lo.s32 	%r56, %r4, 12;
$L__BB11_22:
	shr.u32 	%r335, %r471, 4;
	shl.b32 	%r336, %r471, 2;
	and.b32  	%r337, %r336, 8;
	add.s32 	%r338, %r49, %r337;
	and.b32  	%r339, %r471, 4;
	add.s32 	%r340, %r339, %r338;
	shr.u32 	%r341, %r471, 2;
	and.b32  	%r342, %r341, 2;
	add.s32 	%r343, %r340, %r342;
	and.b32  	%r344, %r335, 1;
	add.s32 	%r345, %r344, %r343;
	shr.u32 	%r346, %r471, 6;
	shl.b32 	%r347, %r345, 2;
	and.b32  	%r348, %r335, 2;
	or.b32  	%r349, %r347, %r348;
	and.b32  	%r350, %r346, 1;
	or.b32  	%r351, %r350, %r349;
	shr.u32 	%r352, %r471, 8;
	shl.b32 	%r353, %r351, 2;
	and.b32  	%r354, %r346, 2;
	or.b32  	%r355, %r353, %r354;
	and.b32  	%r356, %r352, 1;
	or.b32  	%r357, %r356, %r355;
	shr.u32 	%r358, %r471, 9;
	shl.b32 	%r359, %r357, 1;
	and.b32  	%r360, %r358, 1;
	or.b32  	%r361, %r360, %r359;
	ld.shared.u32 	%r362, [%r472];
	add.s32 	%r363, %r361, %r3;
	mul.wide.u32 	%rd61, %r363, 4;
	add.s64 	%rd62, %rd2, %rd61;
	st.global.u32 	[%rd62], %r362;
	add.s32 	%r364, %r471, %r4;
	shr.u32 	%r365, %r473, 4;
	shl.b32 	%r366, %r473, 2;
	and.b32  	%r367, %r366, 8;
	add.s32 	%r368, %r50, %r367;
	and.b32  	%r369, %r473, 4;
	add.s32 	%r370, %r369, %r368;
	shr.u32 	%r371, %r473, 2;
	and.b32  	%r372, %r371, 2;
	add.s32 	%r373, %r370, %r372;
	and.b32  	%r374, %r365, 1;
	add.s32 	%r375, %r374, %r373;
	shr.u32 	%r376, %r473, 6;
	shl.b32 	%r377, %r375, 2;
	and.b32  	%r378, %r365, 2;
	or.b32  	%r379, %r377, %r378;
	and.b32  	%r380, %r376, 1;
	or.b32  	%r381, %r380, %r379;
	shr.u32 	%r382, %r473, 8;
	shl.b32 	%r383, %r381, 2;
	and.b32  	%r384, %r376, 2;
	or.b32  	%r385, %r383, %r384;
	and.b32  	%r386, %r382, 1;
	or.b32  	%r387, %r386, %r385;
	shr.u32 	%r388, %r473, 9;
	shl.b32 	%r389, %r387, 1;
	and.b32  	%r390, %r388, 1;
	or.b32  	%r391, %r390, %r389;
	add.s32 	%r392, %r472, %r38;
	ld.shared.u32 	%r393, [%r392];
	add.s32 	%r394, %r391, %r3;
	mul.wide.u32 	%rd63, %r394, 4;
	add.s64 	%rd64, %rd2, %rd63;
	st.global.u32 	[%rd64], %r393;
	add.s32 	%r395, %r364, %r4;
	shr.u32 	%r396, %r475, 4;
	shl.b32 	%r397, %r475, 2;
	and.b32  	%r398, %r397, 8;
	add.s32 	%r399, %r49, %r398;
	and.b32  	%r400, %r475, 4;
	add.s32 	%r401, %r400, %r399;
	shr.u32 	%r402, %r475, 2;
	and.b32  	%r403, %r402, 2;
	add.s32 	%r404, %r401, %r403;
	and.b32  	%r405, %r396, 1;
	add.s32 	%r406, %r405, %r404;
	shr.u32 	%r407, %r475, 6;
	shl.b32 	%r408, %r406, 2;
	and.b32  	%r409, %r396, 2;
	or.b32  	%r410, %r408, %r409;
	and.b32  	%r411, %r407, 1;
	or.b32  	%r412, %r411, %r410;
	shr.u32 	%r413, %r475, 8;
	shl.b32 	%r414, %r412, 2;
	and.b32  	%r415, %r407, 2;
	or.b32  	%r416, %r414, %r415;
	and.b32  	%r417, %r413, 1;
	or.b32  	%r418, %r417, %r416;
	shr.u32 	%r419, %r475, 9;
	shl.b32 	%r420, %r418, 1;
	and.b32  	%r421, %r419, 1;
	or.b32  	%r422, %r421, %r420;
	add.s32 	%r423, %r472, %r55;
	ld.shared.u32 	%r424, [%r423];
	add.s32 	%r425, %r422, %r3;
	mul.wide.u32 	%rd65, %r425, 4;
	add.s64 	%rd66, %rd2, %rd65;
	st.global.u32 	[%rd66], %r424;
	add.s32 	%r426, %r395, %r4;
	shr.u32 	%r427, %r474, 4;
	shl.b32 	%r428, %r474, 2;
	and.b32  	%r429, %r428, 8;
	add.s32 	%r430, %r50, %r429;
	and.b32  	%r431, %r474, 4;
	add.s32 	%r432, %r431, %r430;
	shr.u32 	%r433, %r474, 2;
	and.b32  	%r434, %r433, 2;
	add.s32 	%r435, %r432, %r434;
	and.b32  	%r436, %r427, 1;
	add.s32 	%r437, %r436, %r435;
	shr.u32 	%r438, %r474, 6;
	shl.b32 	%r439, %r437, 2;
	and.b32  	%r440, %r427, 2;
	or.b32  	%r441, %r439, %r440;
	and.b32  	%r442, %r438, 1;
	or.b32  	%r443, %r442, %r441;
	shr.u32 	%r444, %r474, 8;
	shl.b32 	%r445, %r443, 2;
	and.b32  	%r446, %r438, 2;
	or.b32  	%r447, %r445, %r446;
	and.b32  	%r448, %r444, 1;
	or.b32  	%r449, %r448, %r447;
	shr.u32 	%r450, %r474, 9;
	shl.b32 	%r451, %r449, 1;
	and.b32  	%r452, %r450, 1;
	or.b32  	%r453, %r452, %r451;
	add.s32 	%r454, %r472, %r56;
	ld.shared.u32 	%r455, [%r454];
	add.s32 	%r456, %r453, %r3;
	mul.wide.u32 	%rd67, %r456, 4;
	add.s64 	%rd68, %rd2, %rd67;
	st.global.u32 	[%rd68], %r455;
	add.s32 	%r471, %r426, %r4;
	add.s32 	%r475, %r475, %r38;
	add.s32 	%r474, %r474, %r38;
	add.s32 	%r473, %r473, %r38;
	add.s32 	%r472, %r472, %r54;
	setp.lt.u32 	%p25, %r471, 1024;
	@%p25 bra 	$L__BB11_22;
$L__BB11_23:
	ret;

}
	// .globl	_Z28lux_ntt_forward_fused_kernelILi2048EEvPiPKiS2_iii
.visible .entry _Z28lux_ntt_forward_fused_kernelILi2048EEvPiPKiS2_iii(
	.param .u64 .ptr .align 1 _Z28lux_ntt_forward_fused_kernelILi2048EEvPiPKiS2_iii_param_0,
	.param .u64 .ptr .align 1 _Z28lux_ntt_forward_fused_kernelILi2048EEvPiPKiS2_iii_param_1,
	.param .u64 .ptr .align 1 _Z28lux_ntt_forward_fused_kernelILi2048EEvPiPKiS2_iii_param_2,
	.param .u32 _Z28lux_ntt_forward_fused_kernelILi2048EEvPiPKiS2_iii_param_3,
	.param .u32 _Z28lux_ntt_forward_fused_kernelILi2048EEvPiPKiS2_iii_param_4,
	.param .u32 _Z28lux_ntt_forward_fused_kernelILi2048EEvPiPKiS2_iii_param_5
)
{
	.reg .pred 	%p<24>;
	.reg .b16 	%rs<7>;
	.reg .b32 	%r<472>;
	.reg .b64 	%rd<70>;
	// demoted variable
	.shared .align 4 .b8 _ZZ28lux_ntt_forward_fused_kernelILi2048EEvPiPKiS2_iiiE4smem[8192];
	ld.param.u64 	%rd5, [_Z28lux_ntt_forward_fused_kernelILi2048EEvPiPKiS2_iii_param_1];
	ld.param.u64 	%rd6, [_Z28lux_ntt_forward_fused_kernelILi2048EEvPiPKiS2_iii_param_2];
	ld.param.u32 	%r60, [_Z28lux_ntt_forward_fused_kernelILi2048EEvPiPKiS2_iii_param_3];
	ld.param.u32 	%r61, [_Z28lux_ntt_forward_fused_kernelILi2048EEvPiPKiS2_iii_param_4];
	ld.param.u32 	%r62, [_Z28lux_ntt_forward_fused_kernelILi2048EEvPiPKiS2_iii_param_5];
	cvta.to.global.u64 	%rd1, %rd5;
	cvta.to.global.u64 	%rd2, %rd6;
	mov.u32 	%r1, %ctaid.x;
	mov.u32 	%r466, %tid.x;
	setp.ge.s32 	%p1, %r1, %r62;
	@%p1 bra 	$L__BB12_22;
	shl.b32 	%r3, %r1, 11;
	mov.u32 	%r4, %ntid.x;
	add.s32 	%r5, %r466, %r4;
	cvt.u16.u32 	%rs3, %r5;
	sub.s16 	%rs4, 2047, %rs3;
	cvt.u16.u32 	%rs5, %r4;
	div.u16 	%rs1, %rs4, %rs5;
	and.b16  	%rs2, %rs1, 3;
	cvt.u32.u16 	%r6, %rs2;
	setp.eq.s16 	%p2, %rs2, 2;
	mov.u32 	%r455, %r466;
	@%p2 bra 	$L__BB12_4;
	mov.b32 	%r454, 0;
	mov.u32 	%r455, %r466;
$L__BB12_3:
	.pragma "nounroll";
	add.s32 	%r64, %r3, %r455;
	mul.wide.u32 	%rd7, %r64, 4;
	add.s64 	%rd8, %rd1, %rd7;
	ld.global.nc.u32 	%r65, [%rd8];
	shl.b32 	%r66, %r455, 2;
	mov.u32 	%r67, _ZZ28lux_ntt_forward_fused_kernelILi2048EEvPiPKiS2_iiiE4smem;
	add.s32 	%r68, %r67, %r66;
	st.shared.u32 	[%r68], %r65;
	add.s32 	%r455, %r455, %r4;
	add.s32 	%r454, %r454, 1;
	xor.b32  	%r69, %r454, %r6;
	setp.ne.s32 	%p3, %r69, 2;
	@%p3 bra 	$L__BB12_3;
$L__BB12_4:
	setp.lt.u16 	%p4, %rs1, 2;
	@%p4 bra 	$L__BB12_7;
	mov.u32 	%r73, _ZZ28lux_ntt_forward_fused_kernelILi2048EEvPiPKiS2_iiiE4smem;
	shl.b32 	%r77, %r4, 2;
$L__BB12_6:
	add.s32 	%r70, %r3, %r455;
	mul.wide.u32 	%rd9, %r70, 4;
	add.s64 	%rd10, %rd1, %rd9;
	ld.global.nc.u32 	%r71, [%rd10];
	shl.b32 	%r72, %r455, 2;
	add.s32 	%r74, %r73, %r72;
	st.shared.u32 	[%r74], %r71;
	add.s32 	%r75, %r70, %r4;
	mul.wide.u32 	%rd11, %r75, 4;
	add.s64 	%rd12, %rd1, %rd11;
	ld.global.nc.u32 	%r76, [%rd12];
	add.s32 	%r78, %r74, %r77;
	st.shared.u32 	[%r78], %r76;
	add.s32 	%r79, %r75, %r4;
	mul.wide.u32 	%rd13, %r79, 4;
	add.s64 	%rd14, %rd1, %rd13;
	ld.global.nc.u32 	%r80, [%rd14];
	add.s32 	%r81, %r78, %r77;
	st.shared.u32 	[%r81], %r80;
	add.s32 	%r82, %r79, %r4;
	mul.wide.u32 	%rd15, %r82, 4;
	add.s64 	%rd16, %rd1, %rd15;
	ld.global.nc.u32 	%r83, [%rd16];
	add.s32 	%r84, %r81, %r77;
	st.shared.u32 	[%r84], %r83;
	add.s32 	%r455, %r77, %r455;
	setp.lt.u32 	%p5, %r455, 2048;
	@%p5 bra 	$L__BB12_6;
$L__BB12_7:
	bar.sync 	0;
	max.u32 	%r87, %r5, 1024;
	setp.lt.u32 	%p6, %r5, 1024;
	selp.u32 	%r88, 1, 0, %p6;
	add.s32 	%r89, %r5, %r88;
	sub.s32 	%r90, %r87, %r89;
	div.u32 	%r91, %r90, %r4;
	add.s32 	%r14, %r91, %r88;
	add.s32 	%r15, %r5, %r4;
	mov.b32 	%r458, 0;
	mov.b32 	%r457, 1024;
$L__BB12_8:
	and.b32  	%r92, %r14, 3;
	setp.eq.s32 	%p7, %r92, 3;
	add.s32 	%r93, %r457, -1;
	not.b32 	%r94, %r457;
	and.b32  	%r95, %r94, %r93;
	popc.b32 	%r18, %r95;
	shl.b32 	%r19, %r457, 1;
	mov.u32 	%r459, %r466;
	@%p7 bra 	$L__BB12_12;
	setp.eq.s32 	%p8, %r92, 0;
	shr.u32 	%r97, %r466, %r18;
	and.b32  	%r99, %r466, %r93;
	mad.lo.s32 	%r100, %r19, %r97, %r99;
	add.s32 	%r101, %r97, %r458;
	mul.wide.u32 	%rd17, %r101, 4;
	add.s64 	%rd18, %rd2, %rd17;
	ld.global.nc.u32 	%r102, [%rd18];
	shl.b32 	%r103, %r100, 2;
	mov.u32 	%r104, _ZZ28lux_ntt_forward_fused_kernelILi2048EEvPiPKiS2_iiiE4smem;
	add.s32 	%r105, %r104, %r103;
	shl.b32 	%r20, %r457, 2;
	add.s32 	%r106, %r105, %r20;
	ld.shared.u32 	%r107, [%r106];
	mul.wide.s32 	%rd19, %r107, %r102;
	cvt.u32.u64 	%r108, %rd19;
	mul.lo.s32 	%r109, %r61, %r108;
	mul.wide.s32 	%rd20, %r109, %r60;
	sub.s64 	%rd21, %rd19, %rd20;
	{ .reg .b32 tmp; mov.b64 {tmp, %r110}, %rd21; }
	shr.s64 	%rd22, %rd21, 63;
	cvt.u32.u64 	%r111, %rd22;
	and.b32  	%r112, %r111, %r60;
	add.s32 	%r113, %r112, %r110;
	ld.shared.u32 	%r114, [%r105];
	sub.s32 	%r115, %r114, %r113;
	shr.s32 	%r116, %r115, 31;
	and.b32  	%r117, %r116, %r60;
	add.s32 	%r118, %r117, %r115;
	st.shared.u32 	[%r106], %r118;
	add.s32 	%r119, %r113, %r114;
	setp.lt.s32 	%p9, %r119, %r60;
	selp.b32 	%r120, 0, %r60, %p9;
	sub.s32 	%r121, %r119, %r120;
	st.shared.u32 	[%r105], %r121;
	mov.u32 	%r459, %r5;
	@%p8 bra 	$L__BB12_12;
	setp.eq.s32 	%p10, %r92, 1;
	shr.u32 	%r123, %r5, %r18;
	and.b32  	%r125, %r5, %r93;
	mad.lo.s32 	%r126, %r19, %r123, %r125;
	add.s32 	%r127, %r123, %r458;
	mul.wide.u32 	%rd23, %r127, 4;
	add.s64 	%rd24, %rd2, %rd23;
	ld.global.nc.u32 	%r128, [%rd24];
	shl.b32 	%r129, %r126, 2;
	add.s32 	%r131, %r104, %r129;
	add.s32 	%r132, %r131, %r20;
	ld.shared.u32 	%r133, [%r132];
	mul.wide.s32 	%rd25, %r133, %r128;
	cvt.u32.u64 	%r134, %rd25;
	mul.lo.s32 	%r135, %r61, %r134;
	mul.wide.s32 	%rd26, %r135, %r60;
	sub.s64 	%rd27, %rd25, %rd26;
	{ .reg .b32 tmp; mov.b64 {tmp, %r136}, %rd27; }
	shr.s64 	%rd28, %rd27, 63;
	cvt.u32.u64 	%r137, %rd28;
	and.b32  	%r138, %r137, %r60;
	add.s32 	%r139, %r138, %r136;
	ld.shared.u32 	%r140, [%r131];
	sub.s32 	%r141, %r140, %r139;
	shr.s32 	%r142, %r141, 31;
	and.b32  	%r143, %r142, %r60;
	add.s32 	%r144, %r143, %r141;
	st.shared.u32 	[%r132], %r144;
	add.s32 	%r145, %r139, %r140;
	setp.lt.s32 	%p11, %r145, %r60;
	selp.b32 	%r146, 0, %r60, %p11;
	sub.s32 	%r147, %r145, %r146;
	st.shared.u32 	[%r131], %r147;
	mov.u32 	%r459, %r15;
	@%p10 bra 	$L__BB12_12;
	add.s32 	%r459, %r15, %r4;
	shr.u32 	%r148, %r15, %r18;
	and.b32  	%r150, %r15, %r93;
	mad.lo.s32 	%r151, %r19, %r148, %r150;
	add.s32 	%r152, %r148, %r458;
	mul.wide.u32 	%rd29, %r152, 4;
	add.s64 	%rd30, %rd2, %rd29;
	ld.global.nc.u32 	%r153, [%rd30];
	shl.b32 	%r154, %r151, 2;
	add.s32 	%r156, %r104, %r154;
	add.s32 	%r157, %r156, %r20;
	ld.shared.u32 	%r158, [%r157];
	mul.wide.s32 	%rd31, %r158, %r153;
	cvt.u32.u64 	%r159, %rd31;
	mul.lo.s32 	%r160, %r61, %r159;
	mul.wide.s32 	%rd32, %r160, %r60;
	sub.s64 	%rd33, %rd31, %rd32;
	{ .reg .b32 tmp; mov.b64 {tmp, %r161}, %rd33; }
	shr.s64 	%rd34, %rd33, 63;
	cvt.u32.u64 	%r162, %rd34;
	and.b32  	%r163, %r162, %r60;
	add.s32 	%r164, %r163, %r161;
	ld.shared.u32 	%r165, [%r156];
	sub.s32 	%r166, %r165, %r164;
	shr.s32 	%r167, %r166, 31;
	and.b32  	%r168, %r167, %r60;
	add.s32 	%r169, %r168, %r166;
	st.shared.u32 	[%r157], %r169;
	add.s32 	%r170, %r164, %r165;
	setp.lt.s32 	%p12, %r170, %r60;
	selp.b32 	%r171, 0, %r60, %p12;
	sub.s32 	%r172, %r170, %r171;
	st.shared.u32 	[%r156], %r172;
$L__BB12_12:
	setp.lt.u32 	%p13, %r14, 3;
	@%p13 bra 	$L__BB12_15;
	shl.b32 	%r173, %r4, 1;
	add.s32 	%r462, %r173, %r459;
	mad.lo.s32 	%r461, %r4, 3, %r459;
	add.s32 	%r460, %r4, %r459;
$L__BB12_14:
	shr.u32 	%r174, %r459, %r18;
	and.b32  	%r176, %r459, %r93;
	mad.lo.s32 	%r177, %r19, %r174, %r176;
	add.s32 	%r178, %r174, %r458;
	mul.wide.u32 	%rd35, %r178, 4;
	add.s64 	%rd36, %rd2, %rd35;
	ld.global.nc.u32 	%r179, [%rd36];
	shl.b32 	%r180, %r177, 2;
	mov.u32 	%r181, _ZZ28lux_ntt_forward_fused_kernelILi2048EEvPiPKiS2_iiiE4smem;
	add.s32 	%r182, %r181, %r180;
	shl.b32 	%r183, %r457, 2;
	add.s32 	%r184, %r182, %r183;
	ld.shared.u32 	%r185, [%r184];
	mul.wide.s32 	%rd37, %r185, %r179;
	cvt.u32.u64 	%r186, %rd37;
	mul.lo.s32 	%r187, %r61, %r186;
	mul.wide.s32 	%rd38, %r187, %r60;
	sub.s64 	%rd39, %rd37, %rd38;
	{ .reg .b32 tmp; mov.b64 {tmp, %r188}, %rd39; }
	shr.s64 	%rd40, %rd39, 63;
	cvt.u32.u64 	%r189, %rd40;
	and.b32  	%r190, %r189, %r60;
	add.s32 	%r191, %r190, %r188;
	ld.shared.u32 	%r192, [%r182];
	sub.s32 	%r193, %r192, %r191;
	shr.s32 	%r194, %r193, 31;
	and.b32  	%r195, %r194, %r60;
	add.s32 	%r196, %r195, %r193;
	st.shared.u32 	[%r184], %r196;
	add.s32 	%r197, %r191, %r192;
	setp.lt.s32 	%p14, %r197, %r60;
	selp.b32 	%r198, 0, %r60, %p14;
	sub.s32 	%r199, %r197, %r198;
	st.shared.u32 	[%r182], %r199;
	add.s32 	%r200, %r459, %r4;
	shr.u32 	%r201, %r460, %r18;
	and.b32  	%r202, %r460, %r93;
	mad.lo.s32 	%r203, %r19, %r201, %r202;
	add.s32 	%r204, %r201, %r458;
	mul.wide.u32 	%rd41, %r204, 4;
	add.s64 	%rd42, %rd2, %rd41;
	ld.global.nc.u32 	%r205, [%rd42];
	shl.b32 	%r206, %r203, 2;
	add.s32 	%r207, %r181, %r206;
	add.s32 	%r208, %r207, %r183;
	ld.shared.u32 	%r209, [%r208];
	mul.wide.s32 	%rd43, %r209, %r205;
	cvt.u32.u64 	%r210, %rd43;
	mul.lo.s32 	%r211, %r61, %r210;
	mul.wide.s32 	%rd44, %r211, %r60;
	sub.s64 	%rd45, %rd43, %rd44;
	{ .reg .b32 tmp; mov.b64 {tmp, %r212}, %rd45; }
	shr.s64 	%rd46, %rd45, 63;
	cvt.u32.u64 	%r213, %rd46;
	and.b32  	%r214, %r213, %r60;
	add.s32 	%r215, %r214, %r212;
	ld.shared.u32 	%r216, [%r207];
	sub.s32 	%r217, %r216, %r215;
	shr.s32 	%r218, %r217, 31;
	and.b32  	%r219, %r218, %r60;
	add.s32 	%r220, %r219, %r217;
	st.shared.u32 	[%r208], %r220;
	add.s32 	%r221, %r215, %r216;
	setp.lt.s32 	%p15, %r221, %r60;
	selp.b32 	%r222, 0, %r60, %p15;
	sub.s32 	%r223, %r221, %r222;
	st.shared.u32 	[%r207], %r223;
	add.s32 	%r224, %r200, %r4;
	shr.u32 	%r225, %r462, %r18;
	and.b32  	%r226, %r462, %r93;
	mad.lo.s32 	%r227, %r19, %r225, %r226;
	add.s32 	%r228, %r225, %r458;
	mul.wide.u32 	%rd47, %r228, 4;
	add.s64 	%rd48, %rd2, %rd47;
	ld.global.nc.u32 	%r229, [%rd48];
	shl.b32 	%r230, %r227, 2;
	add.s32 	%r231, %r181, %r230;
	add.s32 	%r232, %r231, %r183;
	ld.shared.u32 	%r233, [%r232];
	mul.wide.s32 	%rd49, %r233, %r229;
	cvt.u32.u64 	%r234, %rd49;
	mul.lo.s32 	%r235, %r61, %r234;
	mul.wide.s32 	%rd50, %r235, %r60;
	sub.s64 	%rd51, %rd49, %rd50;
	{ .reg .b32 tmp; mov.b64 {tmp, %r236}, %rd51; }
	shr.s64 	%rd52, %rd51, 63;
	cvt.u32.u64 	%r237, %rd52;
	and.b32  	%r238, %r237, %r60;
	add.s32 	%r239, %r238, %r236;
	ld.shared.u32 	%r240, [%r231];
	sub.s32 	%r241, %r240, %r239;
	shr.s32 	%r242, %r241, 31;
	and.b32  	%r243, %r242, %r60;
	add.s32 	%r244, %r243, %r241;
	st.shared.u32 	[%r232], %r244;
	add.s32 	%r245, %r239, %r240;
	setp.lt.s32 	%p16, %r245, %r60;
	selp.b32 	%r246, 0, %r60, %p16;
	sub.s32 	%r247, %r245, %r246;
	st.shared.u32 	[%r231], %r247;
	add.s32 	%r248, %r224, %r4;
	shr.u32 	%r249, %r461, %r18;
	and.b32  	%r250, %r461, %r93;
	mad.lo.s32 	%r251, %r19, %r249, %r250;
	add.s32 	%r252, %r249, %r458;
	mul.wide.u32 	%rd53, %r252, 4;
	add.s64 	%rd54, %rd2, %rd53;
	ld.global.nc.u32 	%r253, [%rd54];
	shl.b32 	%r254, %r251, 2;
	add.s32 	%r255, %r181, %r254;
	add.s32 	%r256, %r255, %r183;
	ld.shared.u32 	%r257, [%r256];
	mul.wide.s32 	%rd55, %r257, %r253;
	cvt.u32.u64 	%r258, %rd55;
	mul.lo.s32 	%r259, %r61, %r258;
	mul.wide.s32 	%rd56, %r259, %r60;
	sub.s64 	%rd57, %rd55, %rd56;
	{ .reg .b32 tmp; mov.b64 {tmp, %r260}, %rd57; }
	shr.s64 	%rd58, %rd57, 63;
	cvt.u32.u64 	%r261, %rd58;
	and.b32  	%r262, %r261, %r60;
	add.s32 	%r263, %r262, %r260;
	ld.shared.u32 	%r264, [%r255];
	sub.s32 	%r265, %r264, %r263;
	shr.s32 	%r266, %r265, 31;
	and.b32  	%r267, %r266, %r60;
	add.s32 	%r268, %r267, %r265;
	st.shared.u32 	[%r256], %r268;
	add.s32 	%r269, %r263, %r264;
	setp.lt.s32 	%p17, %r269, %r60;
	selp.b32 	%r270, 0, %r60, %p17;
	sub.s32 	%r271, %r269, %r270;
	st.shared.u32 	[%r255], %r271;
	add.s32 	%r459, %r248, %r4;
	shl.b32 	%r272, %r4, 2;
	add.s32 	%r462, %r462, %r272;
	add.s32 	%r461, %r461, %r272;
	add.s32 	%r460, %r460, %r272;
	setp.lt.u32 	%p18, %r459, 1024;
	@%p18 bra 	$L__BB12_14;
$L__BB12_15:
	bar.sync 	0;
	add.s32 	%r273, %r19, -1;
	not.b32 	%r274, %r19;
	and.b32  	%r275, %r274, %r273;
	popc.b32 	%r276, %r275;
	mov.b32 	%r277, 2048;
	shr.u32 	%r278, %r277, %r276;
	add.s32 	%r458, %r278, %r458;
	shr.u32 	%r35, %r457, 1;
	setp.gt.u32 	%p19, %r457, 1;
	mov.u32 	%r457, %r35;
	@%p19 bra 	$L__BB12_8;
	ld.param.u64 	%rd69, [_Z28lux_ntt_forward_fused_kernelILi2048EEvPiPKiS2_iii_param_0];
	cvta.to.global.u64 	%rd3, %rd69;
	setp.eq.s16 	%p20, %rs2, 2;
	@%p20 bra 	$L__BB12_19;
	mov.b32 	%r465, 0;
	mov.u32 	%r311, _ZZ28lux_ntt_forward_fused_kernelILi2048EEvPiPKiS2_iiiE4smem;
	cvt.u32.u16 	%r315, %rs2;
$L__BB12_18:
	.pragma "nounroll";
	shr.u32 	%r280, %r466, 4;
	shl.b32 	%r281, %r466, 4;
	and.b32  	%r282, %r281, 16;
	shl.b32 	%r283, %r466, 2;
	and.b32  	%r284, %r283, 8;
	or.b32  	%r285, %r282, %r284;
	and.b32  	%r286, %r466, 4;
	or.b32  	%r287, %r286, %r285;
	shr.u32 	%r288, %r466, 2;
	and.b32  	%r289, %r288, 2;
	or.b32  	%r290, %r287, %r289;
	and.b32  	%r291, %r280, 1;
	or.b32  	%r292, %r291, %r290;
	shr.u32 	%r293, %r466, 6;
	shl.b32 	%r294, %r292, 2;
	and.b32  	%r295, %r280, 2;
	or.b32  	%r296, %r294, %r295;
	and.b32  	%r297, %r293, 1;
	or.b32  	%r298, %r297, %r296;
	shr.u32 	%r299, %r466, 8;
	shl.b32 	%r300, %r298, 2;
	and.b32  	%r301, %r293, 2;
	or.b32  	%r302, %r300, %r301;
	and.b32  	%r303, %r299, 1;
	or.b32  	%r304, %r303, %r302;
	shr.u32 	%r305, %r466, 10;
	shl.b32 	%r306, %r304, 2;
	and.b32  	%r307, %r299, 2;
	or.b32  	%r308, %r306, %r307;
	and.b32  	%r309, %r305, 1;
	or.b32  	%r310, %r309, %r308;
	add.s32 	%r312, %r311, %r283;
	ld.shared.u32 	%r313, [%r312];
	add.s32 	%r314, %r310, %r3;
	mul.wide.u32 	%rd59, %r314, 4;
	add.s64 	%rd60, %rd3, %rd59;
	st.global.u32 	[%rd60], %r313;
	add.s32 	%r466, %r466, %r4;
	add.s32 	%r465, %r465, 1;
	xor.b32  	%r316, %r465, %r315;
	setp.ne.s32 	%p21, %r316, 2;
	@%p21 bra 	$L__BB12_18;
$L__BB12_19:
	setp.lt.u16 	%p22, %rs1, 2;
	@%p22 bra 	$L__BB12_22;
	add.s32 	%r468, %r4, %r466;
	shl.b32 	%r317, %r466, 4;
	and.b32  	%r42, %r317, 16;
	shl.b32 	%r318, %r468, 4;
	and.b32  	%r43, %r318, 16;
	shl.b32 	%r319, %r4, 1;
	add.s32 	%r470, %r466, %r319;
	mad.lo.s32 	%r469, %r4, 3, %r466;
	shl.b32 	%r320, %r466, 2;
	mov.u32 	%r321, _ZZ28lux_ntt_forward_fused_kernelILi2048EEvPiPKiS2_iiiE4smem;
	add.s32 	%r467, %r321, %r320;
	shl.b32 	%r47, %r4, 4;
	shl.b32 	%r48, %r4, 3;
	mul.lo.s32 	%r49, %r4, 12;
$L__BB12_21:
	shr.u32 	%r322, %r466, 4;
	shl.b32 	%r323, %r466, 2;
	and.b32  	%r324, %r323, 8;
	add.s32 	%r325, %r42, %r324;
	and.b32  	%r326, %r466, 4;
	add.s32 	%r327, %r326, %r325;
	shr.u32 	%r328, %r466, 2;
	and.b32  	%r329, %r328, 2;
	add.s32 	%r330, %r327, %r329;
	and.b32  	%r331, %r322, 1;
	add.s32 	%r332, %r331, %r330;
	shr.u32 	%r333, %r466, 6;
	shl.b32 	%r334, %r332, 2;
	and.b32  	%r335, %r322, 2;
	or.b32  	%r336, %r334, %r335;
	and.b32  	%r337, %r333, 1;
	or.b32  	%r338, %r337, %r336;
	shr.u32 	%r339, %r466, 8;
	shl.b32 	%r340, %r338, 2;
	and.b32  	%r341, %r333, 2;
	or.b32  	%r342, %r340, %r341;
	and.b32  	%r343, %r339, 1;
	or.b32  	%r344, %r343, %r342;
	shr.u32 	%r345, %r466, 10;
	shl.b32 	%r346, %r344, 2;
	and.b32  	%r347, %r339, 2;
	or.b32  	%r348, %r346, %r347;
	and.b32  	%r349, %r345, 1;
	or.b32  	%r350, %r349, %r348;
	ld.shared.u32 	%r351, [%r467];
	add.s32 	%r352, %r350, %r3;
	mul.wide.u32 	%rd61, %r352, 4;
	add.s64 	%rd62, %rd3, %rd61;
	st.global.u32 	[%rd62], %r351;
	add.s32 	%r353, %r466, %r4;
	shr.u32 	%r354, %r468, 4;
	shl.b32 	%r355, %r468, 2;
	and.b32  	%r356, %r355, 8;
	add.s32 	%r357, %r43, %r356;
	and.b32  	%r358, %r468, 4;
	add.s32 	%r359, %r358, %r357;
	shr.u32 	%r360, %r468, 2;
	and.b32  	%r361, %r360, 2;
	add.s32 	%r362, %r359, %r361;
	and.b32  	%r363, %r354, 1;
	add.s32 	%r364, %r363, %r362;
	shr.u32 	%r365, %r468, 6;
	shl.b32 	%r366, %r364, 2;
	and.b32  	%r367, %r354, 2;
	or.b32  	%r368, %r366, %r367;
	and.b32  	%r369, %r365, 1;
	or.b32  	%r370, %r369, %r368;
	shr.u32 	%r371, %r468, 8;
	shl.b32 	%r372, %r370, 2;
	and.b32  	%r373, %r365, 2;
	or.b32  	%r374, %r372, %r373;
	and.b32  	%r375, %r371, 1;
	or.b32  	%r376, %r375, %r374;
	shr.u32 	%r377, %r468, 10;
	shl.b32 	%r378, %r376, 2;
	and.b32  	%r379, %r371, 2;
	or.b32  	%r380, %r378, %r379;
	and.b32  	%r381, %r377, 1;
	or.b32  	%r382, %r381, %r380;
	shl.b32 	%r383, %r4, 2;
	add.s32 	%r384, %r467, %r383;
	ld.shared.u32 	%r385, [%r384];
	add.s32 	%r386, %r382, %r3;
	mul.wide.u32 	%rd63, %r386, 4;
	add.s64 	%rd64, %rd3, %rd63;
	st.global.u32 	[%rd64], %r385;
	add.s32 	%r387, %r353, %r4;
	shr.u32 	%r388, %r470, 4;
	shl.b32 	%r389, %r470, 2;
	and.b32  	%r390, %r389, 8;
	add.s32 	%r391, %r42, %r390;
	and.b32  	%r392, %r470, 4;
	add.s32 	%r393, %r392, %r391;
	shr.u32 	%r394, %r470, 2;
	and.b32  	%r395, %r394, 2;
	add.s32 	%r396, %r393, %r395;
	and.b32  	%r397, %r388, 1;
	add.s32 	%r398, %r397, %r396;
	shr.u32 	%r399, %r470, 6;
	shl.b32 	%r400, %r398, 2;
	and.b32  	%r401, %r388, 2;
	or.b32  	%r402, %r400, %r401;
	and.b32  	%r403, %r399, 1;
	or.b32  	%r404, %r403, %r402;
	shr.u32 	%r405, %r470, 8;
	shl.b32 	%r406, %r404, 2;
	and.b32  	%r407, %r399, 2;
	or.b32  	%r408, %r406, %r407;
	and.b32  	%r409, %r405, 1;
	or.b32  	%r410, %r409, %r408;
	shr.u32 	%r411, %r470, 10;
	shl.b32 	%r412, %r410, 2;
	and.b32  	%r413, %r405, 2;
	or.b32  	%r414, %r412, %r413;
	and.b32  	%r415, %r411, 1;
	or.b32  	%r416, %r415, %r414;
	add.s32 	%r417, %r467, %r48;
	ld.shared.u32 	%r418, [%r417];
	add.s32 	%r419, %r416, %r3;
	mul.wide.u32 	%rd65, %r419, 4;
	add.s64 	%rd66, %rd3, %rd65;
	st.global.u32 	[%rd66], %r418;
	add.s32 	%r420, %r387, %r4;
	shr.u32 	%r421, %r469, 4;
	shl.b32 	%r422, %r469, 2;
	and.b32  	%r423, %r422, 8;
	add.s32 	%r424, %r43, %r423;
	and.b32  	%r425, %r469, 4;
	add.s32 	%r426, %r425, %r424;
	shr.u32 	%r427, %r469, 2;
	and.b32  	%r428, %r427, 2;
	add.s32 	%r429, %r426, %r428;
	and.b32  	%r430, %r421, 1;
	add.s32 	%r431, %r430, %r429;
	shr.u32 	%r432, %r469, 6;
	shl.b32 	%r433, %r431, 2;
	and.b32  	%r434, %r421, 2;
	or.b32  	%r435, %r433, %r434;
	and.b32  	%r436, %r432, 1;
	or.b32  	%r437, %r436, %r435;
	shr.u32 	%r438, %r469, 8;
	shl.b32 	%r439, %r437, 2;
	and.b32  	%r440, %r432, 2;
	or.b32  	%r441, %r439, %r440;
	and.b32  	%r442, %r438, 1;
	or.b32  	%r443, %r442, %r441;
	shr.u32 	%r444, %r469, 10;
	shl.b32 	%r445, %r443, 2;
	and.b32  	%r446, %r438, 2;
	or.b32  	%r447, %r445, %r446;
	and.b32  	%r448, %r444, 1;
	or.b32  	%r449, %r448, %r447;
	add.s32 	%r450, %r467, %r49;
	ld.shared.u32 	%r451, [%r450];
	add.s32 	%r452, %r449, %r3;
	mul.wide.u32 	%rd67, %r452, 4;
	add.s64 	%rd68, %rd3, %rd67;
	st.global.u32 	[%rd68], %r451;
	add.s32 	%r466, %r420, %r4;
	add.s32 	%r470, %r470, %r383;
	add.s32 	%r469, %r469, %r383;
	add.s32 	%r468, %r468, %r383;
	add.s32 	%r467, %r467, %r47;
	setp.lt.u32 	%p23, %r466, 2048;
	@%p23 bra 	$L__BB12_21;
$L__BB12_22:
	ret;

}
	// .globl	_Z28lux_ntt_forward_fused_kernelILi4096EEvPiPKiS2_iii
.visible .entry _Z28lux_ntt_forward_fused_kernelILi4096EEvPiPKiS2_iii(
	.param .u64 .ptr .align 1 _Z28lux_ntt_forward_fused_kernelILi4096EEvPiPKiS2_iii_param_0,
	.param .u64 .ptr .align 1 _Z28lux_ntt_forward_fused_kernelILi4096EEvPiPKiS2_iii_param_1,
	.param .u64 .ptr .align 1 _Z28lux_ntt_forward_fused_kernelILi4096EEvPiPKiS2_iii_param_2,
	.param .u32 _Z28lux_ntt_forward_fused_kernelILi4096EEvPiPKiS2_iii_param_3,
	.param .u32 _Z28lux_ntt_forward_fused_kernelILi4096EEvPiPKiS2_iii_param_4,
	.param .u32 _Z28lux_ntt_forward_fused_kernelILi4096EEvPiPKiS2_iii_param_5
)
{
	.reg .pred 	%p<21>;
	.reg .b16 	%rs<10>;
	.reg .b32 	%r<384>;
	.reg .b64 	%rd<66>;
	// demoted variable
	.shared .align 4 .b8 _ZZ28lux_ntt_forward_fused_kernelILi4096EEvPiPKiS2_iiiE4smem[16384];
	ld.param.u64 	%rd5, [_Z28lux_ntt_forward_fused_kernelILi4096EEvPiPKiS2_iii_param_1];
	ld.param.u64 	%rd6, [_Z28lux_ntt_forward_fused_kernelILi4096EEvPiPKiS2_iii_param_2];
	ld.param.u32 	%r49, [_Z28lux_ntt_forward_fused_kernelILi4096EEvPiPKiS2_iii_param_3];
	ld.param.u32 	%r50, [_Z28lux_ntt_forward_fused_kernelILi4096EEvPiPKiS2_iii_param_4];
	ld.param.u32 	%r51, [_Z28lux_ntt_forward_fused_kernelILi4096EEvPiPKiS2_iii_param_5];
	cvta.to.global.u64 	%rd1, %rd5;
	cvta.to.global.u64 	%rd2, %rd6;
	mov.u32 	%r1, %ctaid.x;
	mov.u32 	%r383, %tid.x;
	setp.ge.s32 	%p1, %r1, %r51;
	@%p1 bra 	$L__BB13_19;
	shl.b32 	%r3, %r1, 12;
	mov.u32 	%r4, %ntid.x;
	add.s32 	%r5, %r383, %r4;
	cvt.u16.u32 	%rs1, %r5;
	xor.b16  	%rs4, %rs1, 4095;
	cvt.u16.u32 	%rs2, %r4;
	div.u16 	%rs5, %rs4, %rs2;
	cvt.u32.u16 	%r6, %rs5;
	and.b32  	%r7, %r6, 3;
	setp.eq.s32 	%p2, %r7, 2;
	mov.u32 	%r371, %r383;
	@%p2 bra 	$L__BB13_4;
	mov.b32 	%r370, 0;
	mov.u32 	%r371, %r383;
$L__BB13_3:
	.pragma "nounroll";
	add.s32 	%r53, %r3, %r371;
	mul.wide.u32 	%rd7, %r53, 4;
	add.s64 	%rd8, %rd1, %rd7;
	ld.global.nc.u32 	%r54, [%rd8];
	shl.b32 	%r55, %r371, 2;
	mov.u32 	%r56, _ZZ28lux_ntt_forward_fused_kernelILi4096EEvPiPKiS2_iiiE4smem;
	add.s32 	%r57, %r56, %r55;
	st.shared.u32 	[%r57], %r54;
	add.s32 	%r371, %r371, %r4;
	add.s32 	%r370, %r370, 1;
	xor.b32  	%r58, %r7, %r370;
	setp.ne.s32 	%p3, %r58, 2;
	@%p3 bra 	$L__BB13_3;
$L__BB13_4:
	mov.u32 	%r62, _ZZ28lux_ntt_forward_fused_kernelILi4096EEvPiPKiS2_iiiE4smem;
	shl.b32 	%r14, %r4, 2;
$L__BB13_5:
	add.s32 	%r59, %r3, %r371;
	mul.wide.u32 	%rd9, %r59, 4;
	add.s64 	%rd10, %rd1, %rd9;
	ld.global.nc.u32 	%r60, [%rd10];
	shl.b32 	%r61, %r371, 2;
	add.s32 	%r63, %r62, %r61;
	st.shared.u32 	[%r63], %r60;
	add.s32 	%r64, %r59, %r4;
	mul.wide.u32 	%rd11, %r64, 4;
	add.s64 	%rd12, %rd1, %rd11;
	ld.global.nc.u32 	%r65, [%rd12];
	add.s32 	%r66, %r63, %r14;
	st.shared.u32 	[%r66], %r65;
	add.s32 	%r67, %r64, %r4;
	mul.wide.u32 	%rd13, %r67, 4;
	add.s64 	%rd14, %rd1, %rd13;
	ld.global.nc.u32 	%r68, [%rd14];
	add.s32 	%r69, %r66, %r14;
	st.shared.u32 	[%r69], %r68;
	add.s32 	%r70, %r67, %r4;
	mul.wide.u32 	%rd15, %r70, 4;
	add.s64 	%rd16, %rd1, %rd15;
	ld.global.nc.u32 	%r71, [%rd16];
	add.s32 	%r72, %r69, %r14;
	st.shared.u32 	[%r72], %r71;
	add.s32 	%r371, %r14, %r371;
	setp.lt.u32 	%p4, %r371, 4096;
	@%p4 bra 	$L__BB13_5;
	bar.sync 	0;
	sub.s16 	%rs6, 2047, %rs1;
	div.u16 	%rs3, %rs6, %rs2;
	add.s32 	%r16, %r5, %r4;
	mov.b32 	%r374, 0;
	mov.b32 	%r373, 2048;
	and.b16  	%rs7, %rs3, 3;
$L__BB13_7:
	setp.eq.s16 	%p5, %rs7, 2;
	add.s32 	%r75, %r373, -1;
	not.b32 	%r76, %r373;
	and.b32  	%r77, %r76, %r75;
	popc.b32 	%r19, %r77;
	shl.b32 	%r20, %r373, 1;
	mov.u32 	%r375, %r383;
	@%p5 bra 	$L__BB13_11;
	setp.eq.s16 	%p6, %rs7, 3;
	shr.u32 	%r78, %r383, %r19;
	and.b32  	%r80, %r383, %r75;
	mad.lo.s32 	%r81, %r20, %r78, %r80;
	add.s32 	%r82, %r78, %r374;
	mul.wide.u32 	%rd17, %r82, 4;
	add.s64 	%rd18, %rd2, %rd17;
	ld.global.nc.u32 	%r83, [%rd18];
	shl.b32 	%r84, %r81, 2;
	mov.u32 	%r85, _ZZ28lux_ntt_forward_fused_kernelILi4096EEvPiPKiS2_iiiE4smem;
	add.s32 	%r86, %r85, %r84;
	shl.b32 	%r21, %r373, 2;
	add.s32 	%r87, %r86, %r21;
	ld.shared.u32 	%r88, [%r87];
	mul.wide.s32 	%rd19, %r88, %r83;
	cvt.u32.u64 	%r89, %rd19;
	mul.lo.s32 	%r90, %r50, %r89;
	mul.wide.s32 	%rd20, %r90, %r49;
	sub.s64 	%rd21, %rd19, %rd20;
	{ .reg .b32 tmp; mov.b64 {tmp, %r91}, %rd21; }
	shr.s64 	%rd22, %rd21, 63;
	cvt.u32.u64 	%r92, %rd22;
	and.b32  	%r93, %r92, %r49;
	add.s32 	%r94, %r93, %r91;
	ld.shared.u32 	%r95, [%r86];
	sub.s32 	%r96, %r95, %r94;
	shr.s32 	%r97, %r96, 31;
	and.b32  	%r98, %r97, %r49;
	add.s32 	%r99, %r98, %r96;
	st.shared.u32 	[%r87], %r99;
	add.s32 	%r100, %r94, %r95;
	setp.lt.s32 	%p7, %r100, %r49;
	selp.b32 	%r101, 0, %r49, %p7;
	sub.s32 	%r102, %r100, %r101;
	st.shared.u32 	[%r86], %r102;
	mov.u32 	%r375, %r5;
	@%p6 bra 	$L__BB13_11;
	setp.eq.s16 	%p8, %rs7, 0;
	shr.u32 	%r103, %r5, %r19;
	and.b32  	%r105, %r5, %r75;
	mad.lo.s32 	%r106, %r20, %r103, %r105;
	add.s32 	%r107, %r103, %r374;
	mul.wide.u32 	%rd23, %r107, 4;
	add.s64 	%rd24, %rd2, %rd23;
	ld.global.nc.u32 	%r108, [%rd24];
	shl.b32 	%r109, %r106, 2;
	add.s32 	%r111, %r85, %r109;
	add.s32 	%r112, %r111, %r21;
	ld.shared.u32 	%r113, [%r112];
	mul.wide.s32 	%rd25, %r113, %r108;
	cvt.u32.u64 	%r114, %rd25;
	mul.lo.s32 	%r115, %r50, %r114;
	mul.wide.s32 	%rd26, %r115, %r49;
	sub.s64 	%rd27, %rd25, %rd26;
	{ .reg .b32 tmp; mov.b64 {tmp, %r116}, %rd27; }
	shr.s64 	%rd28, %rd27, 63;
	cvt.u32.u64 	%r117, %rd28;
	and.b32  	%r118, %r117, %r49;
	add.s32 	%r119, %r118, %r116;
	ld.shared.u32 	%r120, [%r111];
	sub.s32 	%r121, %r120, %r119;
	shr.s32 	%r122, %r121, 31;
	and.b32  	%r123, %r122, %r49;
	add.s32 	%r124, %r123, %r121;
	st.shared.u32 	[%r112], %r124;
	add.s32 	%r125, %r119, %r120;
	setp.lt.s32 	%p9, %r125, %r49;
	selp.b32 	%r126, 0, %r49, %p9;
	sub.s32 	%r127, %r125, %r126;
	st.shared.u32 	[%r111], %r127;
	mov.u32 	%r375, %r16;
	@%p8 bra 	$L__BB13_11;
	add.s32 	%r375, %r16, %r4;
	shr.u32 	%r128, %r16, %r19;
	and.b32  	%r130, %r16, %r75;
	mad.lo.s32 	%r131, %r20, %r128, %r130;
	add.s32 	%r132, %r128, %r374;
	mul.wide.u32 	%rd29, %r132, 4;
	add.s64 	%rd30, %rd2, %rd29;
	ld.global.nc.u32 	%r133, [%rd30];
	shl.b32 	%r134, %r131, 2;
	add.s32 	%r136, %r85, %r134;
	add.s32 	%r137, %r136, %r21;
	ld.shared.u32 	%r138, [%r137];
	mul.wide.s32 	%rd31, %r138, %r133;
	cvt.u32.u64 	%r139, %rd31;
	mul.lo.s32 	%r140, %r50, %r139;
	mul.wide.s32 	%rd32, %r140, %r49;
	sub.s64 	%rd33, %rd31, %rd32;
	{ .reg .b32 tmp; mov.b64 {tmp, %r141}, %rd33; }
	shr.s64 	%rd34, %rd33, 63;
	cvt.u32.u64 	%r142, %rd34;
	and.b32  	%r143, %r142, %r49;
	add.s32 	%r144, %r143, %r141;
	ld.shared.u32 	%r145, [%r136];
	sub.s32 	%r146, %r145, %r144;
	shr.s32 	%r147, %r146, 31;
	and.b32  	%r148, %r147, %r49;
	add.s32 	%r149, %r148, %r146;
	st.shared.u32 	[%r137], %r149;
	add.s32 	%r150, %r144, %r145;
	setp.lt.s32 	%p10, %r150, %r49;
	selp.b32 	%r151, 0, %r49, %p10;
	sub.s32 	%r152, %r150, %r151;
	st.shared.u32 	[%r136], %r152;
$L__BB13_11:
	setp.lt.u16 	%p11, %rs3, 2;
	@%p11 bra 	$L__BB13_14;
	shl.b32 	%r153, %r4, 1;
	add.s32 	%r378, %r153, %r375;
	mad.lo.s32 	%r377, %r4, 3, %r375;
	add.s32 	%r376, %r4, %r375;
$L__BB13_13:
	shr.u32 	%r154, %r375, %r19;
	add.s32 	%r155, %r373, -1;
	and.b32  	%r156, %r375, %r155;
	mad.lo.s32 	%r157, %r20, %r154, %r156;
	add.s32 	%r158, %r154, %r374;
	mul.wide.u32 	%rd35, %r158, 4;
	add.s64 	%rd36, %rd2, %rd35;
	ld.global.nc.u32 	%r159, [%rd36];
	shl.b32 	%r160, %r157, 2;
	mov.u32 	%r161, _ZZ28lux_ntt_forward_fused_kernelILi4096EEvPiPKiS2_iiiE4smem;
	add.s32 	%r162, %r161, %r160;
	shl.b32 	%r163, %r373, 2;
	add.s32 	%r164, %r162, %r163;
	ld.shared.u32 	%r165, [%r164];
	mul.wide.s32 	%rd37, %r165, %r159;
	cvt.u32.u64 	%r166, %rd37;
	mul.lo.s32 	%r167, %r50, %r166;
	mul.wide.s32 	%rd38, %r167, %r49;
	sub.s64 	%rd39, %rd37, %rd38;
	{ .reg .b32 tmp; mov.b64 {tmp, %r168}, %rd39; }
	shr.s64 	%rd40, %rd39, 63;
	cvt.u32.u64 	%r169, %rd40;
	and.b32  	%r170, %r169, %r49;
	add.s32 	%r171, %r170, %r168;
	ld.shared.u32 	%r172, [%r162];
	sub.s32 	%r173, %r172, %r171;
	shr.s32 	%r174, %r173, 31;
	and.b32  	%r175, %r174, %r49;
	add.s32 	%r176, %r175, %r173;
	st.shared.u32 	[%r164], %r176;
	add.s32 	%r177, %r171, %r172;
	setp.lt.s32 	%p12, %r177, %r49;
	selp.b32 	%r178, 0, %r49, %p12;
	sub.s32 	%r179, %r177, %r178;
	st.shared.u32 	[%r162], %r179;
	add.s32 	%r180, %r375, %r4;
	shr.u32 	%r181, %r376, %r19;
	and.b32  	%r182, %r376, %r155;
	mad.lo.s32 	%r183, %r20, %r181, %r182;
	add.s32 	%r184, %r181, %r374;
	mul.wide.u32 	%rd41, %r184, 4;
	add.s64 	%rd42, %rd2, %rd41;
	ld.global.nc.u32 	%r185, [%rd42];
	shl.b32 	%r186, %r183, 2;
	add.s32 	%r187, %r161, %r186;
	add.s32 	%r188, %r187, %r163;
	ld.shared.u32 	%r189, [%r188];
	mul.wide.s32 	%rd43, %r189, %r185;
	cvt.u32.u64 	%r190, %rd43;
	mul.lo.s32 	%r191, %r50, %r190;
	mul.wide.s32 	%rd44, %r191, %r49;
	sub.s64 	%rd45, %rd43, %rd44;
	{ .reg .b32 tmp; mov.b64 {tmp, %r192}, %rd45; }
	shr.s64 	%rd46, %rd45, 63;
	cvt.u32.u64 	%r193, %rd46;
	and.b32  	%r194, %r193, %r49;
	add.s32 	%r195, %r194, %r192;
	ld.shared.u32 	%r196, [%r187];
	sub.s32 	%r197, %r196, %r195;
	shr.s32 	%r198, %r197, 31;
	and.b32  	%r199, %r198, %r49;
	add.s32 	%r200, %r199, %r197;
	st.shared.u32 	[%r188], %r200;
	add.s32 	%r201, %r195, %r196;
	setp.lt.s32 	%p13, %r201, %r49;
	selp.b32 	%r202, 0, %r49, %p13;
	sub.s32 	%r203, %r201, %r202;
	st.shared.u32 	[%r187], %r203;
	add.s32 	%r204, %r180, %r4;
	shr.u32 	%r205, %r378, %r19;
	and.b32  	%r206, %r378, %r155;
	mad.lo.s32 	%r207, %r20, %r205, %r206;
	add.s32 	%r208, %r205, %r374;
	mul.wide.u32 	%rd47, %r208, 4;
	add.s64 	%rd48, %rd2, %rd47;
	ld.global.nc.u32 	%r209, [%rd48];
	shl.b32 	%r210, %r207, 2;
	add.s32 	%r211, %r161, %r210;
	add.s32 	%r212, %r211, %r163;
	ld.shared.u32 	%r213, [%r212];
	mul.wide.s32 	%rd49, %r213, %r209;
	cvt.u32.u64 	%r214, %rd49;
	mul.lo.s32 	%r215, %r50, %r214;
	mul.wide.s32 	%rd50, %r215, %r49;
	sub.s64 	%rd51, %rd49, %rd50;
	{ .reg .b32 tmp; mov.b64 {tmp, %r216}, %rd51; }
	shr.s64 	%rd52, %rd51, 63;
	cvt.u32.u64 	%r217, %rd52;
	and.b32  	%r218, %r217, %r49;
	add.s32 	%r219, %r218, %r216;
	ld.shared.u32 	%r220, [%r211];
	sub.s32 	%r221, %r220, %r219;
	shr.s32 	%r222, %r221, 31;
	and.b32  	%r223, %r222, %r49;
	add.s32 	%r224, %r223, %r221;
	st.shared.u32 	[%r212], %r224;
	add.s32 	%r225, %r219, %r220;
	setp.lt.s32 	%p14, %r225, %r49;
	selp.b32 	%r226, 0, %r49, %p14;
	sub.s32 	%r227, %r225, %r226;
	st.shared.u32 	[%r211], %r227;
	add.s32 	%r228, %r204, %r4;
	shr.u32 	%r229, %r377, %r19;
	and.b32  	%r230, %r377, %r155;
	mad.lo.s32 	%r231, %r20, %r229, %r230;
	add.s32 	%r232, %r229, %r374;
	mul.wide.u32 	%rd53, %r232, 4;
	add.s64 	%rd54, %rd2, %rd53;
	ld.global.nc.u32 	%r233, [%rd54];
	shl.b32 	%r234, %r231, 2;
	add.s32 	%r235, %r161, %r234;
	add.s32 	%r236, %r235, %r163;
	ld.shared.u32 	%r237, [%r236];
	mul.wide.s32 	%rd55, %r237, %r233;
	cvt.u32.u64 	%r238, %rd55;
	mul.lo.s32 	%r239, %r50, %r238;
	mul.wide.s32 	%rd56, %r239, %r49;
	sub.s64 	%rd57, %rd55, %rd56;
	{ .reg .b32 tmp; mov.b64 {tmp, %r240}, %rd57; }
	shr.s64 	%rd58, %rd57, 63;
	cvt.u32.u64 	%r241, %rd58;
	and.b32  	%r242, %r241, %r49;
	add.s32 	%r243, %r242, %r240;
	ld.shared.u32 	%r244, [%r235];
	sub.s32 	%r245, %r244, %r243;
	shr.s32 	%r246, %r245, 31;
	and.b32  	%r247, %r246, %r49;
	add.s32 	%r248, %r247, %r245;
	st.shared.u32 	[%r236], %r248;
	add.s32 	%r249, %r243, %r244;
	setp.lt.s32 	%p15, %r249, %r49;
	selp.b32 	%r250, 0, %r49, %p15;
	sub.s32 	%r251, %r249, %r250;
	st.shared.u32 	[%r235], %r251;
	add.s32 	%r375, %r228, %r4;
	add.s32 	%r378, %r378, %r14;
	add.s32 	%r377, %r377, %r14;
	add.s32 	%r376, %r376, %r14;
	setp.lt.u32 	%p16, %r375, 2048;
	@%p16 bra 	$L__BB13_13;
$L__BB13_14:
	bar.sync 	0;
	add.s32 	%r252, %r20, -1;
	not.b32 	%r253, %r20;
	and.b32  	%r254, %r253, %r252;
	popc.b32 	%r255, %r254;
	mov.b32 	%r256, 4096;
	shr.u32 	%r257, %r256, %r255;
	add.s32 	%r374, %r257, %r374;
	shr.u32 	%r36, %r373, 1;
	setp.gt.u32 	%p17, %r373, 1;
	mov.u32 	%r373, %r36;
	@%p17 bra 	$L__BB13_7;
	ld.param.u64 	%rd65, [_Z28lux_ntt_forward_fused_kernelILi4096EEvPiPKiS2_iii_param_0];
	cvta.to.global.u64 	%rd3, %rd65;
	and.b32  	%r258, %r6, 1;
	setp.eq.b32 	%p18, %r258, 1;
	not.pred 	%p19, %p18;
	@%p19 bra 	$L__BB13_17;
	shr.u32 	%r259, %r383, 4;
	shl.b32 	%r260, %r383, 4;
	and.b32  	%r261, %r260, 16;
	shl.b32 	%r262, %r383, 2;
	and.b32  	%r263, %r262, 8;
	or.b32  	%r264, %r261, %r263;
	and.b32  	%r265, %r383, 4;
	or.b32  	%r266, %r265, %r264;
	shr.u32 	%r267, %r383, 2;
	and.b32  	%r268, %r267, 2;
	or.b32  	%r269, %r266, %r268;
	and.b32  	%r270, %r259, 1;
	or.b32  	%r271, %r270, %r269;
	shr.u32 	%r272, %r383, 6;
	shl.b32 	%r273, %r271, 2;
	and.b32  	%r274, %r259, 2;
	or.b32  	%r275, %r273, %r274;
	and.b32  	%r276, %r272, 1;
	or.b32  	%r277, %r276, %r275;
	shr.u32 	%r278, %r383, 7;
	shr.u32 	%r279, %r383, 8;
	shl.b32 	%r280, %r277, 2;
	and.b32  	%r281, %r272, 2;
	or.b32  	%r282, %r280, %r281;
	and.b32  	%r283, %r279, 1;
	or.b32  	%r284, %r283, %r282;
	shl.b32 	%r285, %r284, 3;
	and.b32  	%r286, %r278, 4;
	or.b32  	%r287, %r285, %r286;
	mov.u32 	%r288, _ZZ28lux_ntt_forward_fused_kernelILi4096EEvPiPKiS2_iiiE4smem;
	add.s32 	%r289, %r288, %r262;
	ld.shared.u32 	%r290, [%r289];
	add.s32 	%r291, %r287, %r3;
	mul.wide.u32 	%rd59, %r291, 4;
	add.s64 	%rd60, %rd3, %rd59;
	st.global.u32 	[%rd60], %r290;
	mov.u32 	%r383, %r5;
$L__BB13_17:
	add.s32 	%r382, %r4, %r383;
	shl.b32 	%r292, %r383, 4;
	and.b32  	%r39, %r292, 16;
	shl.b32 	%r293, %r382, 4;
	and.b32  	%r40, %r293, 16;
	shl.b32 	%r294, %r383, 2;
	mov.u32 	%r295, _ZZ28lux_ntt_forward_fused_kernelILi4096EEvPiPKiS2_iiiE4smem;
	add.s32 	%r381, %r295, %r294;
	shl.b32 	%r42, %r4, 3;
$L__BB13_18:
	shr.u32 	%r296, %r383, 4;
	shl.b32 	%r297, %r383, 2;
	and.b32  	%r298, %r297, 8;
	add.s32 	%r299, %r39, %r298;
	and.b32  	%r300, %r383, 4;
	add.s32 	%r301, %r300, %r299;
	shr.u32 	%r302, %r383, 2;
	and.b32  	%r303, %r302, 2;
	add.s32 	%r304, %r301, %r303;
	and.b32  	%r305, %r296, 1;
	add.s32 	%r306, %r305, %r304;
	shr.u32 	%r307, %r383, 6;
	shl.b32 	%r308, %r306, 2;
	and.b32  	%r309, %r296, 2;
	or.b32  	%r310, %r308, %r309;
	and.b32  	%r311, %r307, 1;
	or.b32  	%r312, %r311, %r310;
	shr.u32 	%r313, %r383, 8;
	shl.b32 	%r314, %r312, 2;
	and.b32  	%r315, %r307, 2;
	or.b32  	%r316, %r314, %r315;
	and.b32  	%r317, %r313, 1;
	or.b32  	%r318, %r317, %r316;
	shr.u32 	%r319, %r383, 10;
	shl.b32 	%r320, %r318, 2;
	and.b32  	%r321, %r313, 2;
	or.b32  	%r322, %r320, %r321;
	and.b32  	%r323, %r319, 1;
	or.b32  	%r324, %r323, %r322;
	shr.u32 	%r325, %r383, 11;
	shl.b32 	%r326, %r324, 1;
	and.b32  	%r327, %r325, 1;
	or.b32  	%r328, %r327, %r326;
	ld.shared.u32 	%r329, [%r381];
	add.s32 	%r330, %r328, %r3;
	mul.wide.u32 	%rd61, %r330, 4;
	add.s64 	%rd62, %rd3, %rd61;
	st.global.u32 	[%rd62], %r329;
	add.s32 	%r331, %r383, %r4;
	shr.u32 	%r332, %r382, 4;
	shl.b32 	%r333, %r382, 2;
	and.b32  	%r334, %r333, 8;
	add.s32 	%r335, %r40, %r334;
	and.b32  	%r336, %r382, 4;
	add.s32 	%r337, %r336, %r335;
	shr.u32 	%r338, %r382, 2;
	and.b32  	%r339, %r338, 2;
	add.s32 	%r340, %r337, %r339;
	and.b32  	%r341, %r332, 1;
	add.s32 	%r342, %r341, %r340;
	shr.u32 	%r343, %r382, 6;
	shl.b32 	%r344, %r342, 2;
	and.b32  	%r345, %r332, 2;
	or.b32  	%r346, %r344, %r345;
	and.b32  	%r347, %r343, 1;
	or.b32  	%r348, %r347, %r346;
	shr.u32 	%r349, %r382, 8;
	shl.b32 	%r350, %r348, 2;
	and.b32  	%r351, %r343, 2;
	or.b32  	%r352, %r350, %r351;
	and.b32  	%r353, %r349, 1;
	or.b32  	%r354, %r353, %r352;
	shr.u32 	%r355, %r382, 10;
	shl.b32 	%r356, %r354, 2;
	and.b32  	%r357, %r349, 2;
	or.b32  	%r358, %r356, %r357;
	and.b32  	%r359, %r355, 1;
	or.b32  	%r360, %r359, %r358;
	shr.u32 	%r361, %r382, 11;
	shl.b32 	%r362, %r360, 1;
	and.b32  	%r363, %r361, 1;
	or.b32  	%r364, %r363, %r362;
	add.s32 	%r365, %r381, %r14;
	ld.shared.u32 	%r366, [%r365];
	add.s32 	%r367, %r364, %r3;
	mul.wide.u32 	%rd63, %r367, 4;
	add.s64 	%rd64, %rd3, %rd63;
	st.global.u32 	[%rd64], %r366;
	add.s32 	%r383, %r331, %r4;
	shl.b32 	%r368, %r4, 1;
	add.s32 	%r382, %r382, %r368;
	add.s32 	%r381, %r381, %r42;
	setp.lt.u32 	%p20, %r383, 4096;
	@%p20 bra 	$L__BB13_18;
$L__BB13_19:
	ret;

}
	// .globl	_Z28lux_ntt_inverse_fused_kernelILi256EEvPiPKiS2_iiii
.visible .entry _Z28lux_ntt_inverse_fused_kernelILi256EEvPiPKiS2_iiii(
	.param .u64 .ptr .align 1 _Z28lux_ntt_inverse_fused_kernelILi256EEvPiPKiS2_iiii_param_0,
	.param .u64 .ptr .align 1 _Z28lux_ntt_inverse_fused_kernelILi256EEvPiPKiS2_iiii_param_1,
	.param .u64 .ptr .align 1 _Z28lux_ntt_inverse_fused_kernelILi256EEvPiPKiS2_iiii_param_2,
	.param .u32 _Z28lux_ntt_inverse_fused_kernelILi256EEvPiPKiS2_iiii_param_3,
	.param .u32 _Z28lux_ntt_inverse_fused_kernelILi256EEvPiPKiS2_iiii_param_4,
	.param .u32 _Z28lux_ntt_inverse_fused_kernelILi256EEvPiPKiS2_iiii_param_5,
	.param .u32 _Z28lux_ntt_inverse_fused_kernelILi256EEvPiPKiS2_iiii_param_6
)
{
	.reg .pred 	%p<29>;
	.reg .b32 	%r<485>;
	.reg .b64 	%rd<103>;
	// demoted variable
	.shared .align 4 .b8 _ZZ28lux_ntt_inverse_fused_kernelILi256EEvPiPKiS2_iiiiE4smem[1024];
	ld.param.u64 	%rd10, [_Z28lux_ntt_inverse_fused_kernelILi256EEvPiPKiS2_iiii_param_1];
	ld.param.u64 	%rd11, [_Z28lux_ntt_inverse_fused_kernelILi256EEvPiPKiS2_iiii_param_2];
	ld.param.u32 	%r72, [_Z28lux_ntt_inverse_fused_kernelILi256EEvPiPKiS2_iiii_param_4];
	ld.param.u32 	%r73, [_Z28lux_ntt_inverse_fused_kernelILi256EEvPiPKiS2_iiii_param_5];
	ld.param.u32 	%r74, [_Z28lux_ntt_inverse_fused_kernelILi256EEvPiPKiS2_iiii_param_6];
	cvta.to.global.u64 	%rd1, %rd10;
	cvta.to.global.u64 	%rd2, %rd11;
	mov.u32 	%r1, %ctaid.x;
	mov.u32 	%r474, %tid.x;
	setp.ge.s32 	%p1, %r1, %r74;
	@%p1 bra 	$L__BB14_25;
	shl.b32 	%r75, %r1, 8;
	cvt.u64.u32 	%rd3, %r75;
	setp.gt.u32 	%p2, %r474, 255;
	@%p2 bra 	$L__BB14_8;
	mov.u32 	%r3, %ntid.x;
	add.s32 	%r76, %r474, %r3;
	max.u32 	%r77, %r76, 256;
	setp.lt.u32 	%p3, %r76, 256;
	selp.u32 	%r78, 1, 0, %p3;
	add.s32 	%r79, %r76, %r78;
	sub.s32 	%r80, %r77, %r79;
	div.u32 	%r81, %r80, %r3;
	add.s32 	%r4, %r81, %r78;
	and.b32  	%r82, %r4, 3;
	setp.eq.s32 	%p4, %r82, 3;
	mov.u32 	%r467, %r474;
	@%p4 bra 	$L__BB14_5;
	add.s32 	%r84, %r4, 1;
	and.b32  	%r5, %r84, 3;
	mov.b32 	%r466, 0;
	mov.u32 	%r467, %r474;
$L__BB14_4:
	.pragma "nounroll";
	cvt.u32.u64 	%r85, %rd3;
	shr.u32 	%r86, %r467, 4;
	shl.b32 	%r87, %r467, 4;
	and.b32  	%r88, %r87, 16;
	shl.b32 	%r89, %r467, 2;
	and.b32  	%r90, %r89, 8;
	or.b32  	%r91, %r88, %r90;
	and.b32  	%r92, %r467, 4;
	or.b32  	%r93, %r92, %r91;
	shr.u32 	%r94, %r467, 2;
	and.b32  	%r95, %r94, 2;
	or.b32  	%r96, %r93, %r95;
	and.b32  	%r97, %r86, 1;
	or.b32  	%r98, %r97, %r96;
	shr.u32 	%r99, %r467, 5;
	shr.u32 	%r100, %r467, 6;
	shl.b32 	%r101, %r98, 2;
	and.b32  	%r102, %r86, 2;
	or.b32  	%r103, %r101, %r102;
	and.b32  	%r104, %r100, 1;
	or.b32  	%r105, %r104, %r103;
	add.s32 	%r106, %r467, %r85;
	mul.wide.u32 	%rd12, %r106, 4;
	add.s64 	%rd13, %rd1, %rd12;
	ld.global.nc.u32 	%r107, [%rd13];
	shl.b32 	%r108, %r105, 3;
	and.b32  	%r109, %r99, 4;
	or.b32  	%r110, %r108, %r109;
	mov.u32 	%r111, _ZZ28lux_ntt_inverse_fused_kernelILi256EEvPiPKiS2_iiiiE4smem;
	add.s32 	%r112, %r111, %r110;
	st.shared.u32 	[%r112], %r107;
	add.s32 	%r467, %r467, %r3;
	add.s32 	%r466, %r466, 1;
	setp.ne.s32 	%p5, %r466, %r5;
	@%p5 bra 	$L__BB14_4;
$L__BB14_5:
	setp.lt.u32 	%p6, %r4, 3;
	@%p6 bra 	$L__BB14_8;
	add.s32 	%r113, %r3, %r467;
	shl.b32 	%r114, %r467, 4;
	and.b32  	%r11, %r114, 16;
	shl.b32 	%r115, %r113, 4;
	and.b32  	%r12, %r115, 16;
	mov.u32 	%r138, _ZZ28lux_ntt_inverse_fused_kernelILi256EEvPiPKiS2_iiiiE4smem;
$L__BB14_7:
	shr.u32 	%r116, %r467, 4;
	shl.b32 	%r117, %r467, 2;
	and.b32  	%r118, %r117, 8;
	add.s32 	%r119, %r11, %r118;
	and.b32  	%r120, %r467, 4;
	add.s32 	%r121, %r120, %r119;
	shr.u32 	%r122, %r467, 2;
	and.b32  	%r123, %r122, 2;
	add.s32 	%r124, %r121, %r123;
	and.b32  	%r125, %r116, 1;
	add.s32 	%r126, %r125, %r124;
	shr.u32 	%r127, %r467, 5;
	shr.u32 	%r128, %r467, 6;
	shl.b32 	%r129, %r126, 2;
	and.b32  	%r130, %r116, 2;
	or.b32  	%r131, %r129, %r130;
	and.b32  	%r132, %r128, 1;
	or.b32  	%r133, %r132, %r131;
	cvt.s64.s32 	%rd14, %r467;
	add.s64 	%rd15, %rd14, %rd3;
	shl.b64 	%rd16, %rd15, 2;
	add.s64 	%rd17, %rd1, %rd16;
	ld.global.nc.u32 	%r134, [%rd17];
	shl.b32 	%r135, %r133, 3;
	and.b32  	%r136, %r127, 4;
	or.b32  	%r137, %r135, %r136;
	add.s32 	%r139, %r138, %r137;
	st.shared.u32 	[%r139], %r134;
	add.s32 	%r140, %r467, %r3;
	shr.u32 	%r141, %r140, 4;
	shl.b32 	%r142, %r140, 2;
	and.b32  	%r143, %r142, 8;
	add.s32 	%r144, %r12, %r143;
	and.b32  	%r145, %r140, 4;
	add.s32 	%r146, %r145, %r144;
	shr.u32 	%r147, %r140, 2;
	and.b32  	%r148, %r147, 2;
	add.s32 	%r149, %r146, %r148;
	and.b32  	%r150, %r141, 1;
	add.s32 	%r151, %r150, %r149;
	shr.u32 	%r152, %r140, 5;
	shr.u32 	%r153, %r140, 6;
	shl.b32 	%r154, %r151, 2;
	and.b32  	%r155, %r141, 2;
	or.b32  	%r156, %r154, %r155;
	and.b32  	%r157, %r153, 1;
	or.b32  	%r158, %r157, %r156;
	cvt.s64.s32 	%rd18, %r140;
	add.s64 	%rd19, %rd18, %rd3;
	shl.b64 	%rd20, %rd19, 2;
	add.s64 	%rd21, %rd1, %rd20;
	ld.global.nc.u32 	%r159, [%rd21];
	shl.b32 	%r160, %r158, 3;
	and.b32  	%r161, %r152, 4;
	or.b32  	%r162, %r160, %r161;
	add.s32 	%r163, %r138, %r162;
	st.shared.u32 	[%r163], %r159;
	add.s32 	%r164, %r140, %r3;
	shr.u32 	%r165, %r164, 4;
	shl.b32 	%r166, %r164, 2;
	and.b32  	%r167, %r166, 8;
	add.s32 	%r168, %r11, %r167;
	and.b32  	%r169, %r164, 4;
	add.s32 	%r170, %r169, %r168;
	shr.u32 	%r171, %r164, 2;
	and.b32  	%r172, %r171, 2;
	add.s32 	%r173, %r170, %r172;
	and.b32  	%r174, %r165, 1;
	add.s32 	%r175, %r174, %r173;
	shr.u32 	%r176, %r164, 5;
	shr.u32 	%r177, %r164, 6;
	shl.b32 	%r178, %r175, 2;
	and.b32  	%r179, %r165, 2;
	or.b32  	%r180, %r178, %r179;
	and.b32  	%r181, %r177, 1;
	or.b32  	%r182, %r181, %r180;
	cvt.s64.s32 	%rd22, %r164;
	add.s64 	%rd23, %rd22, %rd3;
	shl.b64 	%rd24, %rd23, 2;
	add.s64 	%rd25, %rd1, %rd24;
	ld.global.nc.u32 	%r183, [%rd25];
	shl.b32 	%r184, %r182, 3;
	and.b32  	%r185, %r176, 4;
	or.b32  	%r186, %r184, %r185;
	add.s32 	%r187, %r138, %r186;
	st.shared.u32 	[%r187], %r183;
	add.s32 	%r188, %r164, %r3;
	shr.u32 	%r189, %r188, 4;
	shl.b32 	%r190, %r188, 2;
	and.b32  	%r191, %r190, 8;
	add.s32 	%r192, %r12, %r191;
	and.b32  	%r193, %r188, 4;
	add.s32 	%r194, %r193, %r192;
	shr.u32 	%r195, %r188, 2;
	and.b32  	%r196, %r195, 2;
	add.s32 	%r197, %r194, %r196;
	and.b32  	%r198, %r189, 1;
	add.s32 	%r199, %r198, %r197;
	shr.u32 	%r200, %r188, 5;
	shr.u32 	%r201, %r188, 6;
	shl.b32 	%r202, %r199, 2;
	and.b32  	%r203, %r189, 2;
	or.b32  	%r204, %r202, %r203;
	and.b32  	%r205, %r201, 1;
	or.b32  	%r206, %r205, %r204;
	cvt.s64.s32 	%rd26, %r188;
	add.s64 	%rd27, %rd26, %rd3;
	shl.b64 	%rd28, %rd27, 2;
	add.s64 	%rd29, %rd1, %rd28;
	ld.global.nc.u32 	%r207, [%rd29];
	shl.b32 	%r208, %r206, 3;
	and.b32  	%r209, %r200, 4;
	or.b32  	%r210, %r208, %r209;
	add.s32 	%r211, %r138, %r210;
	st.shared.u32 	[%r211], %r207;
	add.s32 	%r467, %r188, %r3;
	setp.lt.u32 	%p7, %r467, 256;
	@%p7 bra 	$L__BB14_7;
$L__BB14_8:
	bar.sync 	0;
	mov.u32 	%r15, %ntid.x;
	add.s32 	%r16, %r474, %r15;
	max.u32 	%r214, %r16, 128;
	setp.lt.u32 	%p8, %r16, 128;
	selp.u32 	%r215, 1, 0, %p8;
	add.s32 	%r216, %r16, %r215;
	sub.s32 	%r217, %r214, %r216;
	div.u32 	%r218, %r217, %r15;
	add.s32 	%r17, %r218, %r215;
	add.s32 	%r18, %r16, %r15;
	shl.b32 	%r19, %r15, 2;
	mov.b32 	%r470, 254;
	mov.b32 	%r469, 1;
$L__BB14_9:
	setp.gt.u32 	%p9, %r474, 127;
	@%p9 bra 	$L__BB14_17;
	and.b32  	%r219, %r17, 3;
	setp.eq.s32 	%p10, %r219, 3;
	add.s32 	%r220, %r469, -1;
	not.b32 	%r221, %r469;
	and.b32  	%r222, %r221, %r220;
	popc.b32 	%r22, %r222;
	shl.b32 	%r23, %r469, 1;
	add.s32 	%r223, %r23, -1;
	not.b32 	%r224, %r23;
	and.b32  	%r225, %r224, %r223;
	popc.b32 	%r226, %r225;
	mov.b32 	%r227, 256;
	shr.u32 	%r228, %r227, %r226;
	sub.s32 	%r229, %r470, %r228;
	add.s32 	%r24, %r229, 1;
	mov.u32 	%r471, %r474;
	@%p10 bra 	$L__BB14_14;
	setp.eq.s32 	%p11, %r219, 0;
	shr.u32 	%r231, %r474, %r22;
	and.b32  	%r232, %r474, %r220;
	mad.lo.s32 	%r233, %r23, %r231, %r232;
	add.s32 	%r234, %r24, %r231;
	mul.wide.s32 	%rd30, %r234, 4;
	add.s64 	%rd31, %rd2, %rd30;
	ld.global.nc.u32 	%r235, [%rd31];
	shl.b32 	%r236, %r233, 2;
	mov.u32 	%r237, _ZZ28lux_ntt_inverse_fused_kernelILi256EEvPiPKiS2_iiiiE4smem;
	add.s32 	%r238, %r237, %r236;
	shl.b32 	%r26, %r469, 2;
	add.s32 	%r239, %r238, %r26;
	ld.shared.u32 	%r240, [%r238];
	ld.shared.u32 	%r241, [%r239];
	add.s32 	%r242, %r241, %r240;
	setp.lt.s32 	%p12, %r242, %r72;
	selp.b32 	%r243, 0, %r72, %p12;
	sub.s32 	%r244, %r242, %r243;
	st.shared.u32 	[%r238], %r244;
	sub.s32 	%r245, %r240, %r241;
	shr.s32 	%r246, %r245, 31;
	and.b32  	%r247, %r246, %r72;
	add.s32 	%r248, %r247, %r245;
	mul.wide.s32 	%rd32, %r248, %r235;
	cvt.u32.u64 	%r249, %rd32;
	mul.lo.s32 	%r250, %r73, %r249;
	mul.wide.s32 	%rd33, %r250, %r72;
	sub.s64 	%rd34, %rd32, %rd33;
	{ .reg .b32 tmp; mov.b64 {tmp, %r251}, %rd34; }
	shr.s64 	%rd35, %rd34, 63;
	cvt.u32.u64 	%r252, %rd35;
	and.b32  	%r253, %r252, %r72;
	add.s32 	%r254, %r253, %r251;
	st.shared.u32 	[%r239], %r254;
	mov.u32 	%r471, %r16;
	@%p11 bra 	$L__BB14_14;
	setp.eq.s32 	%p13, %r219, 1;
	shr.u32 	%r256, %r16, %r22;
	and.b32  	%r257, %r16, %r220;
	mad.lo.s32 	%r258, %r23, %r256, %r257;
	add.s32 	%r259, %r24, %r256;
	mul.wide.s32 	%rd36, %r259, 4;
	add.s64 	%rd37, %rd2, %rd36;
	ld.global.nc.u32 	%r260, [%rd37];
	shl.b32 	%r261, %r258, 2;
	add.s32 	%r263, %r237, %r261;
	add.s32 	%r264, %r263, %r26;
	ld.shared.u32 	%r265, [%r263];
	ld.shared.u32 	%r266, [%r264];
	add.s32 	%r267, %r266, %r265;
	setp.lt.s32 	%p14, %r267, %r72;
	selp.b32 	%r268, 0, %r72, %p14;
	sub.s32 	%r269, %r267, %r268;
	st.shared.u32 	[%r263], %r269;
	sub.s32 	%r270, %r265, %r266;
	shr.s32 	%r271, %r270, 31;
	and.b32  	%r272, %r271, %r72;
	add.s32 	%r273, %r272, %r270;
	mul.wide.s32 	%rd38, %r273, %r260;
	cvt.u32.u64 	%r274, %rd38;
	mul.lo.s32 	%r275, %r73, %r274;
	mul.wide.s32 	%rd39, %r275, %r72;
	sub.s64 	%rd40, %rd38, %rd39;
	{ .reg .b32 tmp; mov.b64 {tmp, %r276}, %rd40; }
	shr.s64 	%rd41, %rd40, 63;
	cvt.u32.u64 	%r277, %rd41;
	and.b32  	%r278, %r277, %r72;
	add.s32 	%r279, %r278, %r276;
	st.shared.u32 	[%r264], %r279;
	mov.u32 	%r471, %r18;
	@%p13 bra 	$L__BB14_14;
	add.s32 	%r471, %r18, %r15;
	shr.u32 	%r280, %r18, %r22;
	and.b32  	%r281, %r18, %r220;
	mad.lo.s32 	%r282, %r23, %r280, %r281;
	add.s32 	%r283, %r24, %r280;
	mul.wide.s32 	%rd42, %r283, 4;
	add.s64 	%rd43, %rd2, %rd42;
	ld.global.nc.u32 	%r284, [%rd43];
	shl.b32 	%r285, %r282, 2;
	add.s32 	%r287, %r237, %r285;
	add.s32 	%r288, %r287, %r26;
	ld.shared.u32 	%r289, [%r287];
	ld.shared.u32 	%r290, [%r288];
	add.s32 	%r291, %r290, %r289;
	setp.lt.s32 	%p15, %r291, %r72;
	selp.b32 	%r292, 0, %r72, %p15;
	sub.s32 	%r293, %r291, %r292;
	st.shared.u32 	[%r287], %r293;
	sub.s32 	%r294, %r289, %r290;
	shr.s32 	%r295, %r294, 31;
	and.b32  	%r296, %r295, %r72;
	add.s32 	%r297, %r296, %r294;
	mul.wide.s32 	%rd44, %r297, %r284;
	cvt.u32.u64 	%r298, %rd44;
	mul.lo.s32 	%r299, %r73, %r298;
	mul.wide.s32 	%rd45, %r299, %r72;
	sub.s64 	%rd46, %rd44, %rd45;
	{ .reg .b32 tmp; mov.b64 {tmp, %r300}, %rd46; }
	shr.s64 	%rd47, %rd46, 63;
	cvt.u32.u64 	%r301, %rd47;
	and.b32  	%r302, %r301, %r72;
	add.s32 	%r303, %r302, %r300;
	st.shared.u32 	[%r288], %r303;
$L__BB14_14:
	setp.lt.u32 	%p16, %r17, 3;
	@%p16 bra 	$L__BB14_17;
	shl.b32 	%r304, %r15, 1;
	add.s32 	%r477, %r304, %r471;
	mad.lo.s32 	%r476, %r15, 3, %r471;
	add.s32 	%r475, %r15, %r471;
$L__BB14_16:
	shr.u32 	%r305, %r471, %r22;
	add.s32 	%r306, %r469, -1;
	and.b32  	%r307, %r471, %r306;
	mad.lo.s32 	%r308, %r23, %r305, %r307;
	add.s32 	%r309, %r24, %r305;
	mul.wide.s32 	%rd48, %r309, 4;
	add.s64 	%rd49, %rd2, %rd48;
	ld.global.nc.u32 	%r310, [%rd49];
	shl.b32 	%r311, %r308, 2;
	mov.u32 	%r312, _ZZ28lux_ntt_inverse_fused_kernelILi256EEvPiPKiS2_iiiiE4smem;
	add.s32 	%r313, %r312, %r311;
	shl.b32 	%r314, %r469, 2;
	add.s32 	%r315, %r313, %r314;
	ld.shared.u32 	%r316, [%r313];
	ld.shared.u32 	%r317, [%r315];
	add.s32 	%r318, %r317, %r316;
	setp.lt.s32 	%p17, %r318, %r72;
	selp.b32 	%r319, 0, %r72, %p17;
	sub.s32 	%r320, %r318, %r319;
	st.shared.u32 	[%r313], %r320;
	sub.s32 	%r321, %r316, %r317;
	shr.s32 	%r322, %r321, 31;
	and.b32  	%r323, %r322, %r72;
	add.s32 	%r324, %r323, %r321;
	mul.wide.s32 	%rd50, %r324, %r310;
	cvt.u32.u64 	%r325, %rd50;
	mul.lo.s32 	%r326, %r73, %r325;
	mul.wide.s32 	%rd51, %r326, %r72;
	sub.s64 	%rd52, %rd50, %rd51;
	{ .reg .b32 tmp; mov.b64 {tmp, %r327}, %rd52; }
	shr.s64 	%rd53, %rd52, 63;
	cvt.u32.u64 	%r328, %rd53;
	and.b32  	%r329, %r328, %r72;
	add.s32 	%r330, %r329, %r327;
	st.shared.u32 	[%r315], %r330;
	add.s32 	%r331, %r471, %r15;
	shr.u32 	%r332, %r475, %r22;
	and.b32  	%r333, %r475, %r306;
	mad.lo.s32 	%r334, %r23, %r332, %r333;
	add.s32 	%r335, %r24, %r332;
	mul.wide.s32 	%rd54, %r335, 4;
	add.s64 	%rd55, %rd2, %rd54;
	ld.global.nc.u32 	%r336, [%rd55];
	shl.b32 	%r337, %r334, 2;
	add.s32 	%r338, %r312, %r337;
	add.s32 	%r339, %r338, %r314;
	ld.shared.u32 	%r340, [%r338];
	ld.shared.u32 	%r341, [%r339];
	add.s32 	%r342, %r341, %r340;
	setp.lt.s32 	%p18, %r342, %r72;
	selp.b32 	%r343, 0, %r72, %p18;
	sub.s32 	%r344, %r342, %r343;
	st.shared.u32 	[%r338], %r344;
	sub.s32 	%r345, %r340, %r341;
	shr.s32 	%r346, %r345, 31;
	and.b32  	%r347, %r346, %r72;
	add.s32 	%r348, %r347, %r345;
	mul.wide.s32 	%rd56, %r348, %r336;
	cvt.u32.u64 	%r349, %rd56;
	mul.lo.s32 	%r350, %r73, %r349;
	mul.wide.s32 	%rd57, %r350, %r72;
	sub.s64 	%rd58, %rd56, %rd57;
	{ .reg .b32 tmp; mov.b64 {tmp, %r351}, %rd58; }
	shr.s64 	%rd59, %rd58, 63;
	cvt.u32.u64 	%r352, %rd59;
	and.b32  	%r353, %r352, %r72;
	add.s32 	%r354, %r353, %r351;
	st.shared.u32 	[%r339], %r354;
	add.s32 	%r355, %r331, %r15;
	shr.u32 	%r356, %r477, %r22;
	and.b32  	%r357, %r477, %r306;
	mad.lo.s32 	%r358, %r23, %r356, %r357;
	add.s32 	%r359, %r24, %r356;
	mul.wide.s32 	%rd60, %r359, 4;
	add.s64 	%rd61, %rd2, %rd60;
	ld.global.nc.u32 	%r360, [%rd61];
	shl.b32 	%r361, %r358, 2;
	add.s32 	%r362, %r312, %r361;
	add.s32 	%r363, %r362, %r314;
	ld.shared.u32 	%r364, [%r362];
	ld.shared.u32 	%r365, [%r363];
	add.s32 	%r366, %r365, %r364;
	setp.lt.s32 	%p19, %r366, %r72;
	selp.b32 	%r367, 0, %r72, %p19;
	sub.s32 	%r368, %r366, %r367;
	st.shared.u32 	[%r362], %r368;
	sub.s32 	%r369, %r364, %r365;
	shr.s32 	%r370, %r369, 31;
	and.b32  	%r371, %r370, %r72;
	add.s32 	%r372, %r371, %r369;
	mul.wide.s32 	%rd62, %r372, %r360;
	cvt.u32.u64 	%r373, %rd62;
	mul.lo.s32 	%r374, %r73, %r373;
	mul.wide.s32 	%rd63, %r374, %r72;
	sub.s64 	%rd64, %rd62, %rd63;
	{ .reg .b32 tmp; mov.b64 {tmp, %r375}, %rd64; }
	shr.s64 	%rd65, %rd64, 63;
	cvt.u32.u64 	%r376, %rd65;
	and.b32  	%r377, %r376, %r72;
	add.s32 	%r378, %r377, %r375;
	st.shared.u32 	[%r363], %r378;
	add.s32 	%r379, %r355, %r15;
	shr.u32 	%r380, %r476, %r22;
	and.b32  	%r381, %r476, %r306;
	mad.lo.s32 	%r382, %r23, %r380, %r381;
	add.s32 	%r383, %r24, %r380;
	mul.wide.s32 	%rd66, %r383, 4;
	add.s64 	%rd67, %rd2, %rd66;
	ld.global.nc.u32 	%r384, [%rd67];
	shl.b32 	%r385, %r382, 2;
	add.s32 	%r386, %r312, %r385;
	add.s32 	%r387, %r386, %r314;
	ld.shared.u32 	%r388, [%r386];
	ld.shared.u32 	%r389, [%r387];
	add.s32 	%r390, %r389, %r388;
	setp.lt.s32 	%p20, %r390, %r72;
	selp.b32 	%r391, 0, %r72, %p20;
	sub.s32 	%r392, %r390, %r391;
	st.shared.u32 	[%r386], %r392;
	sub.s32 	%r393, %r388, %r389;
	shr.s32 	%r394, %r393, 31;
	and.b32  	%r395, %r394, %r72;
	add.s32 	%r396, %r395, %r393;
	mul.wide.s32 	%rd68, %r396, %r384;
	cvt.u32.u64 	%r397, %rd68;
	mul.lo.s32 	%r398, %r73, %r397;
	mul.wide.s32 	%rd69, %r398, %r72;
	sub.s64 	%rd70, %rd68, %rd69;
	{ .reg .b32 tmp; mov.b64 {tmp, %r399}, %rd70; }
	shr.s64 	%rd71, %rd70, 63;
	cvt.u32.u64 	%r400, %rd71;
	and.b32  	%r401, %r400, %r72;
	add.s32 	%r402, %r401, %r399;
	st.shared.u32 	[%r387], %r402;
	add.s32 	%r471, %r379, %r15;
	add.s32 	%r477, %r477, %r19;
	add.s32 	%r476, %r476, %r19;
	add.s32 	%r475, %r475, %r19;
	setp.lt.u32 	%p21, %r471, 128;
	@%p21 bra 	$L__BB14_16;
$L__BB14_17:
	bar.sync 	0;
	shl.b32 	%r469, %r469, 1;
	add.s32 	%r403, %r469, -1;
	not.b32 	%r404, %r469;
	and.b32  	%r405, %r404, %r403;
	popc.b32 	%r406, %r405;
	mov.b32 	%r407, 256;
	shr.u32 	%r408, %r407, %r406;
	sub.s32 	%r470, %r470, %r408;
	setp.lt.s32 	%p22, %r469, 256;
	@%p22 bra 	$L__BB14_9;
	setp.gt.u32 	%p23, %r474, 255;
	@%p23 bra 	$L__BB14_25;
	ld.param.u64 	%rd101, [_Z28lux_ntt_inverse_fused_kernelILi256EEvPiPKiS2_iiii_param_0];
	cvta.to.global.u64 	%rd4, %rd101;
	max.u32 	%r409, %r16, 256;
	setp.lt.u32 	%p24, %r16, 256;
	selp.u32 	%r410, 1, 0, %p24;
	add.s32 	%r411, %r16, %r410;
	sub.s32 	%r412, %r409, %r411;
	div.u32 	%r413, %r412, %r15;
	add.s32 	%r32, %r413, %r410;
	and.b32  	%r414, %r32, 3;
	setp.eq.s32 	%p25, %r414, 3;
	@%p25 bra 	$L__BB14_22;
	add.s32 	%r415, %r32, 1;
	and.b32  	%r416, %r415, 3;
	cvt.u32.u64 	%r417, %rd3;
	add.s32 	%r418, %r474, %r417;
	mul.wide.u32 	%rd72, %r418, 4;
	add.s64 	%rd102, %rd4, %rd72;
	mul.wide.u32 	%rd6, %r15, 4;
	shl.b32 	%r419, %r474, 2;
	mov.u32 	%r420, _ZZ28lux_ntt_inverse_fused_kernelILi256EEvPiPKiS2_iiiiE4smem;
	add.s32 	%r473, %r420, %r419;
	neg.s32 	%r472, %r416;
	mad.lo.s32 	%r474, %r15, %r416, %r474;
$L__BB14_21:
	.pragma "nounroll";
	ld.param.u32 	%r463, [_Z28lux_ntt_inverse_fused_kernelILi256EEvPiPKiS2_iiii_param_3];
	ld.shared.u32 	%r421, [%r473];
	mul.wide.s32 	%rd73, %r421, %r463;
	cvt.u32.u64 	%r422, %rd73;
	mul.lo.s32 	%r423, %r73, %r422;
	mul.wide.s32 	%rd74, %r423, %r72;
	sub.s64 	%rd75, %rd73, %rd74;
	{ .reg .b32 tmp; mov.b64 {tmp, %r424}, %rd75; }
	shr.s64 	%rd76, %rd75, 63;
	cvt.u32.u64 	%r425, %rd76;
	and.b32  	%r426, %r425, %r72;
	add.s32 	%r427, %r426, %r424;
	st.global.u32 	[%rd102], %r427;
	add.s64 	%rd102, %rd102, %rd6;
	add.s32 	%r473, %r473, %r19;
	add.s32 	%r472, %r472, 1;
	setp.ne.s32 	%p26, %r472, 0;
	@%p26 bra 	$L__BB14_21;
$L__BB14_22:
	setp.lt.u32 	%p27, %r32, 3;
	@%p27 bra 	$L__BB14_25;
	cvt.u32.u64 	%r428, %rd3;
	shl.b32 	%r429, %r474, 2;
	mov.u32 	%r430, _ZZ28lux_ntt_inverse_fused_kernelILi256EEvPiPKiS2_iiiiE4smem;
	add.s32 	%r483, %r430, %r429;
	shl.b32 	%r42, %r15, 4;
	shl.b32 	%r43, %r15, 3;
	mul.lo.s32 	%r44, %r15, 12;
	add.s32 	%r479, %r474, %r428;
	add.s32 	%r482, %r479, %r15;
	shl.b32 	%r431, %r15, 1;
	add.s32 	%r481, %r479, %r431;
	mad.lo.s32 	%r480, %r15, 3, %r479;
$L__BB14_24:
	ld.param.u32 	%r464, [_Z28lux_ntt_inverse_fused_kernelILi256EEvPiPKiS2_iiii_param_3];
	ld.shared.u32 	%r432, [%r483];
	mul.wide.s32 	%rd77, %r432, %r464;
	cvt.u32.u64 	%r433, %rd77;
	mul.lo.s32 	%r434, %r73, %r433;
	mul.wide.s32 	%rd78, %r434, %r72;
	sub.s64 	%rd79, %rd77, %rd78;
	{ .reg .b32 tmp; mov.b64 {tmp, %r435}, %rd79; }
	shr.s64 	%rd80, %rd79, 63;
	cvt.u32.u64 	%r436, %rd80;
	and.b32  	%r437, %r436, %r72;
	add.s32 	%r438, %r437, %r435;
	mul.wide.u32 	%rd81, %r479, 4;
	add.s64 	%rd82, %rd4, %rd81;
	st.global.u32 	[%rd82], %r438;
	add.s32 	%r439, %r483, %r19;
	ld.shared.u32 	%r440, [%r439];
	mul.wide.s32 	%rd83, %r440, %r464;
	cvt.u32.u64 	%r441, %rd83;
	mul.lo.s32 	%r442, %r73, %r441;
	mul.wide.s32 	%rd84, %r442, %r72;
	sub.s64 	%rd85, %rd83, %rd84;
	{ .reg .b32 tmp; mov.b64 {tmp, %r443}, %rd85; }
	shr.s64 	%rd86, %rd85, 63;
	cvt.u32.u64 	%r444, %rd86;
	and.b32  	%r445, %r444, %r72;
	add.s32 	%r446, %r445, %r443;
	mul.wide.u32 	%rd87, %r482, 4;
	add.s64 	%rd88, %rd4, %rd87;
	st.global.u32 	[%rd88], %r446;
	add.s32 	%r447, %r483, %r43;
	ld.shared.u32 	%r448, [%r447];
	mul.wide.s32 	%rd89, %r448, %r464;
	cvt.u32.u64 	%r449, %rd89;
	mul.lo.s32 	%r450, %r73, %r449;
	mul.wide.s32 	%rd90, %r450, %r72;
	sub.s64 	%rd91, %rd89, %rd90;
	{ .reg .b32 tmp; mov.b64 {tmp, %r451}, %rd91; }
	shr.s64 	%rd92, %rd91, 63;
	cvt.u32.u64 	%r452, %rd92;
	and.b32  	%r453, %r452, %r72;
	add.s32 	%r454, %r453, %r451;
	mul.wide.u32 	%rd93, %r481, 4;
	add.s64 	%rd94, %rd4, %rd93;
	st.global.u32 	[%rd94], %r454;
	add.s32 	%r455, %r483, %r44;
	ld.shared.u32 	%r456, [%r455];
	mul.wide.s32 	%rd95, %r456, %r464;
	cvt.u32.u64 	%r457, %rd95;
	mul.lo.s32 	%r458, %r73, %r457;
	mul.wide.s32 	%rd96, %r458, %r72;
	sub.s64 	%rd97, %rd95, %rd96;
	{ .reg .b32 tmp; mov.b64 {tmp, %r459}, %rd97; }
	shr.s64 	%rd98, %rd97, 63;
	cvt.u32.u64 	%r460, %rd98;
	and.b32  	%r461, %r460, %r72;
	add.s32 	%r462, %r461, %r459;
	mul.wide.u32 	%rd99, %r480, 4;
	add.s64 	%rd100, %rd4, %rd99;
	st.global.u32 	[%rd100], %r462;
	add.s32 	%r474, %r474, %r19;
	add.s32 	%r483, %r483, %r42;
	add.s32 	%r482, %r482, %r19;
	add.s32 	%r481, %r481, %r19;
	add.s32 	%r480, %r480, %r19;
	add.s32 	%r479, %r479, %r19;
	setp.lt.u32 	%p28, %r474, 256;
	@%p28 bra 	$L__BB14_24;
$L__BB14_25:
	ret;

}
	// .globl	_Z28lux_ntt_inverse_fused_kernelILi512EEvPiPKiS2_iiii
.visible .entry _Z28lux_ntt_inverse_fused_kernelILi512EEvPiPKiS2_iiii(
	.param .u64 .ptr .align 1 _Z28lux_ntt_inverse_fused_kernelILi512EEvPiPKiS2_iiii_param_0,
	.param .u64 .ptr .align 1 _Z28lux_ntt_inverse_fused_kernelILi512EEvPiPKiS2_iiii_param_1,
	.param .u64 .ptr .align 1 _Z28lux_ntt_inverse_fused_kernelILi512EEvPiPKiS2_iiii_param_2,
	.param .u32 _Z28lux_ntt_inverse_fused_kernelILi512EEvPiPKiS2_iiii_param_3,
	.param .u32 _Z28lux_ntt_inverse_fused_kernelILi512EEvPiPKiS2_iiii_param_4,
	.param .u32 _Z28lux_ntt_inverse_fused_kernelILi512EEvPiPKiS2_iiii_param_5,
	.param .u32 _Z28lux_ntt_inverse_fused_kernelILi512EEvPiPKiS2_iiii_param_6
)
{
	.reg .pred 	%p<29>;
	.reg .b32 	%r<500>;
	.reg .b64 	%rd<103>;
	// demoted variable
	.shared .align 4 .b8 _ZZ28lux_ntt_inverse_fused_kernelILi512EEvPiPKiS2_iiiiE4smem[2048];
	ld.param.u64 	%rd10, [_Z28lux_ntt_inverse_fused_kernelILi512EEvPiPKiS2_iiii_param_1];
	ld.param.u64 	%rd11, [_Z28lux_ntt_inverse_fused_kernelILi512EEvPiPKiS2_iiii_param_2];
	ld.param.u32 	%r72, [_Z28lux_ntt_inverse_fused_kernelILi512EEvPiPKiS2_iiii_param_4];
	ld.param.u32 	%r73, [_Z28lux_ntt_inverse_fused_kernelILi512EEvPiPKiS2_iiii_param_5];
	ld.param.u32 	%r74, [_Z28lux_ntt_inverse_fused_kernelILi512EEvPiPKiS2_iiii_param_6];
	cvta.to.global.u64 	%rd1, %rd10;
	cvta.to.global.u64 	%rd2, %rd11;
	mov.u32 	%r1, %ctaid.x;
	mov.u32 	%r489, %tid.x;
	setp.ge.s32 	%p1, %r1, %r74;
	@%p1 bra 	$L__BB15_25;
	shl.b32 	%r75, %r1, 9;
	cvt.u64.u32 	%rd3, %r75;
	setp.gt.u32 	%p2, %r489, 511;
	@%p2 bra 	$L__BB15_8;
	mov.u32 	%r3, %ntid.x;
	add.s32 	%r76, %r489, %r3;
	max.u32 	%r77, %r76, 512;
	setp.lt.u32 	%p3, %r76, 512;
	selp.u32 	%r78, 1, 0, %p3;
	add.s32 	%r79, %r76, %r78;
	sub.s32 	%r80, %r77, %r79;
	div.u32 	%r81, %r80, %r3;
	add.s32 	%r4, %r81, %r78;
	and.b32  	%r82, %r4, 3;
	setp.eq.s32 	%p4, %r82, 3;
	mov.u32 	%r482, %r489;
	@%p4 bra 	$L__BB15_5;
	add.s32 	%r84, %r4, 1;
	and.b32  	%r5, %r84, 3;
	mov.b32 	%r481, 0;
	mov.u32 	%r482, %r489;
$L__BB15_4:
	.pragma "nounroll";
	cvt.u32.u64 	%r85, %rd3;
	shr.u32 	%r86, %r482, 4;
	shl.b32 	%r87, %r482, 4;
	and.b32  	%r88, %r87, 16;
	shl.b32 	%r89, %r482, 2;
	and.b32  	%r90, %r89, 8;
	or.b32  	%r91, %r88, %r90;
	and.b32  	%r92, %r482, 4;
	or.b32  	%r93, %r92, %r91;
	shr.u32 	%r94, %r482, 2;
	and.b32  	%r95, %r94, 2;
	or.b32  	%r96, %r93, %r95;
	and.b32  	%r97, %r86, 1;
	or.b32  	%r98, %r97, %r96;
	shr.u32 	%r99, %r482, 6;
	shl.b32 	%r100, %r98, 2;
	and.b32  	%r101, %r86, 2;
	or.b32  	%r102, %r100, %r101;
	and.b32  	%r103, %r99, 1;
	or.b32  	%r104, %r103, %r102;
	shr.u32 	%r105, %r482, 8;
	shl.b32 	%r106, %r104, 2;
	and.b32  	%r107, %r99, 2;
	or.b32  	%r108, %r106, %r107;
	and.b32  	%r109, %r105, 1;
	or.b32  	%r110, %r109, %r108;
	add.s32 	%r111, %r482, %r85;
	mul.wide.u32 	%rd12, %r111, 4;
	add.s64 	%rd13, %rd1, %rd12;
	ld.global.nc.u32 	%r112, [%rd13];
	shl.b32 	%r113, %r110, 2;
	mov.u32 	%r114, _ZZ28lux_ntt_inverse_fused_kernelILi512EEvPiPKiS2_iiiiE4smem;
	add.s32 	%r115, %r114, %r113;
	st.shared.u32 	[%r115], %r112;
	add.s32 	%r482, %r482, %r3;
	add.s32 	%r481, %r481, 1;
	setp.ne.s32 	%p5, %r481, %r5;
	@%p5 bra 	$L__BB15_4;
$L__BB15_5:
	setp.lt.u32 	%p6, %r4, 3;
	@%p6 bra 	$L__BB15_8;
	add.s32 	%r116, %r3, %r482;
	shl.b32 	%r117, %r482, 4;
	and.b32  	%r11, %r117, 16;
	shl.b32 	%r118, %r116, 4;
	and.b32  	%r12, %r118, 16;
	mov.u32 	%r144, _ZZ28lux_ntt_inverse_fused_kernelILi512EEvPiPKiS2_iiiiE4smem;
$L__BB15_7:
	shr.u32 	%r119, %r482, 4;
	shl.b32 	%r120, %r482, 2;
	and.b32  	%r121, %r120, 8;
	add.s32 	%r122, %r11, %r121;
	and.b32  	%r123, %r482, 4;
	add.s32 	%r124, %r123, %r122;
	shr.u32 	%r125, %r482, 2;
	and.b32  	%r126, %r125, 2;
	add.s32 	%r127, %r124, %r126;
	and.b32  	%r128, %r119, 1;
	add.s32 	%r129, %r128, %r127;
	shr.u32 	%r130, %r482, 6;
	shl.b32 	%r131, %r129, 2;
	and.b32  	%r132, %r119, 2;
	or.b32  	%r133, %r131, %r132;
	and.b32  	%r134, %r130, 1;
	or.b32  	%r135, %r134, %r133;
	shr.u32 	%r136, %r482, 8;
	shl.b32 	%r137, %r135, 2;
	and.b32  	%r138, %r130, 2;
	or.b32  	%r139, %r137, %r138;
	and.b32  	%r140, %r136, 1;
	or.b32  	%r141, %r140, %r139;
	cvt.s64.s32 	%rd14, %r482;
	add.s64 	%rd15, %rd14, %rd3;
	shl.b64 	%rd16, %rd15, 2;
	add.s64 	%rd17, %rd1, %rd16;
	ld.global.nc.u32 	%r142, [%rd17];
	shl.b32 	%r143, %r141, 2;
	add.s32 	%r145, %r144, %r143;
	st.shared.u32 	[%r145], %r142;
	add.s32 	%r146, %r482, %r3;
	shr.u32 	%r147, %r146, 4;
	shl.b32 	%r148, %r146, 2;
	and.b32  	%r149, %r148, 8;
	add.s32 	%r150, %r12, %r149;
	and.b32  	%r151, %r146, 4;
	add.s32 	%r152, %r151, %r150;
	shr.u32 	%r153, %r146, 2;
	and.b32  	%r154, %r153, 2;
	add.s32 	%r155, %r152, %r154;
	and.b32  	%r156, %r147, 1;
	add.s32 	%r157, %r156, %r155;
	shr.u32 	%r158, %r146, 6;
	shl.b32 	%r159, %r157, 2;
	and.b32  	%r160, %r147, 2;
	or.b32  	%r161, %r159, %r160;
	and.b32  	%r162, %r158, 1;
	or.b32  	%r163, %r162, %r161;
	shr.u32 	%r164, %r146, 8;
	shl.b32 	%r165, %r163, 2;
	and.b32  	%r166, %r158, 2;
	or.b32  	%r167, %r165, %r166;
	and.b32  	%r168, %r164, 1;
	or.b32  	%r169, %r168, %r167;
	cvt.s64.s32 	%rd18, %r146;
	add.s64 	%rd19, %rd18, %rd3;
	shl.b64 	%rd20, %rd19, 2;
	add.s64 	%rd21, %rd1, %rd20;
	ld.global.nc.u32 	%r170, [%rd21];
	shl.b32 	%r171, %r169, 2;
	add.s32 	%r172, %r144, %r171;
	st.shared.u32 	[%r172], %r170;
	add.s32 	%r173, %r146, %r3;
	shr.u32 	%r174, %r173, 4;
	shl.b32 	%r175, %r173, 2;
	and.b32  	%r176, %r175, 8;
	add.s32 	%r177, %r11, %r176;
	and.b32  	%r178, %r173, 4;
	add.s32 	%r179, %r178, %r177;
	shr.u32 	%r180, %r173, 2;
	and.b32  	%r181, %r180, 2;
	add.s32 	%r182, %r179, %r181;
	and.b32  	%r183, %r174, 1;
	add.s32 	%r184, %r183, %r182;
	shr.u32 	%r185, %r173, 6;
	shl.b32 	%r186, %r184, 2;
	and.b32  	%r187, %r174, 2;
	or.b32  	%r188, %r186, %r187;
	and.b32  	%r189, %r185, 1;
	or.b32  	%r190, %r189, %r188;
	shr.u32 	%r191, %r173, 8;
	shl.b32 	%r192, %r190, 2;
	and.b32  	%r193, %r185, 2;
	or.b32  	%r194, %r192, %r193;
	and.b32  	%r195, %r191, 1;
	or.b32  	%r196, %r195, %r194;
	cvt.s64.s32 	%rd22, %r173;
	add.s64 	%rd23, %rd22, %rd3;
	shl.b64 	%rd24, %rd23, 2;
	add.s64 	%rd25, %rd1, %rd24;
	ld.global.nc.u32 	%r197, [%rd25];
	shl.b32 	%r198, %r196, 2;
	add.s32 	%r199, %r144, %r198;
	st.shared.u32 	[%r199], %r197;
	add.s32 	%r200, %r173, %r3;
	shr.u32 	%r201, %r200, 4;
	shl.b32 	%r202, %r200, 2;
	and.b32  	%r203, %r202, 8;
	add.s32 	%r204, %r12, %r203;
	and.b32  	%r205, %r200, 4;
	add.s32 	%r206, %r205, %r204;
	shr.u32 	%r207, %r200, 2;
	and.b32  	%r208, %r207, 2;
	add.s32 	%r209, %r206, %r208;
	and.b32  	%r210, %r201, 1;
	add.s32 	%r211, %r210, %r209;
	shr.u32 	%r212, %r200, 6;
	shl.b32 	%r213, %r211, 2;
	and.b32  	%r214, %r201, 2;
	or.b32  	%r215, %r213, %r214;
	and.b32  	%r216, %r212, 1;
	or.b32  	%r217, %r216, %r215;
	shr.u32 	%r218, %r200, 8;
	shl.b32 	%r219, %r217, 2;
	and.b32  	%r220, %r212, 2;
	or.b32  	%r221, %r219, %r220;
	and.b32  	%r222, %r218, 1;
	or.b32  	%r223, %r222, %r221;
	cvt.s64.s32 	%rd26, %r200;
	add.s64 	%rd27, %rd26, %rd3;
	shl.b64 	%rd28, %rd27, 2;
	add.s64 	%rd29, %rd1, %rd28;
	ld.global.nc.u32 	%r224, [%rd29];
	shl.b32 	%r225, %r223, 2;
	add.s32 	%r226, %r144, %r225;
	st.shared.u32 	[%r226], %r224;
	add.s32 	%r482, %r200, %r3;
	setp.lt.u32 	%p7, %r482, 512;
	@%p7 bra 	$L__BB15_7;
$L__BB15_8:
	bar.sync 	0;
	mov.u32 	%r15, %ntid.x;
	add.s32 	%r16, %r489, %r15;
	max.u32 	%r229, %r16, 256;
	setp.lt.u32 	%p8, %r16, 256;
	selp.u32 	%r230, 1, 0, %p8;
	add.s32 	%r231, %r16, %r230;
	sub.s32 	%r232, %r229, %r231;
	div.u32 	%r233, %r232, %r15;
	add.s32 	%r17, %r233, %r230;
	add.s32 	%r18, %r16, %r15;
	shl.b32 	%r19, %r15, 2;
	mov.b32 	%r485, 510;
	mov.b32 	%r484, 1;
$L__BB15_9:
	setp.gt.u32 	%p9, %r489, 255;
	@%p9 bra 	$L__BB15_17;
	and.b32  	%r234, %r17, 3;
	setp.eq.s32 	%p10, %r234, 3;
	add.s32 	%r235, %r484, -1;
	not.b32 	%r236, %r484;
	and.b32  	%r237, %r236, %r235;
	popc.b32 	%r22, %r237;
	shl.b32 	%r23, %r484, 1;
	add.s32 	%r238, %r23, -1;
	not.b32 	%r239, %r23;
	and.b32  	%r240, %r239, %r238;
	popc.b32 	%r241, %r240;
	mov.b32 	%r242, 512;
	shr.u32 	%r243, %r242, %r241;
	sub.s32 	%r244, %r485, %r243;
	add.s32 	%r24, %r244, 1;
	mov.u32 	%r486, %r489;
	@%p10 bra 	$L__BB15_14;
	setp.eq.s32 	%p11, %r234, 0;
	shr.u32 	%r246, %r489, %r22;
	and.b32  	%r247, %r489, %r235;
	mad.lo.s32 	%r248, %r23, %r246, %r247;
	add.s32 	%r249, %r24, %r246;
	mul.wide.s32 	%rd30, %r249, 4;
	add.s64 	%rd31, %rd2, %rd30;
	ld.global.nc.u32 	%r250, [%rd31];
	shl.b32 	%r251, %r248, 2;
	mov.u32 	%r252, _ZZ28lux_ntt_inverse_fused_kernelILi512EEvPiPKiS2_iiiiE4smem;
	add.s32 	%r253, %r252, %r251;
	shl.b32 	%r26, %r484, 2;
	add.s32 	%r254, %r253, %r26;
	ld.shared.u32 	%r255, [%r253];
	ld.shared.u32 	%r256, [%r254];
	add.s32 	%r257, %r256, %r255;
	setp.lt.s32 	%p12, %r257, %r72;
	selp.b32 	%r258, 0, %r72, %p12;
	sub.s32 	%r259, %r257, %r258;
	st.shared.u32 	[%r253], %r259;
	sub.s32 	%r260, %r255, %r256;
	shr.s32 	%r261, %r260, 31;
	and.b32  	%r262, %r261, %r72;
	add.s32 	%r263, %r262, %r260;
	mul.wide.s32 	%rd32, %r263, %r250;
	cvt.u32.u64 	%r264, %rd32;
	mul.lo.s32 	%r265, %r73, %r264;
	mul.wide.s32 	%rd33, %r265, %r72;
	sub.s64 	%rd34, %rd32, %rd33;
	{ .reg .b32 tmp; mov.b64 {tmp, %r266}, %rd34; }
	shr.s64 	%rd35, %rd34, 63;
	cvt.u32.u64 	%r267, %rd35;
	and.b32  	%r268, %r267, %r72;
	add.s32 	%r269, %r268, %r266;
	st.shared.u32 	[%r254], %r269;
	mov.u32 	%r486, %r16;
	@%p11 bra 	$L__BB15_14;
	setp.eq.s32 	%p13, %r234, 1;
	shr.u32 	%r271, %r16, %r22;
	and.b32  	%r272, %r16, %r235;
	mad.lo.s32 	%r273, %r23, %r271, %r272;
	add.s32 	%r274, %r24, %r271;
	mul.wide.s32 	%rd36, %r274, 4;
	add.s64 	%rd37, %rd2, %rd36;
	ld.global.nc.u32 	%r275, [%rd37];
	shl.b32 	%r276, %r273, 2;
	add.s32 	%r278, %r252, %r276;
	add.s32 	%r279, %r278, %r26;
	ld.shared.u32 	%r280, [%r278];
	ld.shared.u32 	%r281, [%r279];
	add.s32 	%r282, %r281, %r280;
	setp.lt.s32 	%p14, %r282, %r72;
	selp.b32 	%r283, 0, %r72, %p14;
	sub.s32 	%r284, %r282, %r283;
	st.shared.u32 	[%r278], %r284;
	sub.s32 	%r285, %r280, %r281;
	shr.s32 	%r286, %r285, 31;
	and.b32  	%r287, %r286, %r72;
	add.s32 	%r288, %r287, %r285;
	mul.wide.s32 	%rd38, %r288, %r275;
	cvt.u32.u64 	%r289, %rd38;
	mul.lo.s32 	%r290, %r73, %r289;
	mul.wide.s32 	%rd39, %r290, %r72;
	sub.s64 	%rd40, %rd38, %rd39;
	{ .reg .b32 tmp; mov.b64 {tmp, %r291}, %rd40; }
	shr.s64 	%rd41, %rd40, 63;
	cvt.u32.u64 	%r292, %rd41;
	and.b32  	%r293, %r292, %r72;
	add.s32 	%r294, %r293, %r291;
	st.shared.u32 	[%r279], %r294;
	mov.u32 	%r486, %r18;
	@%p13 bra 	$L__BB15_14;
	add.s32 	%r486, %r18, %r15;
	shr.u32 	%r295, %r18, %r22;
	and.b32  	%r296, %r18, %r235;
	mad.lo.s32 	%r297, %r23, %r295, %r296;
	add.s32 	%r298, %r24, %r295;
	mul.wide.s32 	%rd42, %r298, 4;
	add.s64 	%rd43, %rd2, %rd42;
	ld.global.nc.u32 	%r299, [%rd43];
	shl.b32 	%r300, %r297, 2;
	add.s32 	%r302, %r252, %r300;
	add.s32 	%r303, %r302, %r26;
	ld.shared.u32 	%r304, [%r302];
	ld.shared.u32 	%r305, [%r303];
	add.s32 	%r306, %r305, %r304;
	setp.lt.s32 	%p15, %r306, %r72;
	selp.b32 	%r307, 0, %r72, %p15;
	sub.s32 	%r308, %r306, %r307;
	st.shared.u32 	[%r302], %r308;
	sub.s32 	%r309, %r304, %r305;
	shr.s32 	%r310, %r309, 31;
	and.b32  	%r311, %r310, %r72;
	add.s32 	%r312, %r311, %r309;
	mul.wide.s32 	%rd44, %r312, %r299;
	cvt.u32.u64 	%r313, %rd44;
	mul.lo.s32 	%r314, %r73, %r313;
	mul.wide.s32 	%rd45, %r314, %r72;
	sub.s64 	%rd46, %rd44, %rd45;
	{ .reg .b32 tmp; mov.b64 {tmp, %r315}, %rd46; }
	shr.s64 	%rd47, %rd46, 63;
	cvt.u32.u64 	%r316, %rd47;
	and.b32  	%r317, %r316, %r72;
	add.s32 	%r318, %r317, %r315;
	st.shared.u32 	[%r303], %r318;
$L__BB15_14:
	setp.lt.u32 	%p16, %r17, 3;
	@%p16 bra 	$L__BB15_17;
	shl.b32 	%r319, %r15, 1;
	add.s32 	%r492, %r319, %r486;
	mad.lo.s32 	%r491, %r15, 3, %r486;
	add.s32 	%r490, %r15, %r486;
$L__BB15_16:
	shr.u32 	%r320, %r486, %r22;
	add.s32 	%r321, %r484, -1;
	and.b32  	%r322, %r486, %r321;
	mad.lo.s32 	%r323, %r23, %r320, %r322;
	add.s32 	%r324, %r24, %r320;
	mul.wide.s32 	%rd48, %r324, 4;
	add.s64 	%rd49, %rd2, %rd48;
	ld.global.nc.u32 	%r325, [%rd49];
	shl.b32 	%r326, %r323, 2;
	mov.u32 	%r327, _ZZ28lux_ntt_inverse_fused_kernelILi512EEvPiPKiS2_iiiiE4smem;
	add.s32 	%r328, %r327, %r326;
	shl.b32 	%r329, %r484, 2;
	add.s32 	%r330, %r328, %r329;
	ld.shared.u32 	%r331, [%r328];
	ld.shared.u32 	%r332, [%r330];
	add.s32 	%r333, %r332, %r331;
	setp.lt.s32 	%p17, %r333, %r72;
	selp.b32 	%r334, 0, %r72, %p17;
	sub.s32 	%r335, %r333, %r334;
	st.shared.u32 	[%r328], %r335;
	sub.s32 	%r336, %r331, %r332;
	shr.s32 	%r337, %r336, 31;
	and.b32  	%r338, %r337, %r72;
	add.s32 	%r339, %r338, %r336;
	mul.wide.s32 	%rd50, %r339, %r325;
	cvt.u32.u64 	%r340, %rd50;
	mul.lo.s32 	%r341, %r73, %r340;
	mul.wide.s32 	%rd51, %r341, %r72;
	sub.s64 	%rd52, %rd50, %rd51;
	{ .reg .b32 tmp; mov.b64 {tmp, %r342}, %rd52; }
	shr.s64 	%rd53, %rd52, 63;
	cvt.u32.u64 	%r343, %rd53;
	and.b32  	%r344, %r343, %r72;
	add.s32 	%r345, %r344, %r342;
	st.shared.u32 	[%r330], %r345;
	add.s32 	%r346, %r486, %r15;
	shr.u32 	%r347, %r490, %r22;
	and.b32  	%r348, %r490, %r321;
	mad.lo.s32 	%r349, %r23, %r347, %r348;
	add.s32 	%r350, %r24, %r347;
	mul.wide.s32 	%rd54, %r350, 4;
	add.s64 	%rd55, %rd2, %rd54;
	ld.global.nc.u32 	%r351, [%rd55];
	shl.b32 	%r352, %r349, 2;
	add.s32 	%r353, %r327, %r352;
	add.s32 	%r354, %r353, %r329;
	ld.shared.u32 	%r355, [%r353];
	ld.shared.u32 	%r356, [%r354];
	add.s32 	%r357, %r356, %r355;
	setp.lt.s32 	%p18, %r357, %r72;
	selp.b32 	%r358, 0, %r72, %p18;
	sub.s32 	%r359, %r357, %r358;
	st.shared.u32 	[%r353], %r359;
	sub.s32 	%r360, %r355, %r356;
	shr.s32 	%r361, %r360, 31;
	and.b32  	%r362, %r361, %r72;
	add.s32 	%r363, %r362, %r360;
	mul.wide.s32 	%rd56, %r363, %r351;
	cvt.u32.u64 	%r364, %rd56;
	mul.lo.s32 	%r365, %r73, %r364;
	mul.wide.s32 	%rd57, %r365, %r72;
	sub.s64 	%rd58, %rd56, %rd57;
	{ .reg .b32 tmp; mov.b64 {tmp, %r366}, %rd58; }
	shr.s64 	%rd59, %rd58, 63;
	cvt.u32.u64 	%r367, %rd59;
	and.b32  	%r368, %r367, %r72;
	add.s32 	%r369, %r368, %r366;
	st.shared.u32 	[%r354], %r369;
	add.s32 	%r370, %r346, %r15;
	shr.u32 	%r371, %r492, %r22;
	and.b32  	%r372, %r492, %r321;
	mad.lo.s32 	%r373, %r23, %r371, %r372;
	add.s32 	%r374, %r24, %r371;
	mul.wide.s32 	%rd60, %r374, 4;
	add.s64 	%rd61, %rd2, %rd60;
	ld.global.nc.u32 	%r375, [%rd61];
	shl.b32 	%r376, %r373, 2;
	add.s32 	%r377, %r327, %r376;
	add.s32 	%r378, %r377, %r329;
	ld.shared.u32 	%r379, [%r377];
	ld.shared.u32 	%r380, [%r378];
	add.s32 	%r381, %r380, %r379;
	setp.lt.s32 	%p19, %r381, %r72;
	selp.b32 	%r382, 0, %r72, %p19;
	sub.s32 	%r383, %r381, %r382;
	st.shared.u32 	[%r377], %r383;
	sub.s32 	%r384, %r379, %r380;
	shr.s32 	%r385, %r384, 31;
	and.b32  	%r386, %r385, %r72;
	add.s32 	%r387, %r386, %r384;
	mul.wide.s32 	%rd62, %r387, %r375;
	cvt.u32.u64 	%r388, %rd62;
	mul.lo.s32 	%r389, %r73, %r388;
	mul.wide.s32 	%rd63, %r389, %r72;
	sub.s64 	%rd64, %rd62, %rd63;
	{ .reg .b32 tmp; mov.b64 {tmp, %r390}, %rd64; }
	shr.s64 	%rd65, %rd64, 63;
	cvt.u32.u64 	%r391, %rd65;
	and.b32  	%r392, %r391, %r72;
	add.s32 	%r393, %r392, %r390;
	st.shared.u32 	[%r378], %r393;
	add.s32 	%r394, %r370, %r15;
	shr.u32 	%r395, %r491, %r22;
	and.b32  	%r396, %r491, %r321;
	mad.lo.s32 	%r397, %r23, %r395, %r396;
	add.s32 	%r398, %r24, %r395;
	mul.wide.s32 	%rd66, %r398, 4;
	add.s64 	%rd67, %rd2, %rd66;
	ld.global.nc.u32 	%r399, [%rd67];
	shl.b32 	%r400, %r397, 2;
	add.s32 	%r401, %r327, %r400;
	add.s32 	%r402, %r401, %r329;
	ld.shared.u32 	%r403, [%r401];
	ld.shared.u32 	%r404, [%r402];
	add.s32 	%r405, %r404, %r403;
	setp.lt.s32 	%p20, %r405, %r72;
	selp.b32 	%r406, 0, %r72, %p20;
	sub.s32 	%r407, %r405, %r406;
	st.shared.u32 	[%r401], %r407;
	sub.s32 	%r408, %r403, %r404;
	shr.s32 	%r409, %r408, 31;
	and.b32  	%r410, %r409, %r72;
	add.s32 	%r411, %r410, %r408;
	mul.wide.s32 	%rd68, %r411, %r399;
	cvt.u32.u64 	%r412, %rd68;
	mul.lo.s32 	%r413, %r73, %r412;
	mul.wide.s32 	%rd69, %r413, %r72;
	sub.s64 	%rd70, %rd68, %rd69;
	{ .reg .b32 tmp; mov.b64 {tmp, %r414}, %rd70; }
	shr.s64 	%rd71, %rd70, 63;
	cvt.u32.u64 	%r415, %rd71;
	and.b32  	%r416, %r415, %r72;
	add.s32 	%r417, %r416, %r414;
	st.shared.u32 	[%r402], %r417;
	add.s32 	%r486, %r394, %r15;
	add.s32 	%r492, %r492, %r19;
	add.s32 	%r491, %r491, %r19;
	add.s32 	%r490, %r490, %r19;
	setp.lt.u32 	%p21, %r486, 256;
	@%p21 bra 	$L__BB15_16;
$L__BB15_17:
	bar.sync 	0;
	shl.b32 	%r484, %r484, 1;
	add.s32 	%r418, %r484, -1;
	not.b32 	%r419, %r484;
	and.b32  	%r420, %r419, %r418;
	popc.b32 	%r421, %r420;
	mov.b32 	%r422, 512;
	shr.u32 	%r423, %r422, %r421;
	sub.s32 	%r485, %r485, %r423;
	setp.lt.s32 	%p22, %r484, 512;
	@%p22 bra 	$L__BB15_9;
	setp.gt.u32 	%p23, %r489, 511;
	@%p23 bra 	$L__BB15_25;
	ld.param.u64 	%rd101, [_Z28lux_ntt_inverse_fused_kernelILi512EEvPiPKiS2_iiii_param_0];
	cvta.to.global.u64 	%rd4, %rd101;
	max.u32 	%r424, %r16, 512;
	setp.lt.u32 	%p24, %r16, 512;
	selp.u32 	%r425, 1, 0, %p24;
	add.s32 	%r426, %r16, %r425;
	sub.s32 	%r427, %r424, %r426;
	div.u32 	%r428, %r427, %r15;
	add.s32 	%r32, %r428, %r425;
	and.b32  	%r429, %r32, 3;
	setp.eq.s32 	%p25, %r429, 3;
	@%p25 bra 	$L__BB15_22;
	add.s32 	%r430, %r32, 1;
	and.b32  	%r431, %r430, 3;
	cvt.u32.u64 	%r432, %rd3;
	add.s32 	%r433, %r489, %r432;
	mul.wide.u32 	%rd72, %r433, 4;
	add.s64 	%rd102, %rd4, %rd72;
	mul.wide.u32 	%rd6, %r15, 4;
	shl.b32 	%r434, %r489, 2;
	mov.u32 	%r435, _ZZ28lux_ntt_inverse_fused_kernelILi512EEvPiPKiS2_iiiiE4smem;
	add.s32 	%r488, %r435, %r434;
	neg.s32 	%r487, %r431;
	mad.lo.s32 	%r489, %r15, %r431, %r489;
$L__BB15_21:
	.pragma "nounroll";
	ld.param.u32 	%r478, [_Z28lux_ntt_inverse_fused_kernelILi512EEvPiPKiS2_iiii_param_3];
	ld.shared.u32 	%r436, [%r488];
	mul.wide.s32 	%rd73, %r436, %r478;
	cvt.u32.u64 	%r437, %rd73;
	mul.lo.s32 	%r438, %r73, %r437;
	mul.wide.s32 	%rd74, %r438, %r72;
	sub.s64 	%rd75, %rd73, %rd74;
	{ .reg .b32 tmp; mov.b64 {tmp, %r439}, %rd75; }
	shr.s64 	%rd76, %rd75, 63;
	cvt.u32.u64 	%r440, %rd76;
	and.b32  	%r441, %r440, %r72;
	add.s32 	%r442, %r441, %r439;
	st.global.u32 	[%rd102], %r442;
	add.s64 	%rd102, %rd102, %rd6;
	add.s32 	%r488, %r488, %r19;
	add.s32 	%r487, %r487, 1;
	setp.ne.s32 	%p26, %r487, 0;
	@%p26 bra 	$L__BB15_21;
$L__BB15_22:
	setp.lt.u32 	%p27, %r32, 3;
	@%p27 bra 	$L__BB15_25;
	cvt.u32.u64 	%r443, %rd3;
	shl.b32 	%r444, %r489, 2;
	mov.u32 	%r445, _ZZ28lux_ntt_inverse_fused_kernelILi512EEvPiPKiS2_iiiiE4smem;
	add.s32 	%r498, %r445, %r444;
	shl.b32 	%r42, %r15, 4;
	shl.b32 	%r43, %r15, 3;
	mul.lo.s32 	%r44, %r15, 12;
	add.s32 	%r494, %r489, %r443;
	add.s32 	%r497, %r494, %r15;
	shl.b32 	%r446, %r15, 1;
	add.s32 	%r496, %r494, %r446;
	mad.lo.s32 	%r495, %r15, 3, %r494;
$L__BB15_24:
	ld.param.u32 	%r479, [_Z28lux_ntt_inverse_fused_kernelILi512EEvPiPKiS2_iiii_param_3];
	ld.shared.u32 	%r447, [%r498];
	mul.wide.s32 	%rd77, %r447, %r479;
	cvt.u32.u64 	%r448, %rd77;
	mul.lo.s32 	%r449, %r73, %r448;
	mul.wide.s32 	%rd78, %r449, %r72;
	sub.s64 	%rd79, %rd77, %rd78;
	{ .reg .b32 tmp; mov.b64 {tmp, %r450}, %rd79; }
	shr.s64 	%rd80, %rd79, 63;
	cvt.u32.u64 	%r451, %rd80;
	and.b32  	%r452, %r451, %r72;
	add.s32 	%r453, %r452, %r450;
	mul.wide.u32 	%rd81, %r494, 4;
	add.s64 	%rd82, %rd4, %rd81;
	st.global.u32 	[%rd82], %r453;
	add.s32 	%r454, %r498, %r19;
	ld.shared.u32 	%r455, [%r454];
	mul.wide.s32 	%rd83, %r455, %r479;
	cvt.u32.u64 	%r456, %rd83;
	mul.lo.s32 	%r457, %r73, %r456;
	mul.wide.s32 	%rd84, %r457, %r72;
	sub.s64 	%rd85, %rd83, %rd84;
	{ .reg .b32 tmp; mov.b64 {tmp, %r458}, %rd85; }
	shr.s64 	%rd86, %rd85, 63;
	cvt.u32.u64 	%r459, %rd86;
	and.b32  	%r460, %r459, %r72;
	add.s32 	%r461, %r460, %r458;
	mul.wide.u32 	%rd87, %r497, 4;
	add.s64 	%rd88, %rd4, %rd87;
	st.global.u32 	[%rd88], %r461;
	add.s32 	%r462, %r498, %r43;
	ld.shared.u32 	%r463, [%r462];
	mul.wide.s32 	%rd89, %r463, %r479;
	cvt.u32.u64 	%r464, %rd89;
	mul.lo.s32 	%r465, %r73, %r464;
	mul.wide.s32 	%rd90, %r465, %r72;
	sub.s64 	%rd91, %rd89, %rd90;
	{ .reg .b32 tmp; mov.b64 {tmp, %r466}, %rd91; }
	shr.s64 	%rd92, %rd91, 63;
	cvt.u32.u64 	%r467, %rd92;
	and.b32  	%r468, %r467, %r72;
	add.s32 	%r469, %r468, %r466;
	mul.wide.u32 	%rd93, %r496, 4;
	add.s64 	%rd94, %rd4, %rd93;
	st.global.u32 	[%rd94], %r469;
	add.s32 	%r470, %r498, %r44;
	ld.shared.u32 	%r471, [%r470];
	mul.wide.s32 	%rd95, %r471, %r479;
	cvt.u32.u64 	%r472, %rd95;
	mul.lo.s32 	%r473, %r73, %r472;
	mul.wide.s32 	%rd96, %r473, %r72;
	sub.s64 	%rd97, %rd95, %rd96;
	{ .reg .b32 tmp; mov.b64 {tmp, %r474}, %rd97; }
	shr.s64 	%rd98, %rd97, 63;
	cvt.u32.u64 	%r475, %rd98;
	and.b32  	%r476, %r475, %r72;
	add.s32 	%r477, %r476, %r474;
	mul.wide.u32 	%rd99, %r495, 4;
	add.s64 	%rd100, %rd4, %rd99;
	st.global.u32 	[%rd100], %r477;
	add.s32 	%r489, %r489, %r19;
	add.s32 	%r498, %r498, %r42;
	add.s32 	%r497, %r497, %r19;
	add.s32 	%r496, %r496, %r19;
	add.s32 	%r495, %r495, %r19;
	add.s32 	%r494, %r494, %r19;
	setp.lt.u32 	%p28, %r489, 512;
	@%p28 bra 	$L__BB15_24;
$L__BB15_25:
	ret;

}
	// .globl	_Z28lux_ntt_inverse_fused_kernelILi1024EEvPiPKiS2_iiii
.visible .entry _Z28lux_ntt_inverse_fused_kernelILi1024EEvPiPKiS2_iiii(
	.param .u64 .ptr .align 1 _Z28lux_ntt_inverse_fused_kernelILi1024EEvPiPKiS2_iiii_param_0,
	.param .u64 .ptr .align 1 _Z28lux_ntt_inverse_fused_kernelILi1024EEvPiPKiS2_iiii_param_1,
	.param .u64 .ptr .align 1 _Z28lux_ntt_inverse_fused_kernelILi1024EEvPiPKiS2_iiii_param_2,
	.param .u32 _Z28lux_ntt_inverse_fused_kernelILi1024EEvPiPKiS2_iiii_param_3,
	.param .u32 _Z28lux_ntt_inverse_fused_kernelILi1024EEvPiPKiS2_iiii_param_4,
	.param .u32 _Z28lux_ntt_inverse_fused_kernelILi1024EEvPiPKiS2_iiii_param_5,
	.param .u32 _Z28lux_ntt_inverse_fused_kernelILi1024EEvPiPKiS2_iiii_param_6
)
{
	.reg .pred 	%p<26>;
	.reg .b32 	%r<501>;
	.reg .b64 	%rd<102>;
	// demoted variable
	.shared .align 4 .b8 _ZZ28lux_ntt_inverse_fused_kernelILi1024EEvPiPKiS2_iiiiE4smem[4096];
	ld.param.u64 	%rd9, [_Z28lux_ntt_inverse_fused_kernelILi1024EEvPiPKiS2_iiii_param_0];
	ld.param.u64 	%rd10, [_Z28lux_ntt_inverse_fused_kernelILi1024EEvPiPKiS2_iiii_param_1];
	ld.param.u64 	%rd11, [_Z28lux_ntt_inverse_fused_kernelILi1024EEvPiPKiS2_iiii_param_2];
	ld.param.u32 	%r72, [_Z28lux_ntt_inverse_fused_kernelILi1024EEvPiPKiS2_iiii_param_3];
	ld.param.u32 	%r73, [_Z28lux_ntt_inverse_fused_kernelILi1024EEvPiPKiS2_iiii_param_4];
	ld.param.u32 	%r74, [_Z28lux_ntt_inverse_fused_kernelILi1024EEvPiPKiS2_iiii_param_5];
	ld.param.u32 	%r75, [_Z28lux_ntt_inverse_fused_kernelILi1024EEvPiPKiS2_iiii_param_6];
	cvta.to.global.u64 	%rd1, %rd10;
	cvta.to.global.u64 	%rd2, %rd11;
	cvta.to.global.u64 	%rd3, %rd9;
	mov.u32 	%r1, %ctaid.x;
	mov.u32 	%r500, %tid.x;
	setp.ge.s32 	%p1, %r1, %r75;
	@%p1 bra 	$L__BB16_23;
	shl.b32 	%r76, %r1, 10;
	cvt.u64.u32 	%rd4, %r76;
	mov.u32 	%r3, %ntid.x;
	add.s32 	%r4, %r500, %r3;
	max.u32 	%r77, %r4, 1024;
	setp.lt.u32 	%p2, %r4, 1024;
	selp.u32 	%r78, 1, 0, %p2;
	add.s32 	%r79, %r4, %r78;
	sub.s32 	%r80, %r77, %r79;
	div.u32 	%r81, %r80, %r3;
	add.s32 	%r5, %r81, %r78;
	add.s32 	%r82, %r5, 1;
	and.b32  	%r6, %r82, 3;
	and.b32  	%r7, %r5, 3;
	setp.eq.s32 	%p3, %r7, 3;
	mov.u32 	%r483, %r500;
	@%p3 bra 	$L__BB16_4;
	mov.b32 	%r482, 0;
	mov.u32 	%r483, %r500;
$L__BB16_3:
	.pragma "nounroll";
	cvt.u32.u64 	%r84, %rd4;
	shr.u32 	%r85, %r483, 4;
	shl.b32 	%r86, %r483, 4;
	and.b32  	%r87, %r86, 16;
	shl.b32 	%r88, %r483, 2;
	and.b32  	%r89, %r88, 8;
	or.b32  	%r90, %r87, %r89;
	and.b32  	%r91, %r483, 4;
	or.b32  	%r92, %r91, %r90;
	shr.u32 	%r93, %r483, 2;
	and.b32  	%r94, %r93, 2;
	or.b32  	%r95, %r92, %r94;
	and.b32  	%r96, %r85, 1;
	or.b32  	%r97, %r96, %r95;
	shr.u32 	%r98, %r483, 6;
	shl.b32 	%r99, %r97, 2;
	and.b32  	%r100, %r85, 2;
	or.b32  	%r101, %r99, %r100;
	and.b32  	%r102, %r98, 1;
	or.b32  	%r103, %r102, %r101;
	shr.u32 	%r104, %r483, 7;
	shr.u32 	%r105, %r483, 8;
	shl.b32 	%r106, %r103, 2;
	and.b32  	%r107, %r98, 2;
	or.b32  	%r108, %r106, %r107;
	and.b32  	%r109, %r105, 1;
	or.b32  	%r110, %r109, %r108;
	add.s32 	%r111, %r483, %r84;
	mul.wide.u32 	%rd12, %r111, 4;
	add.s64 	%rd13, %rd1, %rd12;
	ld.global.nc.u32 	%r112, [%rd13];
	shl.b32 	%r113, %r110, 3;
	and.b32  	%r114, %r104, 4;
	or.b32  	%r115, %r113, %r114;
	mov.u32 	%r116, _ZZ28lux_ntt_inverse_fused_kernelILi1024EEvPiPKiS2_iiiiE4smem;
	add.s32 	%r117, %r116, %r115;
	st.shared.u32 	[%r117], %r112;
	add.s32 	%r483, %r483, %r3;
	add.s32 	%r482, %r482, 1;
	setp.ne.s32 	%p4, %r482, %r6;
	@%p4 bra 	$L__BB16_3;
$L__BB16_4:
	setp.lt.u32 	%p5, %r5, 3;
	@%p5 bra 	$L__BB16_7;
	add.s32 	%r118, %r3, %r483;
	shl.b32 	%r119, %r483, 4;
	and.b32  	%r13, %r119, 16;
	shl.b32 	%r120, %r118, 4;
	and.b32  	%r14, %r120, 16;
	mov.u32 	%r149, _ZZ28lux_ntt_inverse_fused_kernelILi1024EEvPiPKiS2_iiiiE4smem;
$L__BB16_6:
	shr.u32 	%r121, %r483, 4;
	shl.b32 	%r122, %r483, 2;
	and.b32  	%r123, %r122, 8;
	add.s32 	%r124, %r13, %r123;
	and.b32  	%r125, %r483, 4;
	add.s32 	%r126, %r125, %r124;
	shr.u32 	%r127, %r483, 2;
	and.b32  	%r128, %r127, 2;
	add.s32 	%r129, %r126, %r128;
	and.b32  	%r130, %r121, 1;
	add.s32 	%r131, %r130, %r129;
	shr.u32 	%r132, %r483, 6;
	shl.b32 	%r133, %r131, 2;
	and.b32  	%r134, %r121, 2;
	or.b32  	%r135, %r133, %r134;
	and.b32  	%r136, %r132, 1;
	or.b32  	%r137, %r136, %r135;
	shr.u32 	%r138, %r483, 7;
	shr.u32 	%r139, %r483, 8;
	shl.b32 	%r140, %r137, 2;
	and.b32  	%r141, %r132, 2;
	or.b32  	%r142, %r140, %r141;
	and.b32  	%r143, %r139, 1;
	or.b32  	%r144, %r143, %r142;
	cvt.s64.s32 	%rd14, %r483;
	add.s64 	%rd15, %rd14, %rd4;
	shl.b64 	%rd16, %rd15, 2;
	add.s64 	%rd17, %rd1, %rd16;
	ld.global.nc.u32 	%r145, [%rd17];
	shl.b32 	%r146, %r144, 3;
	and.b32  	%r147, %r138, 4;
	or.b32  	%r148, %r146, %r147;
	add.s32 	%r150, %r149, %r148;
	st.shared.u32 	[%r150], %r145;
	add.s32 	%r151, %r483, %r3;
	shr.u32 	%r152, %r151, 4;
	shl.b32 	%r153, %r151, 2;
	and.b32  	%r154, %r153, 8;
	add.s32 	%r155, %r14, %r154;
	and.b32  	%r156, %r151, 4;
	add.s32 	%r157, %r156, %r155;
	shr.u32 	%r158, %r151, 2;
	and.b32  	%r159, %r158, 2;
	add.s32 	%r160, %r157, %r159;
	and.b32  	%r161, %r152, 1;
	add.s32 	%r162, %r161, %r160;
	shr.u32 	%r163, %r151, 6;
	shl.b32 	%r164, %r162, 2;
	and.b32  	%r165, %r152, 2;
	or.b32  	%r166, %r164, %r165;
	and.b32  	%r167, %r163, 1;
	or.b32  	%r168, %r167, %r166;
	shr.u32 	%r169, %r151, 7;
	shr.u32 	%r170, %r151, 8;
	shl.b32 	%r171, %r168, 2;
	and.b32  	%r172, %r163, 2;
	or.b32  	%r173, %r171, %r172;
	and.b32  	%r174, %r170, 1;
	or.b32  	%r175, %r174, %r173;
	cvt.s64.s32 	%rd18, %r151;
	add.s64 	%rd19, %rd18, %rd4;
	shl.b64 	%rd20, %rd19, 2;
	add.s64 	%rd21, %rd1, %rd20;
	ld.global.nc.u32 	%r176, [%rd21];
	shl.b32 	%r177, %r175, 3;
	and.b32  	%r178, %r169, 4;
	or.b32  	%r179, %r177, %r178;
	add.s32 	%r180, %r149, %r179;
	st.shared.u32 	[%r180], %r176;
	add.s32 	%r181, %r151, %r3;
	shr.u32 	%r182, %r181, 4;
	shl.b32 	%r183, %r181, 2;
	and.b32  	%r184, %r183, 8;
	add.s32 	%r185, %r13, %r184;
	and.b32  	%r186, %r181, 4;
	add.s32 	%r187, %r186, %r185;
	shr.u32 	%r188, %r181, 2;
	and.b32  	%r189, %r188, 2;
	add.s32 	%r190, %r187, %r189;
	and.b32  	%r191, %r182, 1;
	add.s32 	%r192, %r191, %r190;
	shr.u32 	%r193, %r181, 6;
	shl.b32 	%r194, %r192, 2;
	and.b32  	%r195, %r182, 2;
	or.b32  	%r196, %r194, %r195;
	and.b32  	%r197, %r193, 1;
	or.b32  	%r198, %r197, %r196;
	shr.u32 	%r199, %r181, 7;
	shr.u32 	%r200, %r181, 8;
	shl.b32 	%r201, %r198, 2;
	and.b32  	%r202, %r193, 2;
	or.b32  	%r203, %r201, %r202;
	and.b32  	%r204, %r200, 1;
	or.b32  	%r205, %r204, %r203;
	cvt.s64.s32 	%rd22, %r181;
	add.s64 	%rd23, %rd22, %rd4;
	shl.b64 	%rd24, %rd23, 2;
	add.s64 	%rd25, %rd1, %rd24;
	ld.global.nc.u32 	%r206, [%rd25];
	shl.b32 	%r207, %r205, 3;
	and.b32  	%r208, %r199, 4;
	or.b32  	%r209, %r207, %r208;
	add.s32 	%r210, %r149, %r209;
	st.shared.u32 	[%r210], %r206;
	add.s32 	%r211, %r181, %r3;
	shr.u32 	%r212, %r211, 4;
	shl.b32 	%r213, %r211, 2;
	and.b32  	%r214, %r213, 8;
	add.s32 	%r215, %r14, %r214;
	and.b32  	%r216, %r211, 4;
	add.s32 	%r217, %r216, %r215;
	shr.u32 	%r218, %r211, 2;
	and.b32  	%r219, %r218, 2;
	add.s32 	%r220, %r217, %r219;
	and.b32  	%r221, %r212, 1;
	add.s32 	%r222, %r221, %r220;
	shr.u32 	%r223, %r211, 6;
	shl.b32 	%r224, %r222, 2;
	and.b32  	%r225, %r212, 2;
	or.b32  	%r226, %r224, %r225;
	and.b32  	%r227, %r223, 1;
	or.b32  	%r228, %r227, %r226;
	shr.u32 	%r229, %r211, 7;
	shr.u32 	%r230, %r211, 8;
	shl.b32 	%r231, %r228, 2;
	and.b32  	%r232, %r223, 2;
	or.b32  	%r233, %r231, %r232;
	and.b32  	%r234, %r230, 1;
	or.b32  	%r235, %r234, %r233;
	cvt.s64.s32 	%rd26, %r211;
	add.s64 	%rd27, %rd26, %rd4;
	shl.b64 	%rd28, %rd27, 2;
	add.s64 	%rd29, %rd1, %rd28;
	ld.global.nc.u32 	%r236, [%rd29];
	shl.b32 	%r237, %r235, 3;
	and.b32  	%r238, %r229, 4;
	or.b32  	%r239, %r237, %r238;
	add.s32 	%r240, %r149, %r239;
	st.shared.u32 	[%r240], %r236;
	add.s32 	%r483, %r211, %r3;
	setp.lt.u32 	%p6, %r483, 1024;
	@%p6 bra 	$L__BB16_6;
$L__BB16_7:
	bar.sync 	0;
	max.u32 	%r243, %r4, 512;
	setp.lt.u32 	%p7, %r4, 512;
	selp.u32 	%r244, 1, 0, %p7;
	add.s32 	%r245, %r4, %r244;
	sub.s32 	%r246, %r243, %r245;
	div.u32 	%r247, %r246, %r3;
	add.s32 	%r17, %r247, %r244;
	and.b32  	%r18, %r17, 3;
	add.s32 	%r19, %r4, %r3;
	shl.b32 	%r20, %r3, 2;
	mul.lo.s32 	%r21, %r3, 3;
	mov.b32 	%r486, 1022;
	mov.b32 	%r485, 1;
$L__BB16_8:
	setp.gt.u32 	%p8, %r500, 511;
	@%p8 bra 	$L__BB16_16;
	setp.eq.s32 	%p9, %r18, 3;
	add.s32 	%r248, %r485, -1;
	not.b32 	%r249, %r485;
	and.b32  	%r250, %r249, %r248;
	popc.b32 	%r24, %r250;
	shl.b32 	%r25, %r485, 1;
	add.s32 	%r251, %r25, -1;
	not.b32 	%r252, %r25;
	and.b32  	%r253, %r252, %r251;
	popc.b32 	%r254, %r253;
	mov.b32 	%r255, 1024;
	shr.u32 	%r256, %r255, %r254;
	sub.s32 	%r257, %r486, %r256;
	add.s32 	%r26, %r257, 1;
	mov.u32 	%r487, %r500;
	@%p9 bra 	$L__BB16_13;
	setp.eq.s32 	%p10, %r18, 0;
	shr.u32 	%r258, %r500, %r24;
	add.s32 	%r27, %r485, -1;
	and.b32  	%r259, %r500, %r27;
	mad.lo.s32 	%r260, %r25, %r258, %r259;
	add.s32 	%r261, %r26, %r258;
	mul.wide.s32 	%rd30, %r261, 4;
	add.s64 	%rd31, %rd2, %rd30;
	ld.global.nc.u32 	%r262, [%rd31];
	shl.b32 	%r263, %r260, 2;
	mov.u32 	%r264, _ZZ28lux_ntt_inverse_fused_kernelILi1024EEvPiPKiS2_iiiiE4smem;
	add.s32 	%r265, %r264, %r263;
	shl.b32 	%r28, %r485, 2;
	add.s32 	%r266, %r265, %r28;
	ld.shared.u32 	%r267, [%r265];
	ld.shared.u32 	%r268, [%r266];
	add.s32 	%r269, %r268, %r267;
	setp.lt.s32 	%p11, %r269, %r73;
	selp.b32 	%r270, 0, %r73, %p11;
	sub.s32 	%r271, %r269, %r270;
	st.shared.u32 	[%r265], %r271;
	sub.s32 	%r272, %r267, %r268;
	shr.s32 	%r273, %r272, 31;
	and.b32  	%r274, %r273, %r73;
	add.s32 	%r275, %r274, %r272;
	mul.wide.s32 	%rd32, %r275, %r262;
	cvt.u32.u64 	%r276, %rd32;
	mul.lo.s32 	%r277, %r74, %r276;
	mul.wide.s32 	%rd33, %r277, %r73;
	sub.s64 	%rd34, %rd32, %rd33;
	{ .reg .b32 tmp; mov.b64 {tmp, %r278}, %rd34; }
	shr.s64 	%rd35, %rd34, 63;
	cvt.u32.u64 	%r279, %rd35;
	and.b32  	%r280, %r279, %r73;
	add.s32 	%r281, %r280, %r278;
	st.shared.u32 	[%r266], %r281;
	mov.u32 	%r487, %r4;
	@%p10 bra 	$L__BB16_13;
	setp.eq.s32 	%p12, %r18, 1;
	shr.u32 	%r282, %r4, %r24;
	and.b32  	%r283, %r4, %r27;
	mad.lo.s32 	%r284, %r25, %r282, %r283;
	add.s32 	%r285, %r26, %r282;
	mul.wide.s32 	%rd36, %r285, 4;
	add.s64 	%rd37, %rd2, %rd36;
	ld.global.nc.u32 	%r286, [%rd37];
	shl.b32 	%r287, %r284, 2;
	mov.u32 	%r288, _ZZ28lux_ntt_inverse_fused_kernelILi1024EEvPiPKiS2_iiiiE4smem;
	add.s32 	%r289, %r288, %r287;
	add.s32 	%r290, %r289, %r28;
	ld.shared.u32 	%r291, [%r289];
	ld.shared.u32 	%r292, [%r290];
	add.s32 	%r293, %r292, %r291;
	setp.lt.s32 	%p13, %r293, %r73;
	selp.b32 	%r294, 0, %r73, %p13;
	sub.s32 	%r295, %r293, %r294;
	st.shared.u32 	[%r289], %r295;
	sub.s32 	%r296, %r291, %r292;
	shr.s32 	%r297, %r296, 31;
	and.b32  	%r298, %r297, %r73;
	add.s32 	%r299, %r298, %r296;
	mul.wide.s32 	%rd38, %r299, %r286;
	cvt.u32.u64 	%r300, %rd38;
	mul.lo.s32 	%r301, %r74, %r300;
	mul.wide.s32 	%rd39, %r301, %r73;
	sub.s64 	%rd40, %rd38, %rd39;
	{ .reg .b32 tmp; mov.b64 {tmp, %r302}, %rd40; }
	shr.s64 	%rd41, %rd40, 63;
	cvt.u32.u64 	%r303, %rd41;
	and.b32  	%r304, %r303, %r73;
	add.s32 	%r305, %r304, %r302;
	st.shared.u32 	[%r290], %r305;
	mov.u32 	%r487, %r19;
	@%p12 bra 	$L__BB16_13;
	add.s32 	%r487, %r19, %r3;
	shr.u32 	%r306, %r19, %r24;
	and.b32  	%r307, %r19, %r27;
	mad.lo.s32 	%r308, %r25, %r306, %r307;
	add.s32 	%r309, %r26, %r306;
	mul.wide.s32 	%rd42, %r309, 4;
	add.s64 	%rd43, %rd2, %rd42;
	ld.global.nc.u32 	%r310, [%rd43];
	shl.b32 	%r311, %r308, 2;
	mov.u32 	%r312, _ZZ28lux_ntt_inverse_fused_kernelILi1024EEvPiPKiS2_iiiiE4smem;
	add.s32 	%r313, %r312, %r311;
	add.s32 	%r314, %r313, %r28;
	ld.shared.u32 	%r315, [%r313];
	ld.shared.u32 	%r316, [%r314];
	add.s32 	%r317, %r316, %r315;
	setp.lt.s32 	%p14, %r317, %r73;
	selp.b32 	%r318, 0, %r73, %p14;
	sub.s32 	%r319, %r317, %r318;
	st.shared.u32 	[%r313], %r319;
	sub.s32 	%r320, %r315, %r316;
	shr.s32 	%r321, %r320, 31;
	and.b32  	%r322, %r321, %r73;
	add.s32 	%r323, %r322, %r320;
	mul.wide.s32 	%rd44, %r323, %r310;
	cvt.u32.u64 	%r324, %rd44;
	mul.lo.s32 	%r325, %r74, %r324;
	mul.wide.s32 	%rd45, %r325, %r73;
	sub.s64 	%rd46, %rd44, %rd45;
	{ .reg .b32 tmp; mov.b64 {tmp, %r326}, %rd46; }
	shr.s64 	%rd47, %rd46, 63;
	cvt.u32.u64 	%r327, %rd47;
	and.b32  	%r328, %r327, %r73;
	add.s32 	%r329, %r328, %r326;
	st.shared.u32 	[%r314], %r329;
$L__BB16_13:
	setp.lt.u32 	%p15, %r17, 3;
	@%p15 bra 	$L__BB16_16;
	shl.b32 	%r330, %r3, 1;
	add.s32 	%r490, %r330, %r487;
	add.s32 	%r489, %r21, %r487;
	add.s32 	%r488, %r3, %r487;
$L__BB16_15:
	shr.u32 	%r331, %r487, %r24;
	add.s32 	%r332, %r485, -1;
	and.b32  	%r333, %r487, %r332;
	mad.lo.s32 	%r334, %r25, %r331, %r333;
	add.s32 	%r335, %r26, %r331;
	mul.wide.s32 	%rd48, %r335, 4;
	add.s64 	%rd49, %rd2, %rd48;
	ld.global.nc.u32 	%r336, [%rd49];
	shl.b32 	%r337, %r334, 2;
	mov.u32 	%r338, _ZZ28lux_ntt_inverse_fused_kernelILi1024EEvPiPKiS2_iiiiE4smem;
	add.s32 	%r339, %r338, %r337;
	shl.b32 	%r340, %r485, 2;
	add.s32 	%r341, %r339, %r340;
	ld.shared.u32 	%r342, [%r339];
	ld.shared.u32 	%r343, [%r341];
	add.s32 	%r344, %r343, %r342;
	setp.lt.s32 	%p16, %r344, %r73;
	selp.b32 	%r345, 0, %r73, %p16;
	sub.s32 	%r346, %r344, %r345;
	st.shared.u32 	[%r339], %r346;
	sub.s32 	%r347, %r342, %r343;
	shr.s32 	%r348, %r347, 31;
	and.b32  	%r349, %r348, %r73;
	add.s32 	%r350, %r349, %r347;
	mul.wide.s32 	%rd50, %r350, %r336;
	cvt.u32.u64 	%r351, %rd50;
	mul.lo.s32 	%r352, %r74, %r351;
	mul.wide.s32 	%rd51, %r352, %r73;
	sub.s64 	%rd52, %rd50, %rd51;
	{ .reg .b32 tmp; mov.b64 {tmp, %r353}, %rd52; }
	shr.s64 	%rd53, %rd52, 63;
	cvt.u32.u64 	%r354, %rd53;
	and.b32  	%r355, %r354, %r73;
	add.s32 	%r356, %r355, %r353;
	st.shared.u32 	[%r341], %r356;
	add.s32 	%r357, %r487, %r3;
	shr.u32 	%r358, %r488, %r24;
	and.b32  	%r359, %r488, %r332;
	mad.lo.s32 	%r360, %r25, %r358, %r359;
	add.s32 	%r361, %r26, %r358;
	mul.wide.s32 	%rd54, %r361, 4;
	add.s64 	%rd55, %rd2, %rd54;
	ld.global.nc.u32 	%r362, [%rd55];
	shl.b32 	%r363, %r360, 2;
	add.s32 	%r364, %r338, %r363;
	add.s32 	%r365, %r364, %r340;
	ld.shared.u32 	%r366, [%r364];
	ld.shared.u32 	%r367, [%r365];
	add.s32 	%r368, %r367, %r366;
	setp.lt.s32 	%p17, %r368, %r73;
	selp.b32 	%r369, 0, %r73, %p17;
	sub.s32 	%r370, %r368, %r369;
	st.shared.u32 	[%r364], %r370;
	sub.s32 	%r371, %r366, %r367;
	shr.s32 	%r372, %r371, 31;
	and.b32  	%r373, %r372, %r73;
	add.s32 	%r374, %r373, %r371;
	mul.wide.s32 	%rd56, %r374, %r362;
	cvt.u32.u64 	%r375, %rd56;
	mul.lo.s32 	%r376, %r74, %r375;
	mul.wide.s32 	%rd57, %r376, %r73;
	sub.s64 	%rd58, %rd56, %rd57;
	{ .reg .b32 tmp; mov.b64 {tmp, %r377}, %rd58; }
	shr.s64 	%rd59, %rd58, 63;
	cvt.u32.u64 	%r378, %rd59;
	and.b32  	%r379, %r378, %r73;
	add.s32 	%r380, %r379, %r377;
	st.shared.u32 	[%r365], %r380;
	add.s32 	%r381, %r357, %r3;
	shr.u32 	%r382, %r490, %r24;
	and.b32  	%r383, %r490, %r332;
	mad.lo.s32 	%r384, %r25, %r382, %r383;
	add.s32 	%r385, %r26, %r382;
	mul.wide.s32 	%rd60, %r385, 4;
	add.s64 	%rd61, %rd2, %rd60;
	ld.global.nc.u32 	%r386, [%rd61];
	shl.b32 	%r387, %r384, 2;
	add.s32 	%r388, %r338, %r387;
	add.s32 	%r389, %r388, %r340;
	ld.shared.u32 	%r390, [%r388];
	ld.shared.u32 	%r391, [%r389];
	add.s32 	%r392, %r391, %r390;
	setp.lt.s32 	%p18, %r392, %r73;
	selp.b32 	%r393, 0, %r73, %p18;
	sub.s32 	%r394, %r392, %r393;
	st.shared.u32 	[%r388], %r394;
	sub.s32 	%r395, %r390, %r391;
	shr.s32 	%r396, %r395, 31;
	and.b32  	%r397, %r396, %r73;
	add.s32 	%r398, %r397, %r395;
	mul.wide.s32 	%rd62, %r398, %r386;
	cvt.u32.u64 	%r399, %rd62;
	mul.lo.s32 	%r400, %r74, %r399;
	mul.wide.s32 	%rd63, %r400, %r73;
	sub.s64 	%rd64, %rd62, %rd63;
	{ .reg .b32 tmp; mov.b64 {tmp, %r401}, %rd64; }
	shr.s64 	%rd65, %rd64, 63;
	cvt.u32.u64 	%r402, %rd65;
	and.b32  	%r403, %r402, %r73;
	add.s32 	%r404, %r403, %r401;
	st.shared.u32 	[%r389], %r404;
	add.s32 	%r405, %r381, %r3;
	shr.u32 	%r406, %r489, %r24;
	and.b32  	%r407, %r489, %r332;
	mad.lo.s32 	%r408, %r25, %r406, %r407;
	add.s32 	%r409, %r26, %r406;
	mul.wide.s32 	%rd66, %r409, 4;
	add.s64 	%rd67, %rd2, %rd66;
	ld.global.nc.u32 	%r410, [%rd67];
	shl.b32 	%r411, %r408, 2;
	add.s32 	%r412, %r338, %r411;
	add.s32 	%r413, %r412, %r340;
	ld.shared.u32 	%r414, [%r412];
	ld.shared.u32 	%r415, [%r413];
	add.s32 	%r416, %r415, %r414;
	setp.lt.s32 	%p19, %r416, %r73;
	selp.b32 	%r417, 0, %r73, %p19;
	sub.s32 	%r418, %r416, %r417;
	st.shared.u32 	[%r412], %r418;
	sub.s32 	%r419, %r414, %r415;
	shr.s32 	%r420, %r419, 31;
	and.b32  	%r421, %r420, %r73;
	add.s32 	%r422, %r421, %r419;
	mul.wide.s32 	%rd68, %r422, %r410;
	cvt.u32.u64 	%r423, %rd68;
	mul.lo.s32 	%r424, %r74, %r423;
	mul.wide.s32 	%rd69, %r424, %r73;
	sub.s64 	%rd70, %rd68, %rd69;
	{ .reg .b32 tmp; mov.b64 {tmp, %r425}, %rd70; }
	shr.s64 	%rd71, %rd70, 63;
	cvt.u32.u64 	%r426, %rd71;
	and.b32  	%r427, %r426, %r73;
	add.s32 	%r428, %r427, %r425;
	st.shared.u32 	[%r413], %r428;
	add.s32 	%r487, %r405, %r3;
	add.s32 	%r490, %r490, %r20;
	add.s32 	%r489, %r489, %r20;
	add.s32 	%r488, %r488, %r20;
	setp.lt.u32 	%p20, %r487, 512;
	@%p20 bra 	$L__BB16_15;
$L__BB16_16:
	bar.sync 	0;
	shl.b32 	%r485, %r485, 1;
	add.s32 	%r429, %r485, -1;
	not.b32 	%r430, %r485;
	and.b32  	%r431, %r430, %r429;
	popc.b32 	%r432, %r431;
	mov.b32 	%r433, 1024;
	shr.u32 	%r434, %r433, %r432;
	sub.s32 	%r486, %r486, %r434;
	setp.lt.s32 	%p21, %r485, 1024;
	@%p21 bra 	$L__BB16_8;
	setp.eq.s32 	%p22, %r7, 3;
	@%p22 bra 	$L__BB16_20;
	cvt.u32.u64 	%r435, %rd4;
	add.s32 	%r436, %r500, %r435;
	mul.wide.u32 	%rd72, %r436, 4;
	add.s64 	%rd101, %rd3, %rd72;
	mul.wide.u32 	%rd6, %r3, 4;
	shl.b32 	%r437, %r500, 2;
	mov.u32 	%r438, _ZZ28lux_ntt_inverse_fused_kernelILi1024EEvPiPKiS2_iiiiE4smem;
	add.s32 	%r493, %r438, %r437;
	neg.s32 	%r492, %r6;
	mad.lo.s32 	%r500, %r3, %r6, %r500;
$L__BB16_19:
	.pragma "nounroll";
	ld.shared.u32 	%r439, [%r493];
	mul.wide.s32 	%rd73, %r439, %r72;
	cvt.u32.u64 	%r440, %rd73;
	mul.lo.s32 	%r441, %r74, %r440;
	mul.wide.s32 	%rd74, %r441, %r73;
	sub.s64 	%rd75, %rd73, %rd74;
	{ .reg .b32 tmp; mov.b64 {tmp, %r442}, %rd75; }
	shr.s64 	%rd76, %rd75, 63;
	cvt.u32.u64 	%r443, %rd76;
	and.b32  	%r444, %r443, %r73;
	add.s32 	%r445, %r444, %r442;
	st.global.u32 	[%rd101], %r445;
	add.s64 	%rd101, %rd101, %rd6;
	add.s32 	%r493, %r493, %r20;
	add.s32 	%r492, %r492, 1;
	setp.ne.s32 	%p23, %r492, 0;
	@%p23 bra 	$L__BB16_19;
$L__BB16_20:
	setp.lt.u32 	%p24, %r5, 3;
	@%p24 bra 	$L__BB16_23;
	cvt.u32.u64 	%r446, %rd4;
	shl.b32 	%r447, %r500, 2;
	mov.u32 	%r448, _ZZ28lux_ntt_inverse_fused_kernelILi1024EEvPiPKiS2_iiiiE4smem;
	add.s32 	%r499, %r448, %r447;
	shl.b32 	%r53, %r3, 4;
	shl.b32 	%r54, %r3, 3;
	mul.lo.s32 	%r55, %r3, 12;
	add.s32 	%r495, %r500, %r446;
	add.s32 	%r498, %r495, %r3;
	shl.b32 	%r449, %r3, 1;
	add.s32 	%r497, %r495, %r449;
	add.s32 	%r496, %r495, %r21;
$L__BB16_22:
	ld.shared.u32 	%r450, [%r499];
	mul.wide.s32 	%rd77, %r450, %r72;
	cvt.u32.u64 	%r451, %rd77;
	mul.lo.s32 	%r452, %r74, %r451;
	mul.wide.s32 	%rd78, %r452, %r73;
	sub.s64 	%rd79, %rd77, %rd78;
	{ .reg .b32 tmp; mov.b64 {tmp, %r453}, %rd79; }
	shr.s64 	%rd80, %rd79, 63;
	cvt.u32.u64 	%r454, %rd80;
	and.b32  	%r455, %r454, %r73;
	add.s32 	%r456, %r455, %r453;
	mul.wide.u32 	%rd81, %r495, 4;
	add.s64 	%rd82, %rd3, %rd81;
	st.global.u32 	[%rd82], %r456;
	add.s32 	%r457, %r499, %r20;
	ld.shared.u32 	%r458, [%r457];
	mul.wide.s32 	%rd83, %r458, %r72;
	cvt.u32.u64 	%r459, %rd83;
	mul.lo.s32 	%r460, %r74, %r459;
	mul.wide.s32 	%rd84, %r460, %r73;
	sub.s64 	%rd85, %rd83, %rd84;
	{ .reg .b32 tmp; mov.b64 {tmp, %r461}, %rd85; }
	shr.s64 	%rd86, %rd85, 63;
	cvt.u32.u64 	%r462, %rd86;
	and.b32  	%r463, %r462, %r73;
	add.s32 	%r464, %r463, %r461;
	mul.wide.u32 	%rd87, %r498, 4;
	add.s64 	%rd88, %rd3, %rd87;
	st.global.u32 	[%rd88], %r464;
	add.s32 	%r465, %r499, %r54;
	ld.shared.u32 	%r466, [%r465];
	mul.wide.s32 	%rd89, %r466, %r72;
	cvt.u32.u64 	%r467, %rd89;
	mul.lo.s32 	%r468, %r74, %r467;
	mul.wide.s32 	%rd90, %r468, %r73;
	sub.s64 	%rd91, %rd89, %rd90;
	{ .reg .b32 tmp; mov.b64 {tmp, %r469}, %rd91; }
	shr.s64 	%rd92, %rd91, 63;
	cvt.u32.u64 	%r470, %rd92;
	and.b32  	%r471, %r470, %r73;
	add.s32 	%r472, %r471, %r469;
	mul.wide.u32 	%rd93, %r497, 4;
	add.s64 	%rd94, %rd3, %rd93;
	st.global.u32 	[%rd94], %r472;
	add.s32 	%r473, %r499, %r55;
	ld.shared.u32 	%r474, [%r473];
	mul.wide.s32 	%rd95, %r474, %r72;
	cvt.u32.u64 	%r475, %rd95;
	mul.lo.s32 	%r476, %r74, %r475;
	mul.wide.s32 	%rd96, %r476, %r73;
	sub.s64 	%rd97, %rd95, %rd96;
	{ .reg .b32 tmp; mov.b64 {tmp, %r477}, %rd97; }
	shr.s64 	%rd98, %rd97, 63;
	cvt.u32.u64 	%r478, %rd98;
	and.b32  	%r479, %r478, %r73;
	add.s32 	%r480, %r479, %r477;
	mul.wide.u32 	%rd99, %r496, 4;
	add.s64 	%rd100, %rd3, %rd99;
	st.global.u32 	[%rd100], %r480;
	add.s32 	%r500, %r500, %r20;
	add.s32 	%r499, %r499, %r53;
	add.s32 	%r498, %r498, %r20;
	add.s32 	%r497, %r497, %r20;
	add.s32 	%r496, %r496, %r20;
	add.s32 	%r495, %r495, %r20;
	setp.lt.u32 	%p25, %r500, 1024;
	@%p25 bra 	$L__BB16_22;
$L__BB16_23:
	ret;

}
	// .globl	_Z28lux_ntt_inverse_fused_kernelILi2048EEvPiPKiS2_iiii
.visible .entry _Z28lux_ntt_inverse_fused_kernelILi2048EEvPiPKiS2_iiii(
	.param .u64 .ptr .align 1 _Z28lux_ntt_inverse_fused_kernelILi2048EEvPiPKiS2_iiii_param_0,
	.param .u64 .ptr .align 1 _Z28lux_ntt_inverse_fused_kernelILi2048EEvPiPKiS2_iiii_param_1,
	.param .u64 .ptr .align 1 _Z28lux_ntt_inverse_fused_kernelILi2048EEvPiPKiS2_iiii_param_2,
	.param .u32 _Z28lux_ntt_inverse_fused_kernelILi2048EEvPiPKiS2_iiii_param_3,
	.param .u32 _Z28lux_ntt_inverse_fused_kernelILi2048EEvPiPKiS2_iiii_param_4,
	.param .u32 _Z28lux_ntt_inverse_fused_kernelILi2048EEvPiPKiS2_iiii_param_5,
	.param .u32 _Z28lux_ntt_inverse_fused_kernelILi2048EEvPiPKiS2_iiii_param_6
)
{
	.reg .pred 	%p<24>;
	.reg .b16 	%rs<6>;
	.reg .b32 	%r<501>;
	.reg .b64 	%rd<98>;
	// demoted variable
	.shared .align 4 .b8 _ZZ28lux_ntt_inverse_fused_kernelILi2048EEvPiPKiS2_iiiiE4smem[8192];
	ld.param.u64 	%rd5, [_Z28lux_ntt_inverse_fused_kernelILi2048EEvPiPKiS2_iiii_param_0];
	ld.param.u64 	%rd6, [_Z28lux_ntt_inverse_fused_kernelILi2048EEvPiPKiS2_iiii_param_1];
	ld.param.u64 	%rd7, [_Z28lux_ntt_inverse_fused_kernelILi2048EEvPiPKiS2_iiii_param_2];
	ld.param.u32 	%r66, [_Z28lux_ntt_inverse_fused_kernelILi2048EEvPiPKiS2_iiii_param_3];
	ld.param.u32 	%r67, [_Z28lux_ntt_inverse_fused_kernelILi2048EEvPiPKiS2_iiii_param_4];
	ld.param.u32 	%r68, [_Z28lux_ntt_inverse_fused_kernelILi2048EEvPiPKiS2_iiii_param_5];
	ld.param.u32 	%r69, [_Z28lux_ntt_inverse_fused_kernelILi2048EEvPiPKiS2_iiii_param_6];
	cvta.to.global.u64 	%rd1, %rd6;
	cvta.to.global.u64 	%rd2, %rd7;
	cvta.to.global.u64 	%rd3, %rd5;
	mov.u32 	%r1, %ctaid.x;
	mov.u32 	%r494, %tid.x;
	setp.ge.s32 	%p1, %r1, %r69;
	@%p1 bra 	$L__BB17_22;
	shl.b32 	%r70, %r1, 11;
	cvt.u64.u32 	%rd4, %r70;
	mov.u32 	%r3, %ntid.x;
	add.s32 	%r4, %r494, %r3;
	cvt.u16.u32 	%rs3, %r4;
	sub.s16 	%rs4, 2047, %rs3;
	cvt.u16.u32 	%rs5, %r3;
	div.u16 	%rs1, %rs4, %rs5;
	and.b16  	%rs2, %rs1, 3;
	cvt.u32.u16 	%r5, %rs2;
	setp.eq.s16 	%p2, %rs2, 2;
	mov.u32 	%r483, %r494;
	@%p2 bra 	$L__BB17_4;
	mov.b32 	%r482, 0;
	mov.u32 	%r483, %r494;
$L__BB17_3:
	.pragma "nounroll";
	cvt.u32.u64 	%r72, %rd4;
	shr.u32 	%r73, %r483, 4;
	shl.b32 	%r74, %r483, 4;
	and.b32  	%r75, %r74, 16;
	shl.b32 	%r76, %r483, 2;
	and.b32  	%r77, %r76, 8;
	or.b32  	%r78, %r75, %r77;
	and.b32  	%r79, %r483, 4;
	or.b32  	%r80, %r79, %r78;
	shr.u32 	%r81, %r483, 2;
	and.b32  	%r82, %r81, 2;
	or.b32  	%r83, %r80, %r82;
	and.b32  	%r84, %r73, 1;
	or.b32  	%r85, %r84, %r83;
	shr.u32 	%r86, %r483, 6;
	shl.b32 	%r87, %r85, 2;
	and.b32  	%r88, %r73, 2;
	or.b32  	%r89, %r87, %r88;
	and.b32  	%r90, %r86, 1;
	or.b32  	%r91, %r90, %r89;
	shr.u32 	%r92, %r483, 8;
	shl.b32 	%r93, %r91, 2;
	and.b32  	%r94, %r86, 2;
	or.b32  	%r95, %r93, %r94;
	and.b32  	%r96, %r92, 1;
	or.b32  	%r97, %r96, %r95;
	shr.u32 	%r98, %r483, 10;
	shl.b32 	%r99, %r97, 2;
	and.b32  	%r100, %r92, 2;
	or.b32  	%r101, %r99, %r100;
	and.b32  	%r102, %r98, 1;
	or.b32  	%r103, %r102, %r101;
	add.s32 	%r104, %r483, %r72;
	mul.wide.u32 	%rd8, %r104, 4;
	add.s64 	%rd9, %rd1, %rd8;
	ld.global.nc.u32 	%r105, [%rd9];
	shl.b32 	%r106, %r103, 2;
	mov.u32 	%r107, _ZZ28lux_ntt_inverse_fused_kernelILi2048EEvPiPKiS2_iiiiE4smem;
	add.s32 	%r108, %r107, %r106;
	st.shared.u32 	[%r108], %r105;
	add.s32 	%r483, %r483, %r3;
	add.s32 	%r482, %r482, 1;
	xor.b32  	%r109, %r482, %r5;
	setp.ne.s32 	%p3, %r109, 2;
	@%p3 bra 	$L__BB17_3;
$L__BB17_4:
	setp.lt.u16 	%p4, %rs1, 2;
	@%p4 bra 	$L__BB17_7;
	add.s32 	%r110, %r3, %r483;
	shl.b32 	%r111, %r483, 4;
	and.b32  	%r11, %r111, 16;
	shl.b32 	%r112, %r110, 4;
	and.b32  	%r12, %r112, 16;
	mov.u32 	%r144, _ZZ28lux_ntt_inverse_fused_kernelILi2048EEvPiPKiS2_iiiiE4smem;
$L__BB17_6:
	shr.u32 	%r113, %r483, 4;
	shl.b32 	%r114, %r483, 2;
	and.b32  	%r115, %r114, 8;
	add.s32 	%r116, %r11, %r115;
	and.b32  	%r117, %r483, 4;
	add.s32 	%r118, %r117, %r116;
	shr.u32 	%r119, %r483, 2;
	and.b32  	%r120, %r119, 2;
	add.s32 	%r121, %r118, %r120;
	and.b32  	%r122, %r113, 1;
	add.s32 	%r123, %r122, %r121;
	shr.u32 	%r124, %r483, 6;
	shl.b32 	%r125, %r123, 2;
	and.b32  	%r126, %r113, 2;
	or.b32  	%r127, %r125, %r126;
	and.b32  	%r128, %r124, 1;
	or.b32  	%r129, %r128, %r127;
	shr.u32 	%r130, %r483, 8;
	shl.b32 	%r131, %r129, 2;
	and.b32  	%r132, %r124, 2;
	or.b32  	%r133, %r131, %r132;
	and.b32  	%r134, %r130, 1;
	or.b32  	%r135, %r134, %r133;
	shr.u32 	%r136, %r483, 10;
	shl.b32 	%r137, %r135, 2;
	and.b32  	%r138, %r130, 2;
	or.b32  	%r139, %r137, %r138;
	and.b32  	%r140, %r136, 1;
	or.b32  	%r141, %r140, %r139;
	cvt.s64.s32 	%rd10, %r483;
	add.s64 	%rd11, %rd10, %rd4;
	shl.b64 	%rd12, %rd11, 2;
	add.s64 	%rd13, %rd1, %rd12;
	ld.global.nc.u32 	%r142, [%rd13];
	shl.b32 	%r143, %r141, 2;
	add.s32 	%r145, %r144, %r143;
	st.shared.u32 	[%r145], %r142;
	add.s32 	%r146, %r483, %r3;
	shr.u32 	%r147, %r146, 4;
	shl.b32 	%r148, %r146, 2;
	and.b32  	%r149, %r148, 8;
	add.s32 	%r150, %r12, %r149;
	and.b32  	%r151, %r146, 4;
	add.s32 	%r152, %r151, %r150;
	shr.u32 	%r153, %r146, 2;
	and.b32  	%r154, %r153, 2;
	add.s32 	%r155, %r152, %r154;
	and.b32  	%r156, %r147, 1;
	add.s32 	%r157, %r156, %r155;
	shr.u32 	%r158, %r146, 6;
	shl.b32 	%r159, %r157, 2;
	and.b32  	%r160, %r147, 2;
	or.b32  	%r161, %r159, %r160;
	and.b32  	%r162, %r158, 1;
	or.b32  	%r163, %r162, %r161;
	shr.u32 	%r164, %r146, 8;
	shl.b32 	%r165, %r163, 2;
	and.b32  	%r166, %r158, 2;
	or.b32  	%r167, %r165, %r166;
	and.b32  	%r168, %r164, 1;
	or.b32  	%r169, %r168, %r167;
	shr.u32 	%r170, %r146, 10;
	shl.b32 	%r171, %r169, 2;
	and.b32  	%r172, %r164, 2;
	or.b32  	%r173, %r171, %r172;
	and.b32  	%r174, %r170, 1;
	or.b32  	%r175, %r174, %r173;
	cvt.s64.s32 	%rd14, %r146;
	add.s64 	%rd15, %rd14, %rd4;
	shl.b64 	%rd16, %rd15, 2;
	add.s64 	%rd17, %rd1, %rd16;
	ld.global.nc.u32 	%r176, [%rd17];
	shl.b32 	%r177, %r175, 2;
	add.s32 	%r178, %r144, %r177;
	st.shared.u32 	[%r178], %r176;
	add.s32 	%r179, %r146, %r3;
	shr.u32 	%r180, %r179, 4;
	shl.b32 	%r181, %r179, 2;
	and.b32  	%r182, %r181, 8;
	add.s32 	%r183, %r11, %r182;
	and.b32  	%r184, %r179, 4;
	add.s32 	%r185, %r184, %r183;
	shr.u32 	%r186, %r179, 2;
	and.b32  	%r187, %r186, 2;
	add.s32 	%r188, %r185, %r187;
	and.b32  	%r189, %r180, 1;
	add.s32 	%r190, %r189, %r188;
	shr.u32 	%r191, %r179, 6;
	shl.b32 	%r192, %r190, 2;
	and.b32  	%r193, %r180, 2;
	or.b32  	%r194, %r192, %r193;
	and.b32  	%r195, %r191, 1;
	or.b32  	%r196, %r195, %r194;
	shr.u32 	%r197, %r179, 8;
	shl.b32 	%r198, %r196, 2;
	and.b32  	%r199, %r191, 2;
	or.b32  	%r200, %r198, %r199;
	and.b32  	%r201, %r197, 1;
	or.b32  	%r202, %r201, %r200;
	shr.u32 	%r203, %r179, 10;
	shl.b32 	%r204, %r202, 2;
	and.b32  	%r205, %r197, 2;
	or.b32  	%r206, %r204, %r205;
	and.b32  	%r207, %r203, 1;
	or.b32  	%r208, %r207, %r206;
	cvt.s64.s32 	%rd18, %r179;
	add.s64 	%rd19, %rd18, %rd4;
	shl.b64 	%rd20, %rd19, 2;
	add.s64 	%rd21, %rd1, %rd20;
	ld.global.nc.u32 	%r209, [%rd21];
	shl.b32 	%r210, %r208, 2;
	add.s32 	%r211, %r144, %r210;
	st.shared.u32 	[%r211], %r209;
	add.s32 	%r212, %r179, %r3;
	shr.u32 	%r213, %r212, 4;
	shl.b32 	%r214, %r212, 2;
	and.b32  	%r215, %r214, 8;
	add.s32 	%r216, %r12, %r215;
	and.b32  	%r217, %r212, 4;
	add.s32 	%r218, %r217, %r216;
	shr.u32 	%r219, %r212, 2;
	and.b32  	%r220, %r219, 2;
	add.s32 	%r221, %r218, %r220;
	and.b32  	%r222, %r213, 1;
	add.s32 	%r223, %r222, %r221;
	shr.u32 	%r224, %r212, 6;
	shl.b32 	%r225, %r223, 2;
	and.b32  	%r226, %r213, 2;
	or.b32  	%r227, %r225, %r226;
	and.b32  	%r228, %r224, 1;
	or.b32  	%r229, %r228, %r227;
	shr.u32 	%r230, %r212, 8;
	shl.b32 	%r231, %r229, 2;
	and.b32  	%r232, %r224, 2;
	or.b32  	%r233, %r231, %r232;
	and.b32  	%r234, %r230, 1;
	or.b32  	%r235, %r234, %r233;
	shr.u32 	%r236, %r212, 10;
	shl.b32 	%r237, %r235, 2;
	and.b32  	%r238, %r230, 2;
	or.b32  	%r239, %r237, %r238;
	and.b32  	%r240, %r236, 1;
	or.b32  	%r241, %r240, %r239;
	cvt.s64.s32 	%rd22, %r212;
	add.s64 	%rd23, %rd22, %rd4;
	shl.b64 	%rd24, %rd23, 2;
	add.s64 	%rd25, %rd1, %rd24;
	ld.global.nc.u32 	%r242, [%rd25];
	shl.b32 	%r243, %r241, 2;
	add.s32 	%r244, %r144, %r243;
	st.shared.u32 	[%r244], %r242;
	add.s32 	%r483, %r212, %r3;
	setp.lt.u32 	%p5, %r483, 2048;
	@%p5 bra 	$L__BB17_6;
$L__BB17_7:
	bar.sync 	0;
	max.u32 	%r247, %r4, 1024;
	setp.lt.u32 	%p6, %r4, 1024;
	selp.u32 	%r248, 1, 0, %p6;
	add.s32 	%r249, %r4, %r248;
	sub.s32 	%r250, %r247, %r249;
	div.u32 	%r251, %r250, %r3;
	add.s32 	%r15, %r251, %r248;
	and.b32  	%r16, %r15, 3;
	add.s32 	%r17, %r4, %r3;
	shl.b32 	%r18, %r3, 2;
	mov.b32 	%r486, 2046;
	mov.b32 	%r485, 1;
$L__BB17_8:
	setp.eq.s32 	%p7, %r16, 3;
	add.s32 	%r252, %r485, -1;
	not.b32 	%r253, %r485;
	and.b32  	%r254, %r253, %r252;
	popc.b32 	%r21, %r254;
	shl.b32 	%r22, %r485, 1;
	add.s32 	%r255, %r22, -1;
	not.b32 	%r256, %r22;
	and.b32  	%r257, %r256, %r255;
	popc.b32 	%r258, %r257;
	mov.b32 	%r259, 2048;
	shr.u32 	%r23, %r259, %r258;
	sub.s32 	%r486, %r486, %r23;
	add.s32 	%r24, %r486, 1;
	mov.u32 	%r487, %r494;
	@%p7 bra 	$L__BB17_12;
	setp.eq.s32 	%p8, %r16, 0;
	shr.u32 	%r261, %r494, %r21;
	add.s32 	%r25, %r485, -1;
	and.b32  	%r262, %r494, %r25;
	mad.lo.s32 	%r263, %r22, %r261, %r262;
	add.s32 	%r264, %r24, %r261;
	mul.wide.s32 	%rd26, %r264, 4;
	add.s64 	%rd27, %rd2, %rd26;
	ld.global.nc.u32 	%r265, [%rd27];
	shl.b32 	%r266, %r263, 2;
	mov.u32 	%r267, _ZZ28lux_ntt_inverse_fused_kernelILi2048EEvPiPKiS2_iiiiE4smem;
	add.s32 	%r268, %r267, %r266;
	shl.b32 	%r26, %r485, 2;
	add.s32 	%r269, %r268, %r26;
	ld.shared.u32 	%r270, [%r268];
	ld.shared.u32 	%r271, [%r269];
	add.s32 	%r272, %r271, %r270;
	setp.lt.s32 	%p9, %r272, %r67;
	selp.b32 	%r273, 0, %r67, %p9;
	sub.s32 	%r274, %r272, %r273;
	st.shared.u32 	[%r268], %r274;
	sub.s32 	%r275, %r270, %r271;
	shr.s32 	%r276, %r275, 31;
	and.b32  	%r277, %r276, %r67;
	add.s32 	%r278, %r277, %r275;
	mul.wide.s32 	%rd28, %r278, %r265;
	cvt.u32.u64 	%r279, %rd28;
	mul.lo.s32 	%r280, %r68, %r279;
	mul.wide.s32 	%rd29, %r280, %r67;
	sub.s64 	%rd30, %rd28, %rd29;
	{ .reg .b32 tmp; mov.b64 {tmp, %r281}, %rd30; }
	shr.s64 	%rd31, %rd30, 63;
	cvt.u32.u64 	%r282, %rd31;
	and.b32  	%r283, %r282, %r67;
	add.s32 	%r284, %r283, %r281;
	st.shared.u32 	[%r269], %r284;
	mov.u32 	%r487, %r4;
	@%p8 bra 	$L__BB17_12;
	setp.eq.s32 	%p10, %r16, 1;
	shr.u32 	%r285, %r4, %r21;
	and.b32  	%r286, %r4, %r25;
	mad.lo.s32 	%r287, %r22, %r285, %r286;
	add.s32 	%r288, %r24, %r285;
	mul.wide.s32 	%rd32, %r288, 4;
	add.s64 	%rd33, %rd2, %rd32;
	ld.global.nc.u32 	%r289, [%rd33];
	shl.b32 	%r290, %r287, 2;
	mov.u32 	%r291, _ZZ28lux_ntt_inverse_fused_kernelILi2048EEvPiPKiS2_iiiiE4smem;
	add.s32 	%r292, %r291, %r290;
	add.s32 	%r293, %r292, %r26;
	ld.shared.u32 	%r294, [%r292];
	ld.shared.u32 	%r295, [%r293];
	add.s32 	%r296, %r295, %r294;
	setp.lt.s32 	%p11, %r296, %r67;
	selp.b32 	%r297, 0, %r67, %p11;
	sub.s32 	%r298, %r296, %r297;
	st.shared.u32 	[%r292], %r298;
	sub.s32 	%r299, %r294, %r295;
	shr.s32 	%r300, %r299, 31;
	and.b32  	%r301, %r300, %r67;
	add.s32 	%r302, %r301, %r299;
	mul.wide.s32 	%rd34, %r302, %r289;
	cvt.u32.u64 	%r303, %rd34;
	mul.lo.s32 	%r304, %r68, %r303;
	mul.wide.s32 	%rd35, %r304, %r67;
	sub.s64 	%rd36, %rd34, %rd35;
	{ .reg .b32 tmp; mov.b64 {tmp, %r305}, %rd36; }
	shr.s64 	%rd37, %rd36, 63;
	cvt.u32.u64 	%r306, %rd37;
	and.b32  	%r307, %r306, %r67;
	add.s32 	%r308, %r307, %r305;
	st.shared.u32 	[%r293], %r308;
	mov.u32 	%r487, %r17;
	@%p10 bra 	$L__BB17_12;
	add.s32 	%r487, %r17, %r3;
	shr.u32 	%r309, %r17, %r21;
	and.b32  	%r310, %r17, %r25;
	mad.lo.s32 	%r311, %r22, %r309, %r310;
	add.s32 	%r312, %r24, %r309;
	mul.wide.s32 	%rd38, %r312, 4;
	add.s64 	%rd39, %rd2, %rd38;
	ld.global.nc.u32 	%r313, [%rd39];
	shl.b32 	%r314, %r311, 2;
	mov.u32 	%r315, _ZZ28lux_ntt_inverse_fused_kernelILi2048EEvPiPKiS2_iiiiE4smem;
	add.s32 	%r316, %r315, %r314;
	add.s32 	%r317, %r316, %r26;
	ld.shared.u32 	%r318, [%r316];
	ld.shared.u32 	%r319, [%r317];
	add.s32 	%r320, %r319, %r318;
	setp.lt.s32 	%p12, %r320, %r67;
	selp.b32 	%r321, 0, %r67, %p12;
	sub.s32 	%r322, %r320, %r321;
	st.shared.u32 	[%r316], %r322;
	sub.s32 	%r323, %r318, %r319;
	shr.s32 	%r324, %r323, 31;
	and.b32  	%r325, %r324, %r67;
	add.s32 	%r326, %r325, %r323;
	mul.wide.s32 	%rd40, %r326, %r313;
	cvt.u32.u64 	%r327, %rd40;
	mul.lo.s32 	%r328, %r68, %r327;
	mul.wide.s32 	%rd41, %r328, %r67;
	sub.s64 	%rd42, %rd40, %rd41;
	{ .reg .b32 tmp; mov.b64 {tmp, %r329}, %rd42; }
	shr.s64 	%rd43, %rd42, 63;
	cvt.u32.u64 	%r330, %rd43;
	and.b32  	%r331, %r330, %r67;
	add.s32 	%r332, %r331, %r329;
	st.shared.u32 	[%r317], %r332;
$L__BB17_12:
	setp.lt.u32 	%p13, %r15, 3;
	@%p13 bra 	$L__BB17_15;
	shl.b32 	%r333, %r3, 1;
	add.s32 	%r490, %r333, %r487;
	mad.lo.s32 	%r489, %r3, 3, %r487;
	add.s32 	%r488, %r3, %r487;
$L__BB17_14:
	shr.u32 	%r334, %r487, %r21;
	add.s32 	%r335, %r485, -1;
	and.b32  	%r336, %r487, %r335;
	mad.lo.s32 	%r337, %r22, %r334, %r336;
	add.s32 	%r338, %r24, %r334;
	mul.wide.s32 	%rd44, %r338, 4;
	add.s64 	%rd45, %rd2, %rd44;
	ld.global.nc.u32 	%r339, [%rd45];
	shl.b32 	%r340, %r337, 2;
	mov.u32 	%r341, _ZZ28lux_ntt_inverse_fused_kernelILi2048EEvPiPKiS2_iiiiE4smem;
	add.s32 	%r342, %r341, %r340;
	shl.b32 	%r343, %r485, 2;
	add.s32 	%r344, %r342, %r343;
	ld.shared.u32 	%r345, [%r342];
	ld.shared.u32 	%r346, [%r344];
	add.s32 	%r347, %r346, %r345;
	setp.lt.s32 	%p14, %r347, %r67;
	selp.b32 	%r348, 0, %r67, %p14;
	sub.s32 	%r349, %r347, %r348;
	st.shared.u32 	[%r342], %r349;
	sub.s32 	%r350, %r345, %r346;
	shr.s32 	%r351, %r350, 31;
	and.b32  	%r352, %r351, %r67;
	add.s32 	%r353, %r352, %r350;
	mul.wide.s32 	%rd46, %r353, %r339;
	cvt.u32.u64 	%r354, %rd46;
	mul.lo.s32 	%r355, %r68, %r354;
	mul.wide.s32 	%rd47, %r355, %r67;
	sub.s64 	%rd48, %rd46, %rd47;
	{ .reg .b32 tmp; mov.b64 {tmp, %r356}, %rd48; }
	shr.s64 	%rd49, %rd48, 63;
	cvt.u32.u64 	%r357, %rd49;
	and.b32  	%r358, %r357, %r67;
	add.s32 	%r359, %r358, %r356;
	st.shared.u32 	[%r344], %r359;
	add.s32 	%r360, %r487, %r3;
	shr.u32 	%r361, %r488, %r21;
	and.b32  	%r362, %r488, %r335;
	mad.lo.s32 	%r363, %r22, %r361, %r362;
	add.s32 	%r364, %r24, %r361;
	mul.wide.s32 	%rd50, %r364, 4;
	add.s64 	%rd51, %rd2, %rd50;
	ld.global.nc.u32 	%r365, [%rd51];
	shl.b32 	%r366, %r363, 2;
	add.s32 	%r367, %r341, %r366;
	add.s32 	%r368, %r367, %r343;
	ld.shared.u32 	%r369, [%r367];
	ld.shared.u32 	%r370, [%r368];
	add.s32 	%r371, %r370, %r369;
	setp.lt.s32 	%p15, %r371, %r67;
	selp.b32 	%r372, 0, %r67, %p15;
	sub.s32 	%r373, %r371, %r372;
	st.shared.u32 	[%r367], %r373;
	sub.s32 	%r374, %r369, %r370;
	shr.s32 	%r375, %r374, 31;
	and.b32  	%r376, %r375, %r67;
	add.s32 	%r377, %r376, %r374;
	mul.wide.s32 	%rd52, %r377, %r365;
	cvt.u32.u64 	%r378, %rd52;
	mul.lo.s32 	%r379, %r68, %r378;
	mul.wide.s32 	%rd53, %r379, %r67;
	sub.s64 	%rd54, %rd52, %rd53;
	{ .reg .b32 tmp; mov.b64 {tmp, %r380}, %rd54; }
	shr.s64 	%rd55, %rd54, 63;
	cvt.u32.u64 	%r381, %rd55;
	and.b32  	%r382, %r381, %r67;
	add.s32 	%r383, %r382, %r380;
	st.shared.u32 	[%r368], %r383;
	add.s32 	%r384, %r360, %r3;
	shr.u32 	%r385, %r490, %r21;
	and.b32  	%r386, %r490, %r335;
	mad.lo.s32 	%r387, %r22, %r385, %r386;
	add.s32 	%r388, %r24, %r385;
	mul.wide.s32 	%rd56, %r388, 4;
	add.s64 	%rd57, %rd2, %rd56;
	ld.global.nc.u32 	%r389, [%rd57];
	shl.b32 	%r390, %r387, 2;
	add.s32 	%r391, %r341, %r390;
	add.s32 	%r392, %r391, %r343;
	ld.shared.u32 	%r393, [%r391];
	ld.shared.u32 	%r394, [%r392];
	add.s32 	%r395, %r394, %r393;
	setp.lt.s32 	%p16, %r395, %r67;
	selp.b32 	%r396, 0, %r67, %p16;
	sub.s32 	%r397, %r395, %r396;
	st.shared.u32 	[%r391], %r397;
	sub.s32 	%r398, %r393, %r394;
	shr.s32 	%r399, %r398, 31;
	and.b32  	%r400, %r399, %r67;
	add.s32 	%r401, %r400, %r398;
	mul.wide.s32 	%rd58, %r401, %r389;
	cvt.u32.u64 	%r402, %rd58;
	mul.lo.s32 	%r403, %r68, %r402;
	mul.wide.s32 	%rd59, %r403, %r67;
	sub.s64 	%rd60, %rd58, %rd59;
	{ .reg .b32 tmp; mov.b64 {tmp, %r404}, %rd60; }
	shr.s64 	%rd61, %rd60, 63;
	cvt.u32.u64 	%r405, %rd61;
	and.b32  	%r406, %r405, %r67;
	add.s32 	%r407, %r406, %r404;
	st.shared.u32 	[%r392], %r407;
	add.s32 	%r408, %r384, %r3;
	shr.u32 	%r409, %r489, %r21;
	and.b32  	%r410, %r489, %r335;
	mad.lo.s32 	%r411, %r22, %r409, %r410;
	add.s32 	%r412, %r24, %r409;
	mul.wide.s32 	%rd62, %r412, 4;
	add.s64 	%rd63, %rd2, %rd62;
	ld.global.nc.u32 	%r413, [%rd63];
	shl.b32 	%r414, %r411, 2;
	add.s32 	%r415, %r341, %r414;
	add.s32 	%r416, %r415, %r343;
	ld.shared.u32 	%r417, [%r415];
	ld.shared.u32 	%r418, [%r416];
	add.s32 	%r419, %r418, %r417;
	setp.lt.s32 	%p17, %r419, %r67;
	selp.b32 	%r420, 0, %r67, %p17;
	sub.s32 	%r421, %r419, %r420;
	st.shared.u32 	[%r415], %r421;
	sub.s32 	%r422, %r417, %r418;
	shr.s32 	%r423, %r422, 31;
	and.b32  	%r424, %r423, %r67;
	add.s32 	%r425, %r424, %r422;
	mul.wide.s32 	%rd64, %r425, %r413;
	cvt.u32.u64 	%r426, %rd64;
	mul.lo.s32 	%r427, %r68, %r426;
	mul.wide.s32 	%rd65, %r427, %r67;
	sub.s64 	%rd66, %rd64, %rd65;
	{ .reg .b32 tmp; mov.b64 {tmp, %r428}, %rd66; }
	shr.s64 	%rd67, %rd66, 63;
	cvt.u32.u64 	%r429, %rd67;
	and.b32  	%r430, %r429, %r67;
	add.s32 	%r431, %r430, %r428;
	st.shared.u32 	[%r416], %r431;
	add.s32 	%r487, %r408, %r3;
	add.s32 	%r490, %r490, %r18;
	add.s32 	%r489, %r489, %r18;
	add.s32 	%r488, %r488, %r18;
	setp.lt.u32 	%p18, %r487, 1024;
	@%p18 bra 	$L__BB17_14;
$L__BB17_15:
	bar.sync 	0;
	setp.lt.s32 	%p19, %r22, 2048;
	mov.u32 	%r485, %r22;
	@%p19 bra 	$L__BB17_8;
	setp.eq.s16 	%p20, %rs2, 2;
	@%p20 bra 	$L__BB17_19;
	mov.b32 	%r493, 0;
	cvt.u32.u64 	%r433, %rd4;
	mov.u32 	%r435, _ZZ28lux_ntt_inverse_fused_kernelILi2048EEvPiPKiS2_iiiiE4smem;
$L__BB17_18:
	.pragma "nounroll";
	shl.b32 	%r434, %r494, 2;
	add.s32 	%r436, %r435, %r434;
	ld.shared.u32 	%r437, [%r436];
	mul.wide.s32 	%rd68, %r437, %r66;
	cvt.u32.u64 	%r438, %rd68;
	mul.lo.s32 	%r439, %r68, %r438;
	mul.wide.s32 	%rd69, %r439, %r67;
	sub.s64 	%rd70, %rd68, %rd69;
	{ .reg .b32 tmp; mov.b64 {tmp, %r440}, %rd70; }
	shr.s64 	%rd71, %rd70, 63;
	cvt.u32.u64 	%r441, %rd71;
	and.b32  	%r442, %r441, %r67;
	add.s32 	%r443, %r442, %r440;
	add.s32 	%r444, %r433, %r494;
	mul.wide.u32 	%rd72, %r444, 4;
	add.s64 	%rd73, %rd3, %rd72;
	st.global.u32 	[%rd73], %r443;
	add.s32 	%r494, %r494, %r3;
	add.s32 	%r493, %r493, 1;
	xor.b32  	%r445, %r493, %r5;
	setp.ne.s32 	%p21, %r445, 2;
	@%p21 bra 	$L__BB17_18;
$L__BB17_19:
	setp.lt.u16 	%p22, %rs1, 2;
	@%p22 bra 	$L__BB17_22;
	cvt.u32.u64 	%r446, %rd4;
	shl.b32 	%r447, %r494, 2;
	mov.u32 	%r448, _ZZ28lux_ntt_inverse_fused_kernelILi2048EEvPiPKiS2_iiiiE4smem;
	add.s32 	%r499, %r448, %r447;
	shl.b32 	%r47, %r3, 4;
	shl.b32 	%r48, %r3, 3;
	mul.lo.s32 	%r49, %r3, 12;
	add.s32 	%r495, %r494, %r446;
	add.s32 	%r498, %r495, %r3;
	shl.b32 	%r449, %r3, 1;
	add.s32 	%r497, %r495, %r449;
	mad.lo.s32 	%r496, %r3, 3, %r495;
$L__BB17_21:
	ld.shared.u32 	%r450, [%r499];
	mul.wide.s32 	%rd74, %r450, %r66;
	cvt.u32.u64 	%r451, %rd74;
	mul.lo.s32 	%r452, %r68, %r451;
	mul.wide.s32 	%rd75, %r452, %r67;
	sub.s64 	%rd76, %rd74, %rd75;
	{ .reg .b32 tmp; mov.b64 {tmp, %r453}, %rd76; }
	shr.s64 	%rd77, %rd76, 63;
	cvt.u32.u64 	%r454, %rd77;
	and.b32  	%r455, %r454, %r67;
	add.s32 	%r456, %r455, %r453;
	mul.wide.u32 	%rd78, %r495, 4;
	add.s64 	%rd79, %rd3, %rd78;
	st.global.u32 	[%rd79], %r456;
	add.s32 	%r457, %r499, %r18;
	ld.shared.u32 	%r458, [%r457];
	mul.wide.s32 	%rd80, %r458, %r66;
	cvt.u32.u64 	%r459, %rd80;
	mul.lo.s32 	%r460, %r68, %r459;
	mul.wide.s32 	%rd81, %r460, %r67;
	sub.s64 	%rd82, %rd80, %rd81;
	{ .reg .b32 tmp; mov.b64 {tmp, %r461}, %rd82; }
	shr.s64 	%rd83, %rd82, 63;
	cvt.u32.u64 	%r462, %rd83;
	and.b32  	%r463, %r462, %r67;
	add.s32 	%r464, %r463, %r461;
	mul.wide.u32 	%rd84, %r498, 4;
	add.s64 	%rd85, %rd3, %rd84;
	st.global.u32 	[%rd85], %r464;
	add.s32 	%r465, %r499, %r48;
	ld.shared.u32 	%r466, [%r465];
	mul.wide.s32 	%rd86, %r466, %r66;
	cvt.u32.u64 	%r467, %rd86;
	mul.lo.s32 	%r468, %r68, %r467;
	mul.wide.s32 	%rd87, %r468, %r67;
	sub.s64 	%rd88, %rd86, %rd87;
	{ .reg .b32 tmp; mov.b64 {tmp, %r469}, %rd88; }
	shr.s64 	%rd89, %rd88, 63;
	cvt.u32.u64 	%r470, %rd89;
	and.b32  	%r471, %r470, %r67;
	add.s32 	%r472, %r471, %r469;
	mul.wide.u32 	%rd90, %r497, 4;
	add.s64 	%rd91, %rd3, %rd90;
	st.global.u32 	[%rd91], %r472;
	add.s32 	%r473, %r499, %r49;
	ld.shared.u32 	%r474, [%r473];
	mul.wide.s32 	%rd92, %r474, %r66;
	cvt.u32.u64 	%r475, %rd92;
	mul.lo.s32 	%r476, %r68, %r475;
	mul.wide.s32 	%rd93, %r476, %r67;
	sub.s64 	%rd94, %rd92, %rd93;
	{ .reg .b32 tmp; mov.b64 {tmp, %r477}, %rd94; }
	shr.s64 	%rd95, %rd94, 63;
	cvt.u32.u64 	%r478, %rd95;
	and.b32  	%r479, %r478, %r67;
	add.s32 	%r480, %r479, %r477;
	mul.wide.u32 	%rd96, %r496, 4;
	add.s64 	%rd97, %rd3, %rd96;
	st.global.u32 	[%rd97], %r480;
	add.s32 	%r494, %r494, %r18;
	add.s32 	%r499, %r499, %r47;
	add.s32 	%r498, %r498, %r18;
	add.s32 	%r497, %r497, %r18;
	add.s32 	%r496, %r496, %r18;
	add.s32 	%r495, %r495, %r18;
	setp.lt.u32 	%p23, %r494, 2048;
	@%p23 bra 	$L__BB17_21;
$L__BB17_22:
	ret;

}
	// .globl	_Z28lux_ntt_inverse_fused_kernelILi4096EEvPiPKiS2_iiii
.visible .entry _Z28lux_ntt_inverse_fused_kernelILi4096EEvPiPKiS2_iiii(
	.param .u64 .ptr .align 1 _Z28lux_ntt_inverse_fused_kernelILi4096EEvPiPKiS2_iiii_param_0,
	.param .u64 .ptr .align 1 _Z28lux_ntt_inverse_fused_kernelILi4096EEvPiPKiS2_iiii_param_1,
	.param .u64 .ptr .align 1 _Z28lux_ntt_inverse_fused_kernelILi4096EEvPiPKiS2_iiii_param_2,
	.param .u32 _Z28lux_ntt_inverse_fused_kernelILi4096EEvPiPKiS2_iiii_param_3,
	.param .u32 _Z28lux_ntt_inverse_fused_kernelILi4096EEvPiPKiS2_iiii_param_4,
	.param .u32 _Z28lux_ntt_inverse_fused_kernelILi4096EEvPiPKiS2_iiii_param_5,
	.param .u32 _Z28lux_ntt_inverse_fused_kernelILi4096EEvPiPKiS2_iiii_param_6
)
{
	.reg .pred 	%p<21>;
	.reg .b16 	%rs<9>;
	.reg .b32 	%r<425>;
	.reg .b64 	%rd<90>;
	// demoted variable
	.shared .align 4 .b8 _ZZ28lux_ntt_inverse_fused_kernelILi4096EEvPiPKiS2_iiiiE4smem[16384];
	ld.param.u64 	%rd5, [_Z28lux_ntt_inverse_fused_kernelILi4096EEvPiPKiS2_iiii_param_0];
	ld.param.u64 	%rd6, [_Z28lux_ntt_inverse_fused_kernelILi4096EEvPiPKiS2_iiii_param_1];
	ld.param.u64 	%rd7, [_Z28lux_ntt_inverse_fused_kernelILi4096EEvPiPKiS2_iiii_param_2];
	ld.param.u32 	%r63, [_Z28lux_ntt_inverse_fused_kernelILi4096EEvPiPKiS2_iiii_param_3];
	ld.param.u32 	%r64, [_Z28lux_ntt_inverse_fused_kernelILi4096EEvPiPKiS2_iiii_param_4];
	ld.param.u32 	%r65, [_Z28lux_ntt_inverse_fused_kernelILi4096EEvPiPKiS2_iiii_param_5];
	ld.param.u32 	%r66, [_Z28lux_ntt_inverse_fused_kernelILi4096EEvPiPKiS2_iiii_param_6];
	cvta.to.global.u64 	%rd1, %rd6;
	cvta.to.global.u64 	%rd2, %rd7;
	cvta.to.global.u64 	%rd3, %rd5;
	mov.u32 	%r1, %ctaid.x;
	mov.u32 	%r418, %tid.x;
	setp.ge.s32 	%p1, %r1, %r66;
	@%p1 bra 	$L__BB18_19;
	shl.b32 	%r67, %r1, 12;
	cvt.u64.u32 	%rd4, %r67;
	mov.u32 	%r3, %ntid.x;
	add.s32 	%r4, %r418, %r3;
	cvt.u16.u32 	%rs1, %r4;
	xor.b16  	%rs5, %rs1, 4095;
	cvt.u16.u32 	%rs2, %r3;
	div.u16 	%rs6, %rs5, %rs2;
	cvt.u32.u16 	%r5, %rs6;
	and.b16  	%rs7, %rs6, 1;
	setp.eq.b16 	%p2, %rs7, 1;
	not.pred 	%p3, %p2;
	mov.u32 	%r408, %r418;
	@%p3 bra 	$L__BB18_3;
	cvt.u32.u64 	%r68, %rd4;
	shr.u32 	%r69, %r418, 4;
	shl.b32 	%r70, %r418, 4;
	and.b32  	%r71, %r70, 16;
	shl.b32 	%r72, %r418, 2;
	and.b32  	%r73, %r72, 8;
	or.b32  	%r74, %r71, %r73;
	and.b32  	%r75, %r418, 4;
	or.b32  	%r76, %r75, %r74;
	shr.u32 	%r77, %r418, 2;
	and.b32  	%r78, %r77, 2;
	or.b32  	%r79, %r76, %r78;
	and.b32  	%r80, %r69, 1;
	or.b32  	%r81, %r80, %r79;
	shr.u32 	%r82, %r418, 5;
	shr.u32 	%r83, %r418, 6;
	shl.b32 	%r84, %r81, 2;
	and.b32  	%r85, %r69, 2;
	or.b32  	%r86, %r84, %r85;
	and.b32  	%r87, %r83, 1;
	or.b32  	%r88, %r87, %r86;
	shr.u32 	%r89, %r418, 8;
	shl.b32 	%r90, %r88, 2;
	and.b32  	%r91, %r83, 2;
	or.b32  	%r92, %r90, %r91;
	and.b32  	%r93, %r89, 1;
	or.b32  	%r94, %r93, %r92;
	add.s32 	%r95, %r418, %r68;
	mul.wide.u32 	%rd8, %r95, 4;
	add.s64 	%rd9, %rd1, %rd8;
	ld.global.nc.u32 	%r96, [%rd9];
	shl.b32 	%r97, %r94, 5;
	and.b32  	%r98, %r82, 16;
	or.b32  	%r99, %r97, %r98;
	mov.u32 	%r100, _ZZ28lux_ntt_inverse_fused_kernelILi4096EEvPiPKiS2_iiiiE4smem;
	add.s32 	%r101, %r100, %r99;
	st.shared.u32 	[%r101], %r96;
	mov.u32 	%r408, %r4;
$L__BB18_3:
	add.s32 	%r102, %r3, %r408;
	shl.b32 	%r103, %r408, 4;
	and.b32  	%r7, %r103, 16;
	shl.b32 	%r104, %r102, 4;
	and.b32  	%r8, %r104, 16;
	mov.u32 	%r139, _ZZ28lux_ntt_inverse_fused_kernelILi4096EEvPiPKiS2_iiiiE4smem;
$L__BB18_4:
	shr.u32 	%r105, %r408, 4;
	shl.b32 	%r106, %r408, 2;
	and.b32  	%r107, %r106, 8;
	add.s32 	%r108, %r7, %r107;
	and.b32  	%r109, %r408, 4;
	add.s32 	%r110, %r109, %r108;
	shr.u32 	%r111, %r408, 2;
	and.b32  	%r112, %r111, 2;
	add.s32 	%r113, %r110, %r112;
	and.b32  	%r114, %r105, 1;
	add.s32 	%r115, %r114, %r113;
	shr.u32 	%r116, %r408, 6;
	shl.b32 	%r117, %r115, 2;
	and.b32  	%r118, %r105, 2;
	or.b32  	%r119, %r117, %r118;
	and.b32  	%r120, %r116, 1;
	or.b32  	%r121, %r120, %r119;
	shr.u32 	%r122, %r408, 8;
	shl.b32 	%r123, %r121, 2;
	and.b32  	%r124, %r116, 2;
	or.b32  	%r125, %r123, %r124;
	and.b32  	%r126, %r122, 1;
	or.b32  	%r127, %r126, %r125;
	shr.u32 	%r128, %r408, 10;
	shl.b32 	%r129, %r127, 2;
	and.b32  	%r130, %r122, 2;
	or.b32  	%r131, %r129, %r130;
	and.b32  	%r132, %r128, 1;
	or.b32  	%r133, %r132, %r131;
	shr.u32 	%r134, %r408, 11;
	shl.b32 	%r135, %r133, 1;
	add.s32 	%r136, %r134, %r135;
	cvt.u64.u32 	%rd10, %r408;
	add.s64 	%rd11, %rd10, %rd4;
	shl.b64 	%rd12, %rd11, 2;
	add.s64 	%rd13, %rd1, %rd12;
	ld.global.nc.u32 	%r137, [%rd13];
	shl.b32 	%r138, %r136, 2;
	add.s32 	%r140, %r139, %r138;
	st.shared.u32 	[%r140], %r137;
	add.s32 	%r141, %r408, %r3;
	shr.u32 	%r142, %r141, 4;
	shl.b32 	%r143, %r141, 2;
	and.b32  	%r144, %r143, 8;
	add.s32 	%r145, %r8, %r144;
	and.b32  	%r146, %r141, 4;
	add.s32 	%r147, %r146, %r145;
	shr.u32 	%r148, %r141, 2;
	and.b32  	%r149, %r148, 2;
	add.s32 	%r150, %r147, %r149;
	and.b32  	%r151, %r142, 1;
	add.s32 	%r152, %r151, %r150;
	shr.u32 	%r153, %r141, 6;
	shl.b32 	%r154, %r152, 2;
	and.b32  	%r155, %r142, 2;
	or.b32  	%r156, %r154, %r155;
	and.b32  	%r157, %r153, 1;
	or.b32  	%r158, %r157, %r156;
	shr.u32 	%r159, %r141, 8;
	shl.b32 	%r160, %r158, 2;
	and.b32  	%r161, %r153, 2;
	or.b32  	%r162, %r160, %r161;
	and.b32  	%r163, %r159, 1;
	or.b32  	%r164, %r163, %r162;
	shr.u32 	%r165, %r141, 9;
	shr.u32 	%r166, %r141, 10;
	shl.b32 	%r167, %r164, 2;
	and.b32  	%r168, %r159, 2;
	or.b32  	%r169, %r167, %r168;
	and.b32  	%r170, %r166, 1;
	or.b32  	%r171, %r170, %r169;
	cvt.u64.u32 	%rd14, %r141;
	add.s64 	%rd15, %rd14, %rd4;
	shl.b64 	%rd16, %rd15, 2;
	add.s64 	%rd17, %rd1, %rd16;
	ld.global.nc.u32 	%r172, [%rd17];
	shl.b32 	%r173, %r171, 3;
	and.b32  	%r174, %r165, 4;
	or.b32  	%r175, %r173, %r174;
	add.s32 	%r176, %r139, %r175;
	st.shared.u32 	[%r176], %r172;
	add.s32 	%r408, %r141, %r3;
	setp.lt.u32 	%p4, %r408, 4096;
	@%p4 bra 	$L__BB18_4;
	bar.sync 	0;
	sub.s16 	%rs8, 2047, %rs1;
	div.u16 	%rs3, %rs8, %rs2;
	and.b16  	%rs4, %rs3, 3;
	add.s32 	%r11, %r4, %r3;
	shl.b32 	%r12, %r3, 2;
	mul.lo.s32 	%r13, %r3, 3;
	mov.b32 	%r410, 4094;
	mov.b32 	%r409, 1;
$L__BB18_6:
	setp.eq.s16 	%p5, %rs4, 2;
	add.s32 	%r179, %r409, -1;
	not.b32 	%r180, %r409;
	and.b32  	%r181, %r180, %r179;
	popc.b32 	%r16, %r181;
	shl.b32 	%r17, %r409, 1;
	add.s32 	%r182, %r17, -1;
	not.b32 	%r183, %r17;
	and.b32  	%r184, %r183, %r182;
	popc.b32 	%r185, %r184;
	mov.b32 	%r186, 4096;
	shr.u32 	%r18, %r186, %r185;
	sub.s32 	%r410, %r410, %r18;
	add.s32 	%r19, %r410, 1;
	mov.u32 	%r411, %r418;
	@%p5 bra 	$L__BB18_10;
	setp.eq.s16 	%p6, %rs4, 3;
	shr.u32 	%r188, %r418, %r16;
	add.s32 	%r20, %r409, -1;
	and.b32  	%r189, %r418, %r20;
	mad.lo.s32 	%r190, %r17, %r188, %r189;
	add.s32 	%r191, %r19, %r188;
	mul.wide.s32 	%rd18, %r191, 4;
	add.s64 	%rd19, %rd2, %rd18;
	ld.global.nc.u32 	%r192, [%rd19];
	shl.b32 	%r193, %r190, 2;
	mov.u32 	%r194, _ZZ28lux_ntt_inverse_fused_kernelILi4096EEvPiPKiS2_iiiiE4smem;
	add.s32 	%r195, %r194, %r193;
	shl.b32 	%r21, %r409, 2;
	add.s32 	%r196, %r195, %r21;
	ld.shared.u32 	%r197, [%r195];
	ld.shared.u32 	%r198, [%r196];
	add.s32 	%r199, %r198, %r197;
	setp.lt.s32 	%p7, %r199, %r64;
	selp.b32 	%r200, 0, %r64, %p7;
	sub.s32 	%r201, %r199, %r200;
	st.shared.u32 	[%r195], %r201;
	sub.s32 	%r202, %r197, %r198;
	shr.s32 	%r203, %r202, 31;
	and.b32  	%r204, %r203, %r64;
	add.s32 	%r205, %r204, %r202;
	mul.wide.s32 	%rd20, %r205, %r192;
	cvt.u32.u64 	%r206, %rd20;
	mul.lo.s32 	%r207, %r65, %r206;
	mul.wide.s32 	%rd21, %r207, %r64;
	sub.s64 	%rd22, %rd20, %rd21;
	{ .reg .b32 tmp; mov.b64 {tmp, %r208}, %rd22; }
	shr.s64 	%rd23, %rd22, 63;
	cvt.u32.u64 	%r209, %rd23;
	and.b32  	%r210, %r209, %r64;
	add.s32 	%r211, %r210, %r208;
	st.shared.u32 	[%r196], %r211;
	mov.u32 	%r411, %r4;
	@%p6 bra 	$L__BB18_10;
	setp.eq.s16 	%p8, %rs4, 0;
	shr.u32 	%r212, %r4, %r16;
	and.b32  	%r213, %r4, %r20;
	mad.lo.s32 	%r214, %r17, %r212, %r213;
	add.s32 	%r215, %r19, %r212;
	mul.wide.s32 	%rd24, %r215, 4;
	add.s64 	%rd25, %rd2, %rd24;
	ld.global.nc.u32 	%r216, [%rd25];
	shl.b32 	%r217, %r214, 2;
	mov.u32 	%r218, _ZZ28lux_ntt_inverse_fused_kernelILi4096EEvPiPKiS2_iiiiE4smem;
	add.s32 	%r219, %r218, %r217;
	add.s32 	%r220, %r219, %r21;
	ld.shared.u32 	%r221, [%r219];
	ld.shared.u32 	%r222, [%r220];
	add.s32 	%r223, %r222, %r221;
	setp.lt.s32 	%p9, %r223, %r64;
	selp.b32 	%r224, 0, %r64, %p9;
	sub.s32 	%r225, %r223, %r224;
	st.shared.u32 	[%r219], %r225;
	sub.s32 	%r226, %r221, %r222;
	shr.s32 	%r227, %r226, 31;
	and.b32  	%r228, %r227, %r64;
	add.s32 	%r229, %r228, %r226;
	mul.wide.s32 	%rd26, %r229, %r216;
	cvt.u32.u64 	%r230, %rd26;
	mul.lo.s32 	%r231, %r65, %r230;
	mul.wide.s32 	%rd27, %r231, %r64;
	sub.s64 	%rd28, %rd26, %rd27;
	{ .reg .b32 tmp; mov.b64 {tmp, %r232}, %rd28; }
	shr.s64 	%rd29, %rd28, 63;
	cvt.u32.u64 	%r233, %rd29;
	and.b32  	%r234, %r233, %r64;
	add.s32 	%r235, %r234, %r232;
	st.shared.u32 	[%r220], %r235;
	mov.u32 	%r411, %r11;
	@%p8 bra 	$L__BB18_10;
	add.s32 	%r411, %r11, %r3;
	shr.u32 	%r236, %r11, %r16;
	and.b32  	%r237, %r11, %r20;
	mad.lo.s32 	%r238, %r17, %r236, %r237;
	add.s32 	%r239, %r19, %r236;
	mul.wide.s32 	%rd30, %r239, 4;
	add.s64 	%rd31, %rd2, %rd30;
	ld.global.nc.u32 	%r240, [%rd31];
	shl.b32 	%r241, %r238, 2;
	mov.u32 	%r242, _ZZ28lux_ntt_inverse_fused_kernelILi4096EEvPiPKiS2_iiiiE4smem;
	add.s32 	%r243, %r242, %r241;
	add.s32 	%r244, %r243, %r21;
	ld.shared.u32 	%r245, [%r243];
	ld.shared.u32 	%r246, [%r244];
	add.s32 	%r247, %r246, %r245;
	setp.lt.s32 	%p10, %r247, %r64;
	selp.b32 	%r248, 0, %r64, %p10;
	sub.s32 	%r249, %r247, %r248;
	st.shared.u32 	[%r243], %r249;
	sub.s32 	%r250, %r245, %r246;
	shr.s32 	%r251, %r250, 31;
	and.b32  	%r252, %r251, %r64;
	add.s32 	%r253, %r252, %r250;
	mul.wide.s32 	%rd32, %r253, %r240;
	cvt.u32.u64 	%r254, %rd32;
	mul.lo.s32 	%r255, %r65, %r254;
	mul.wide.s32 	%rd33, %r255, %r64;
	sub.s64 	%rd34, %rd32, %rd33;
	{ .reg .b32 tmp; mov.b64 {tmp, %r256}, %rd34; }
	shr.s64 	%rd35, %rd34, 63;
	cvt.u32.u64 	%r257, %rd35;
	and.b32  	%r258, %r257, %r64;
	add.s32 	%r259, %r258, %r256;
	st.shared.u32 	[%r244], %r259;
$L__BB18_10:
	setp.lt.u16 	%p11, %rs3, 2;
	@%p11 bra 	$L__BB18_13;
	add.s32 	%r24, %r409, -1;
	shl.b32 	%r260, %r3, 1;
	add.s32 	%r414, %r260, %r411;
	add.s32 	%r413, %r13, %r411;
	add.s32 	%r412, %r3, %r411;
$L__BB18_12:
	shr.u32 	%r261, %r411, %r16;
	and.b32  	%r262, %r411, %r24;
	mad.lo.s32 	%r263, %r17, %r261, %r262;
	add.s32 	%r264, %r19, %r261;
	mul.wide.s32 	%rd36, %r264, 4;
	add.s64 	%rd37, %rd2, %rd36;
	ld.global.nc.u32 	%r265, [%rd37];
	shl.b32 	%r266, %r263, 2;
	mov.u32 	%r267, _ZZ28lux_ntt_inverse_fused_kernelILi4096EEvPiPKiS2_iiiiE4smem;
	add.s32 	%r268, %r267, %r266;
	shl.b32 	%r269, %r409, 2;
	add.s32 	%r270, %r268, %r269;
	ld.shared.u32 	%r271, [%r268];
	ld.shared.u32 	%r272, [%r270];
	add.s32 	%r273, %r272, %r271;
	setp.lt.s32 	%p12, %r273, %r64;
	selp.b32 	%r274, 0, %r64, %p12;
	sub.s32 	%r275, %r273, %r274;
	st.shared.u32 	[%r268], %r275;
	sub.s32 	%r276, %r271, %r272;
	shr.s32 	%r277, %r276, 31;
	and.b32  	%r278, %r277, %r64;
	add.s32 	%r279, %r278, %r276;
	mul.wide.s32 	%rd38, %r279, %r265;
	cvt.u32.u64 	%r280, %rd38;
	mul.lo.s32 	%r281, %r65, %r280;
	mul.wide.s32 	%rd39, %r281, %r64;
	sub.s64 	%rd40, %rd38, %rd39;
	{ .reg .b32 tmp; mov.b64 {tmp, %r282}, %rd40; }
	shr.s64 	%rd41, %rd40, 63;
	cvt.u32.u64 	%r283, %rd41;
	and.b32  	%r284, %r283, %r64;
	add.s32 	%r285, %r284, %r282;
	st.shared.u32 	[%r270], %r285;
	add.s32 	%r286, %r411, %r3;
	shr.u32 	%r287, %r412, %r16;
	and.b32  	%r288, %r412, %r24;
	mad.lo.s32 	%r289, %r17, %r287, %r288;
	add.s32 	%r290, %r19, %r287;
	mul.wide.s32 	%rd42, %r290, 4;
	add.s64 	%rd43, %rd2, %rd42;
	ld.global.nc.u32 	%r291, [%rd43];
	shl.b32 	%r292, %r289, 2;
	add.s32 	%r293, %r267, %r292;
	add.s32 	%r294, %r293, %r269;
	ld.shared.u32 	%r295, [%r293];
	ld.shared.u32 	%r296, [%r294];
	add.s32 	%r297, %r296, %r295;
	setp.lt.s32 	%p13, %r297, %r64;
	selp.b32 	%r298, 0, %r64, %p13;
	sub.s32 	%r299, %r297, %r298;
	st.shared.u32 	[%r293], %r299;
	sub.s32 	%r300, %r295, %r296;
	shr.s32 	%r301, %r300, 31;
	and.b32  	%r302, %r301, %r64;
	add.s32 	%r303, %r302, %r300;
	mul.wide.s32 	%rd44, %r303, %r291;
	cvt.u32.u64 	%r304, %rd44;
	mul.lo.s32 	%r305, %r65, %r304;
	mul.wide.s32 	%rd45, %r305, %r64;
	sub.s64 	%rd46, %rd44, %rd45;
	{ .reg .b32 tmp; mov.b64 {tmp, %r306}, %rd46; }
	shr.s64 	%rd47, %rd46, 63;
	cvt.u32.u64 	%r307, %rd47;
	and.b32  	%r308, %r307, %r64;
	add.s32 	%r309, %r308, %r306;
	st.shared.u32 	[%r294], %r309;
	add.s32 	%r310, %r286, %r3;
	shr.u32 	%r311, %r414, %r16;
	and.b32  	%r312, %r414, %r24;
	mad.lo.s32 	%r313, %r17, %r311, %r312;
	add.s32 	%r314, %r19, %r311;
	mul.wide.s32 	%rd48, %r314, 4;
	add.s64 	%rd49, %rd2, %rd48;
	ld.global.nc.u32 	%r315, [%rd49];
	shl.b32 	%r316, %r313, 2;
	add.s32 	%r317, %r267, %r316;
	add.s32 	%r318, %r317, %r269;
	ld.shared.u32 	%r319, [%r317];
	ld.shared.u32 	%r320, [%r318];
	add.s32 	%r321, %r320, %r319;
	setp.lt.s32 	%p14, %r321, %r64;
	selp.b32 	%r322, 0, %r64, %p14;
	sub.s32 	%r323, %r321, %r322;
	st.shared.u32 	[%r317], %r323;
	sub.s32 	%r324, %r319, %r320;
	shr.s32 	%r325, %r324, 31;
	and.b32  	%r326, %r325, %r64;
	add.s32 	%r327, %r326, %r324;
	mul.wide.s32 	%rd50, %r327, %r315;
	cvt.u32.u64 	%r328, %rd50;
	mul.lo.s32 	%r329, %r65, %r328;
	mul.wide.s32 	%rd51, %r329, %r64;
	sub.s64 	%rd52, %rd50, %rd51;
	{ .reg .b32 tmp; mov.b64 {tmp, %r330}, %rd52; }
	shr.s64 	%rd53, %rd52, 63;
	cvt.u32.u64 	%r331, %rd53;
	and.b32  	%r332, %r331, %r64;
	add.s32 	%r333, %r332, %r330;
	st.shared.u32 	[%r318], %r333;
	add.s32 	%r334, %r310, %r3;
	shr.u32 	%r335, %r413, %r16;
	and.b32  	%r336, %r413, %r24;
	mad.lo.s32 	%r337, %r17, %r335, %r336;
	add.s32 	%r338, %r19, %r335;
	mul.wide.s32 	%rd54, %r338, 4;
	add.s64 	%rd55, %rd2, %rd54;
	ld.global.nc.u32 	%r339, [%rd55];
	shl.b32 	%r340, %r337, 2;
	add.s32 	%r341, %r267, %r340;
	add.s32 	%r342, %r341, %r269;
	ld.shared.u32 	%r343, [%r341];
	ld.shared.u32 	%r344, [%r342];
	add.s32 	%r345, %r344, %r343;
	setp.lt.s32 	%p15, %r345, %r64;
	selp.b32 	%r346, 0, %r64, %p15;
	sub.s32 	%r347, %r345, %r346;
	st.shared.u32 	[%r341], %r347;
	sub.s32 	%r348, %r343, %r344;
	shr.s32 	%r349, %r348, 31;
	and.b32  	%r350, %r349, %r64;
	add.s32 	%r351, %r350, %r348;
	mul.wide.s32 	%rd56, %r351, %r339;
	cvt.u32.u64 	%r352, %rd56;
	mul.lo.s32 	%r353, %r65, %r352;
	mul.wide.s32 	%rd57, %r353, %r64;
	sub.s64 	%rd58, %rd56, %rd57;
	{ .reg .b32 tmp; mov.b64 {tmp, %r354}, %rd58; }
	shr.s64 	%rd59, %rd58, 63;
	cvt.u32.u64 	%r355, %rd59;
	and.b32  	%r356, %r355, %r64;
	add.s32 	%r357, %r356, %r354;
	st.shared.u32 	[%r342], %r357;
	add.s32 	%r411, %r334, %r3;
	add.s32 	%r414, %r414, %r12;
	add.s32 	%r413, %r413, %r12;
	add.s32 	%r412, %r412, %r12;
	setp.lt.u32 	%p16, %r411, 2048;
	@%p16 bra 	$L__BB18_12;
$L__BB18_13:
	bar.sync 	0;
	setp.lt.s32 	%p17, %r17, 4096;
	mov.u32 	%r409, %r17;
	@%p17 bra 	$L__BB18_6;
	and.b32  	%r37, %r5, 3;
	setp.eq.s32 	%p18, %r37, 2;
	@%p18 bra 	$L__BB18_17;
	mov.b32 	%r417, 0;
	cvt.u32.u64 	%r359, %rd4;
	mov.u32 	%r361, _ZZ28lux_ntt_inverse_fused_kernelILi4096EEvPiPKiS2_iiiiE4smem;
$L__BB18_16:
	.pragma "nounroll";
	shl.b32 	%r360, %r418, 2;
	add.s32 	%r362, %r361, %r360;
	ld.shared.u32 	%r363, [%r362];
	mul.wide.s32 	%rd60, %r363, %r63;
	cvt.u32.u64 	%r364, %rd60;
	mul.lo.s32 	%r365, %r65, %r364;
	mul.wide.s32 	%rd61, %r365, %r64;
	sub.s64 	%rd62, %rd60, %rd61;
	{ .reg .b32 tmp; mov.b64 {tmp, %r366}, %rd62; }
	shr.s64 	%rd63, %rd62, 63;
	cvt.u32.u64 	%r367, %rd63;
	and.b32  	%r368, %r367, %r64;
	add.s32 	%r369, %r368, %r366;
	add.s32 	%r370, %r359, %r418;
	mul.wide.u32 	%rd64, %r370, 4;
	add.s64 	%rd65, %rd3, %rd64;
	st.global.u32 	[%rd65], %r369;
	add.s32 	%r418, %r418, %r3;
	add.s32 	%r417, %r417, 1;
	xor.b32  	%r371, %r37, %r417;
	setp.ne.s32 	%p19, %r371, 2;
	@%p19 bra 	$L__BB18_16;
$L__BB18_17:
	cvt.u32.u64 	%r372, %rd4;
	shl.b32 	%r373, %r418, 2;
	mov.u32 	%r374, _ZZ28lux_ntt_inverse_fused_kernelILi4096EEvPiPKiS2_iiiiE4smem;
	add.s32 	%r423, %r374, %r373;
	shl.b32 	%r44, %r3, 4;
	shl.b32 	%r45, %r3, 3;
	mul.lo.s32 	%r46, %r3, 12;
	add.s32 	%r419, %r418, %r372;
	add.s32 	%r422, %r419, %r3;
	shl.b32 	%r375, %r3, 1;
	add.s32 	%r421, %r419, %r375;
	add.s32 	%r420, %r419, %r13;
$L__BB18_18:
	ld.shared.u32 	%r376, [%r423];
	mul.wide.s32 	%rd66, %r376, %r63;
	cvt.u32.u64 	%r377, %rd66;
	mul.lo.s32 	%r378, %r65, %r377;
	mul.wide.s32 	%rd67, %r378, %r64;
	sub.s64 	%rd68, %rd66, %rd67;
	{ .reg .b32 tmp; mov.b64 {tmp, %r379}, %rd68; }
	shr.s64 	%rd69, %rd68, 63;
	cvt.u32.u64 	%r380, %rd69;
	and.b32  	%r381, %r380, %r64;
	add.s32 	%r382, %r381, %r379;
	mul.wide.u32 	%rd70, %r419, 4;
	add.s64 	%rd71, %rd3, %rd70;
	st.global.u32 	[%rd71], %r382;
	add.s32 	%r383, %r423, %r12;
	ld.shared.u32 	%r384, [%r383];
	mul.wide.s32 	%rd72, %r384, %r63;
	cvt.u32.u64 	%r385, %rd72;
	mul.lo.s32 	%r386, %r65, %r385;
	mul.wide.s32 	%rd73, %r386, %r64;
	sub.s64 	%rd74, %rd72, %rd73;
	{ .reg .b32 tmp; mov.b64 {tmp, %r387}, %rd74; }
	shr.s64 	%rd75, %rd74, 63;
	cvt.u32.u64 	%r388, %rd75;
	and.b32  	%r389, %r388, %r64;
	add.s32 	%r390, %r389, %r387;
	mul.wide.u32 	%rd76, %r422, 4;
	add.s64 	%rd77, %rd3, %rd76;
	st.global.u32 	[%rd77], %r390;
	add.s32 	%r391, %r423, %r45;
	ld.shared.u32 	%r392, [%r391];
	mul.wide.s32 	%rd78, %r392, %r63;
	cvt.u32.u64 	%r393, %rd78;
	mul.lo.s32 	%r394, %r65, %r393;
	mul.wide.s32 	%rd79, %r394, %r64;
	sub.s64 	%rd80, %rd78, %rd79;
	{ .reg .b32 tmp; mov.b64 {tmp, %r395}, %rd80; }
	shr.s64 	%rd81, %rd80, 63;
	cvt.u32.u64 	%r396, %rd81;
	and.b32  	%r397, %r396, %r64;
	add.s32 	%r398, %r397, %r395;
	mul.wide.u32 	%rd82, %r421, 4;
	add.s64 	%rd83, %rd3, %rd82;
	st.global.u32 	[%rd83], %r398;
	add.s32 	%r399, %r423, %r46;
	ld.shared.u32 	%r400, [%r399];
	mul.wide.s32 	%rd84, %r400, %r63;
	cvt.u32.u64 	%r401, %rd84;
	mul.lo.s32 	%r402, %r65, %r401;
	mul.wide.s32 	%rd85, %r402, %r64;
	sub.s64 	%rd86, %rd84, %rd85;
	{ .reg .b32 tmp; mov.b64 {tmp, %r403}, %rd86; }
	shr.s64 	%rd87, %rd86, 63;
	cvt.u32.u64 	%r404, %rd87;
	and.b32  	%r405, %r404, %r64;
	add.s32 	%r406, %r405, %r403;
	mul.wide.u32 	%rd88, %r420, 4;
	add.s64 	%rd89, %rd3, %rd88;
	st.global.u32 	[%rd89], %r406;
	add.s32 	%r418, %r418, %r12;
	add.s32 	%r423, %r423, %r44;
	add.s32 	%r422, %r422, %r12;
	add.s32 	%r421, %r421, %r12;
	add.s32 	%r420, %r420, %r12;
	add.s32 	%r419, %r419, %r12;
	setp.lt.u32 	%p20, %r418, 4096;
	@%p20 bra 	$L__BB18_18;
$L__BB18_19:
	ret;

}


// ===== COMPILED SASS (sm_100) =====

	.target	sm_100

	.elftype	@"ET_EXEC"


//--------------------- .note.nv.tkinfo           --------------------------
	.section	.note.nv.tkinfo,"",@"SHT_NOTE"
	.sectionflags	@"SHF_NOTE_NV_TKINFO"
	.tkinfo
        /*0018*/ 	.word	0x00000002
        /*0030*/ 	.string	""
        /*0030*/ 	.string	"ptxas"
        /*0030*/ 	.string	"Cuda compilation tools, release 13.0, V13.0.88"
        /*0030*/ 	.string	"Build cuda_13.0.r13.0/compiler.36424714_0"
        /*0030*/ 	.string	"-arch sm_100 -m 64 "



//--------------------- .note.nv.cuinfo           --------------------------
	.section	.note.nv.cuinfo,"",@"SHT_NOTE"
	.sectionflags	@"SHF_NOTE_NV_CUINFO"
        /*0018*/ 	.short	0x0002
        /*001a*/ 	.short	0x0064
        /*001c*/ 	.short	0x0082
	.zero		2


//--------------------- .nv.info                  --------------------------
	.section	.nv.info,"",@"SHT_CUDA_INFO"
	.align	4


	//----- nvinfo : EIATTR_REGCOUNT
	.align		4
        /*0000*/ 	.byte	0x04, 0x2f
        /*0002*/ 	.short	(.L_1 - .L_0)
	.align		4
.L_0:
        /*0004*/ 	.word	index@(_Z28lux_ntt_forward_stage_kernelPiPKiiiiii)
        /*0008*/ 	.word	0x00000010


	//----- nvinfo : EIATTR_FRAME_SIZE
	.align		4
.L_1:
        /*000c*/ 	.byte	0x04, 0x11
        /*000e*/ 	.short	(.L_3 - .L_2)
	.align		4
.L_2:
        /*0010*/ 	.word	index@(_Z28lux_ntt_forward_stage_kernelPiPKiiiiii)
        /*0014*/ 	.word	0x00000000


	//----- nvinfo : EIATTR_REGCOUNT
	.align		4
.L_3:
        /*0018*/ 	.byte	0x04, 0x2f
        /*001a*/ 	.short	(.L_5 - .L_4)
	.align		4
.L_4:
        /*001c*/ 	.word	index@(_Z28lux_ntt_inverse_stage_kernelPiPKiiiiii)
        /*0020*/ 	.word	0x00000012


	//----- nvinfo : EIATTR_FRAME_SIZE
	.align		4
.L_5:
        /*0024*/ 	.byte	0x04, 0x11
        /*0026*/ 	.short	(.L_7 - .L_6)
	.align		4
.L_6:
        /*0028*/ 	.word	index@(_Z28lux_ntt_inverse_stage_kernelPiPKiiiiii)
        /*002c*/ 	.word	0x00000000


	//----- nvinfo : EIATTR_REGCOUNT
	.align		4
.L_7:
        /*0030*/ 	.byte	0x04, 0x2f
        /*0032*/ 	.short	(.L_9 - .L_8)
	.align		4
.L_8:
        /*0034*/ 	.word	index@(_Z28lux_ntt_pointwise_mul_kernelPiPKiS1_iii)
        /*0038*/ 	.word	0x00000010


	//----- nvinfo : EIATTR_FRAME_SIZE
	.align		4
.L_9:
        /*003c*/ 	.byte	0x04, 0x11
        /*003e*/ 	.short	(.L_11 - .L_10)
	.align		4
.L_10:
        /*0040*/ 	.word	index@(_Z28lux_ntt_pointwise_mul_kernelPiPKiS1_iii)
        /*0044*/ 	.word	0x00000000


	//----- nvinfo : EIATTR_REGCOUNT
	.align		4
.L_11:
        /*0048*/ 	.byte	0x04, 0x2f
        /*004a*/ 	.short	(.L_13 - .L_12)
	.align		4
.L_12:
        /*004c*/ 	.word	index@(_Z20lux_ntt_scale_kernelPiiiii)
        /*0050*/ 	.word	0x0000000a


	//----- nvinfo : EIATTR_FRAME_SIZE
	.align		4
.L_13:
        /*0054*/ 	.byte	0x04, 0x11
        /*0056*/ 	.short	(.L_15 - .L_14)
	.align		4
.L_14:
        /*0058*/ 	.word	index@(_Z20lux_ntt_scale_kernelPiiiii)
        /*005c*/ 	.word	0x00000000


	//----- nvinfo : EIATTR_REGCOUNT
	.align		4
.L_15:
        /*0060*/ 	.byte	0x04, 0x2f
        /*0062*/ 	.short	(.L_17 - .L_16)
	.align		4
.L_16:
        /*0064*/ 	.word	index@(_Z26lux_ntt_bit_reverse_kernelPiPKiii)
        /*0068*/ 	.word	0x0000000b


	//----- nvinfo : EIATTR_FRAME_SIZE
	.align		4
.L_17:
        /*006c*/ 	.byte	0x04, 0x11
        /*006e*/ 	.short	(.L_19 - .L_18)
	.align		4
.L_18:
        /*0070*/ 	.word	index@(_Z26lux_ntt_bit_reverse_kernelPiPKiii)
        /*0074*/ 	.word	0x00000000


	//----- nvinfo : EIATTR_REGCOUNT
	.align		4
.L_19:
        /*0078*/ 	.byte	0x04, 0x2f
        /*007a*/ 	.short	(.L_21 - .L_20)
	.align		4
.L_20:
        /*007c*/ 	.word	index@(_Z18lux_ntt_add_kernelPiPKiS1_ii)
        /*0080*/ 	.word	0x0000000e


	//----- nvinfo : EIATTR_FRAME_SIZE
	.align		4
.L_21:
        /*0084*/ 	.byte	0x04, 0x11
        /*0086*/ 	.short	(.L_23 - .L_22)
	.align		4
.L_22:
        /*0088*/ 	.word	index@(_Z18lux_ntt_add_kernelPiPKiS1_ii)
        /*008c*/ 	.word	0x00000000


	//----- nvinfo : EIATTR_REGCOUNT
	.align		4
.L_23:
        /*0090*/ 	.byte	0x04, 0x2f
        /*0092*/ 	.short	(.L_25 - .L_24)
	.align		4
.L_24:
        /*0094*/ 	.word	index@(_Z18lux_ntt_sub_kernelPiPKiS1_ii)
        /*0098*/ 	.word	0x0000000e


	//----- nvinfo : EIATTR_FRAME_SIZE
	.align		4
.L_25:
        /*009c*/ 	.byte	0x04, 0x11
        /*009e*/ 	.short	(.L_27 - .L_26)
	.align		4
.L_26:
        /*00a0*/ 	.word	index@(_Z18lux_ntt_sub_kernelPiPKiS1_ii)
        /*00a4*/ 	.word	0x00000000


	//----- nvinfo : EIATTR_REGCOUNT
	.align		4
.L_27:
        /*00a8*/ 	.byte	0x04, 0x2f
        /*00aa*/ 	.short	(.L_29 - .L_28)
	.align		4
.L_28:
        /*00ac*/ 	.word	index@(_Z28lux_ntt_kyber_forward_kernelPsPKsS1_)
        /*00b0*/ 	.word	0x0000001e


	//----- nvinfo : EIATTR_FRAME_SIZE
	.align		4
.L_29:
        /*00b4*/ 	.byte	0x04, 0x11
        /*00b6*/ 	.short	(.L_31 - .L_30)
	.align		4
.L_30:
        /*00b8*/ 	.word	index@(_Z28lux_ntt_kyber_forward_kernelPsPKsS1_)
        /*00bc*/ 	.word	0x00000000


	//----- nvinfo : EIATTR_REGCOUNT
	.align		4
.L_31:
        /*00c0*/ 	.byte	0x04, 0x2f
        /*00c2*/ 	.short	(.L_33 - .L_32)
	.align		4
.L_32:
        /*00c4*/ 	.word	index@(_Z32lux_ntt_dilithium_forward_kernelPiPKiS1_)
        /*00c8*/ 	.word	0x0000001f


	//----- nvinfo : EIATTR_FRAME_SIZE
	.align		4
.L_33:
        /*00cc*/ 	.byte	0x04, 0x11
        /*00ce*/ 	.short	(.L_35 - .L_34)
	.align		4
.L_34:
        /*00d0*/ 	.word	index@(_Z32lux_ntt_dilithium_forward_kernelPiPKiS1_)
        /*00d4*/ 	.word	0x00000000


	//----- nvinfo : EIATTR_REGCOUNT
	.align		4
.L_35:
        /*00d8*/ 	.byte	0x04, 0x2f
        /*00da*/ 	.short	(.L_37 - .L_36)
	.align		4
.L_36:
        /*00dc*/ 	.word	index@(_Z28lux_ntt_forward_fused_kernelILi256EEvPiPKiS2_iii)
        /*00e0*/ 	.word	0x00000020


	//----- nvinfo : EIATTR_FRAME_SIZE
	.align		4
.L_37:
        /*00e4*/ 	.byte	0x04, 0x11
        /*00e6*/ 	.short	(.L_39 - .L_38)
	.align		4
.L_38:
        /*00e8*/ 	.word	index@(_Z28lux_ntt_forward_fused_kernelILi256EEvPiPKiS2_iii)
        /*00ec*/ 	.word	0x00000000


	//----- nvinfo : EIATTR_REGCOUNT
	.align		4
.L_39:
        /*00f0*/ 	.byte	0x04, 0x2f
        /*00f2*/ 	.short	(.L_41 - .L_40)
	.align		4
.L_40:
        /*00f4*/ 	.word	index@(_Z28lux_ntt_forward_fused_kernelILi512EEvPiPKiS2_iii)
        /*00f8*/ 	.word	0x00000020


	//----- nvinfo : EIATTR_FRAME_SIZE
	.align		4
.L_41:
        /*00fc*/ 	.byte	0x04, 0x11
        /*00fe*/ 	.short	(.L_43 - .L_42)
	.align		4
.L_42:
        /*0100*/ 	.word	index@(_Z28lux_ntt_forward_fused_kernelILi512EEvPiPKiS2_iii)
        /*0104*/ 	.word	0x00000000


	//----- nvinfo : EIATTR_REGCOUNT
	.align		4
.L_43:
        /*0108*/ 	.byte	0x04, 0x2f
        /*010a*/ 	.short	(.L_45 - .L_44)
	.align		4
.L_44:
        /*010c*/ 	.word	index@(_Z28lux_ntt_forward_fused_kernelILi1024EEvPiPKiS2_iii)
        /*0110*/ 	.word	0x00000020


	//----- nvinfo : EIATTR_FRAME_SIZE
	.align		4
.L_45:
        /*0114*/ 	.byte	0x04, 0x11
        /*0116*/ 	.short	(.L_47 - .L_46)
	.align		4
.L_46:
        /*0118*/ 	.word	index@(_Z28lux_ntt_forward_fused_kernelILi1024EEvPiPKiS2_iii)
        /*011c*/ 	.word	0x00000000


	//----- nvinfo : EIATTR_REGCOUNT
	.align		4
.L_47:
        /*0120*/ 	.byte	0x04, 0x2f
        /*0122*/ 	.short	(.L_49 - .L_48)
	.align		4
.L_48:
        /*0124*/ 	.word	index@(_Z28lux_ntt_forward_fused_kernelILi2048EEvPiPKiS2_iii)
        /*0128*/ 	.word	0x00000020


	//----- nvinfo : EIATTR_FRAME_SIZE
	.align		4
.L_49:
        /*012c*/ 	.byte	0x04, 0x11
        /*012e*/ 	.short	(.L_51 - .L_50)
	.align		4
.L_50:
        /*0130*/ 	.word	index@($__internal_3_$__cuda_sm20_div_u16)
        /*0134*/ 	.word	0x00000000


	//----- nvinfo : EIATTR_FRAME_SIZE
	.align		4
.L_51:
        /*0138*/ 	.byte	0x04, 0x11
        /*013a*/ 	.short	(.L_53 - .L_52)
	.align		4
.L_52:
        /*013c*/ 	.word	index@(_Z28lux_ntt_forward_fused_kernelILi2048EEvPiPKiS2_iii)
        /*0140*/ 	.word	0x00000000


	//----- nvinfo : EIATTR_REGCOUNT
	.align		4
.L_53:
        /*0144*/ 	.byte	0x04, 0x2f
        /*0146*/ 	.short	(.L_55 - .L_54)
	.align		4
.L_54:
        /*0148*/ 	.word	index@(_Z28lux_ntt_forward_fused_kernelILi4096EEvPiPKiS2_iii)
        /*014c*/ 	.word	0x00000020


	//----- nvinfo : EIATTR_FRAME_SIZE
	.align		4
.L_55:
        /*0150*/ 	.byte	0x04, 0x11
        /*0152*/ 	.short	(.L_57 - .L_56)
	.align		4
.L_56:
        /*0154*/ 	.word	index@($__internal_2_$__cuda_sm20_div_u16)
        /*0158*/ 	.word	0x00000000


	//----- nvinfo : EIATTR_FRAME_SIZE
	.align		4
.L_57:
        /*015c*/ 	.byte	0x04, 0x11
        /*015e*/ 	.short	(.L_59 - .L_58)
	.align		4
.L_58:
        /*0160*/ 	.word	index@(_Z28lux_ntt_forward_fused_kernelILi4096EEvPiPKiS2_iii)
        /*0164*/ 	.word	0x00000000


	//----- nvinfo : EIATTR_REGCOUNT
	.align		4
.L_59:
        /*0168*/ 	.byte	0x04, 0x2f
        /*016a*/ 	.short	(.L_61 - .L_60)
	.align		4
.L_60:
        /*016c*/ 	.word	index@(_Z28lux_ntt_inverse_fused_kernelILi256EEvPiPKiS2_iiii)
        /*0170*/ 	.word	0x00000020


	//----- nvinfo : EIATTR_FRAME_SIZE
	.align		4
.L_61:
        /*0174*/ 	.byte	0x04, 0x11
        /*0176*/ 	.short	(.L_63 - .L_62)
	.align		4
.L_62:
        /*0178*/ 	.word	index@(_Z28lux_ntt_inverse_fused_kernelILi256EEvPiPKiS2_iiii)
        /*017c*/ 	.word	0x00000000


	//----- nvinfo : EIATTR_REGCOUNT
	.align		4
.L_63:
        /*0180*/ 	.byte	0x04, 0x2f
        /*0182*/ 	.short	(.L_65 - .L_64)
	.align		4
.L_64:
        /*0184*/ 	.word	index@(_Z28lux_ntt_inverse_fused_kernelILi512EEvPiPKiS2_iiii)
        /*0188*/ 	.word	0x00000020


	//----- nvinfo : EIATTR_FRAME_SIZE
	.align		4
.L_65:
        /*018c*/ 	.byte	0x04, 0x11
        /*018e*/ 	.short	(.L_67 - .L_66)
	.align		4
.L_66:
        /*0190*/ 	.word	index@(_Z28lux_ntt_inverse_fused_kernelILi512EEvPiPKiS2_iiii)
        /*0194*/ 	.word	0x00000000


	//----- nvinfo : EIATTR_REGCOUNT
	.align		4
.L_67:
        /*0198*/ 	.byte	0x04, 0x2f
        /*019a*/ 	.short	(.L_69 - .L_68)
	.align		4
.L_68:
        /*019c*/ 	.word	index@(_Z28lux_ntt_inverse_fused_kernelILi1024EEvPiPKiS2_iiii)
        /*01a0*/ 	.word	0x00000020


	//----- nvinfo : EIATTR_FRAME_SIZE
	.align		4
.L_69:
        /*01a4*/ 	.byte	0x04, 0x11
        /*01a6*/ 	.short	(.L_71 - .L_70)
	.align		4
.L_70:
        /*01a8*/ 	.word	index@(_Z28lux_ntt_inverse_fused_kernelILi1024EEvPiPKiS2_iiii)
        /*01ac*/ 	.word	0x00000000


	//----- nvinfo : EIATTR_REGCOUNT
	.align		4
.L_71:
        /*01b0*/ 	.byte	0x04, 0x2f
        /*01b2*/ 	.short	(.L_73 - .L_72)
	.align		4
.L_72:
        /*01b4*/ 	.word	index@(_Z28lux_ntt_inverse_fused_kernelILi2048EEvPiPKiS2_iiii)
        /*01b8*/ 	.word	0x00000020


	//----- nvinfo : EIATTR_FRAME_SIZE
	.align		4
.L_73:
        /*01bc*/ 	.byte	0x04, 0x11
        /*01be*/ 	.short	(.L_75 - .L_74)
	.align		4
.L_74:
        /*01c0*/ 	.word	index@($__internal_1_$__cuda_sm20_div_u16)
        /*01c4*/ 	.word	0x00000000


	//----- nvinfo : EIATTR_FRAME_SIZE
	.align		4
.L_75:
        /*01c8*/ 	.byte	0x04, 0x11
        /*01ca*/ 	.short	(.L_77 - .L_76)
	.align		4
.L_76:
        /*01cc*/ 	.word	index@(_Z28lux_ntt_inverse_fused_kernelILi2048EEvPiPKiS2_iiii)
        /*01d0*/ 	.word	0x00000000


	//----- nvinfo : EIATTR_REGCOUNT
	.align		4
.L_77:
        /*01d4*/ 	.byte	0x04, 0x2f
        /*01d6*/ 	.short	(.L_79 - .L_78)
	.align		4
.L_78:
        /*01d8*/ 	.word	index@(_Z28lux_ntt_inverse_fused_kernelILi4096EEvPiPKiS2_iiii)
        /*01dc*/ 	.word	0x00000020


	//----- nvinfo : EIATTR_FRAME_SIZE
	.align		4
.L_79:
        /*01e0*/ 	.byte	0x04, 0x11
        /*01e2*/ 	.short	(.L_81 - .L_80)
	.align		4
.L_80:
        /*01e4*/ 	.word	index@($__internal_0_$__cuda_sm20_div_u16)
        /*01e8*/ 	.word	0x00000000


	//----- nvinfo : EIATTR_FRAME_SIZE
	.align		4
.L_81:
        /*01ec*/ 	.byte	0x04, 0x11
        /*01ee*/ 	.short	(.L_83 - .L_82)
	.align		4
.L_82:
        /*01f0*/ 	.word	index@(_Z28lux_ntt_inverse_fused_kernelILi4096EEvPiPKiS2_iiii)
        /*01f4*/ 	.word	0x00000000


	//----- nvinfo : EIATTR_MIN_STACK_SIZE
	.align		4
.L_83:
        /*01f8*/ 	.byte	0x04, 0x12
        /*01fa*/ 	.short	(.L_85 - .L_84)
	.align		4
.L_84:
        /*01fc*/ 	.word	index@(_Z28lux_ntt_inverse_fused_kernelILi4096EEvPiPKiS2_iiii)
        /*0200*/ 	.word	0x00000000


	//----- nvinfo : EIATTR_MIN_STACK_SIZE
	.align		4
.L_85:
        /*0204*/ 	.byte	0x04, 0x12
        /*0206*/ 	.short	(.L_87 - .L_86)
	.align		4
.L_86:
        /*0208*/ 	.word	index@(_Z28lux_ntt_inverse_fused_kernelILi2048EEvPiPKiS2_iiii)
        /*020c*/ 	.word	0x00000000


	//----- nvinfo : EIATTR_MIN_STACK_SIZE
	.align		4
.L_87:
        /*0210*/ 	.byte	0x04, 0x12
        /*0212*/ 	.short	(.L_89 - .L_88)
	.align		4
.L_88:
        /*0214*/ 	.word	index@(_Z28lux_ntt_inverse_fused_kernelILi1024EEvPiPKiS2_iiii)
        /*0218*/ 	.word	0x00000000


	//----- nvinfo : EIATTR_MIN_STACK_SIZE
	.align		4
.L_89:
        /*021c*/ 	.byte	0x04, 0x12
        /*021e*/ 	.short	(.L_91 - .L_90)
	.align		4
.L_90:
        /*0220*/ 	.word	index@(_Z28lux_ntt_inverse_fused_kernelILi512EEvPiPKiS2_iiii)
        /*0224*/ 	.word	0x00000000


	//----- nvinfo : EIATTR_MIN_STACK_SIZE
	.align		4
.L_91:
        /*0228*/ 	.byte	0x04, 0x12
        /*022a*/ 	.short	(.L_93 - .L_92)
	.align		4
.L_92:
        /*022c*/ 	.word	index@(_Z28lux_ntt_inverse_fused_kernelILi256EEvPiPKiS2_iiii)
        /*0230*/ 	.word	0x00000000


	//----- nvinfo : EIATTR_MIN_STACK_SIZE
	.align		4
.L_93:
        /*0234*/ 	.byte	0x04, 0x12
        /*0236*/ 	.short	(.L_95 - .L_94)
	.align		4
.L_94:
        /*0238*/ 	.word	index@(_Z28lux_ntt_forward_fused_kernelILi4096EEvPiPKiS2_iii)
        /*023c*/ 	.word	0x00000000


	//----- nvinfo : EIATTR_MIN_STACK_SIZE
	.align		4
.L_95:
        /*0240*/ 	.byte	0x04, 0x12
        /*0242*/ 	.short	(.L_97 - .L_96)
	.align		4
.L_96:
        /*0244*/ 	.word	index@(_Z28lux_ntt_forward_fused_kernelILi2048EEvPiPKiS2_iii)
        /*0248*/ 	.word	0x00000000


	//----- nvinfo : EIATTR_MIN_STACK_SIZE
	.align		4
.L_97:
        /*024c*/ 	.byte	0x04, 0x12
        /*024e*/ 	.short	(.L_99 - .L_98)
	.align		4
.L_98:
        /*0250*/ 	.word	index@(_Z28lux_ntt_forward_fused_kernelILi1024EEvPiPKiS2_iii)
        /*0254*/ 	.word	0x00000000


	//----- nvinfo : EIATTR_MIN_STACK_SIZE
	.align		4
.L_99:
        /*0258*/ 	.byte	0x04, 0x12
        /*025a*/ 	.short	(.L_101 - .L_100)
	.align		4
.L_100:
        /*025c*/ 	.word	index@(_Z28lux_ntt_forward_fused_kernelILi512EEvPiPKiS2_iii)
        /*0260*/ 	.word	0x00000000


	//----- nvinfo : EIATTR_MIN_STACK_SIZE
	.align		4
.L_101:
        /*0264*/ 	.byte	0x04, 0x12
        /*0266*/ 	.short	(.L_103 - .L_102)
	.align		4
.L_102:
        /*0268*/ 	.word	index@(_Z28lux_ntt_forward_fused_kernelILi256EEvPiPKiS2_iii)
        /*026c*/ 	.word	0x00000000


	//----- nvinfo : EIATTR_MIN_STACK_SIZE
	.align		4
.L_103:
        /*0270*/ 	.byte	0x04, 0x12
        /*0272*/ 	.short	(.L_105 - .L_104)
	.align		4
.L_104:
        /*0274*/ 	.word	index@(_Z32lux_ntt_dilithium_forward_kernelPiPKiS1_)
        /*0278*/ 	.word	0x00000000


	//----- nvinfo : EIATTR_MIN_STACK_SIZE
	.align		4
.L_105:
        /*027c*/ 	.byte	0x04, 0x12
        /*027e*/ 	.short	(.L_107 - .L_106)
	.align		4
.L_106:
        /*0280*/ 	.word	index@(_Z28lux_ntt_kyber_forward_kernelPsPKsS1_)
        /*0284*/ 	.word	0x00000000


	//----- nvinfo : EIATTR_MIN_STACK_SIZE
	.align		4
.L_107:
        /*0288*/ 	.byte	0x04, 0x12
        /*028a*/ 	.short	(.L_109 - .L_108)
	.align		4
.L_108:
        /*028c*/ 	.word	index@(_Z18lux_ntt_sub_kernelPiPKiS1_ii)
        /*0290*/ 	.word	0x00000000


	//----- nvinfo : EIATTR_MIN_STACK_SIZE
	.align		4
.L_109:
        /*0294*/ 	.byte	0x04, 0x12
        /*0296*/ 	.short	(.L_111 - .L_110)
	.align		4
.L_110:
        /*0298*/ 	.word	index@(_Z18lux_ntt_add_kernelPiPKiS1_ii)
        /*029c*/ 	.word	0x00000000


	//----- nvinfo : EIATTR_MIN_STACK_SIZE
	.align		4
.L_111:
        /*02a0*/ 	.byte	0x04, 0x12
        /*02a2*/ 	.short	(.L_113 - .L_112)
	.align		4
.L_112:
        /*02a4*/ 	.word	index@(_Z26lux_ntt_bit_reverse_kernelPiPKiii)
        /*02a8*/ 	.word	0x00000000


	//----- nvinfo : EIATTR_MIN_STACK_SIZE
	.align		4
.L_113:
        /*02ac*/ 	.byte	0x04, 0x12
        /*02ae*/ 	.short	(.L_115 - .L_114)
	.align		4
.L_114:
        /*02b0*/ 	.word	index@(_Z20lux_ntt_scale_kernelPiiiii)
        /*02b4*/ 	.word	0x00000000


	//----- nvinfo : EIATTR_MIN_STACK_SIZE
	.align		4
.L_115:
        /*02b8*/ 	.byte	0x04, 0x12
        /*02ba*/ 	.short	(.L_117 - .L_116)
	.align		4
.L_116:
        /*02bc*/ 	.word	index@(_Z28lux_ntt_pointwise_mul_kernelPiPKiS1_iii)
        /*02c0*/ 	.word	0x00000000


	//----- nvinfo : EIATTR_MIN_STACK_SIZE
	.align		4
.L_117:
        /*02c4*/ 	.byte	0x04, 0x12
        /*02c6*/ 	.short	(.L_119 - .L_118)
	.align		4
.L_118:
        /*02c8*/ 	.word	index@(_Z28lux_ntt_inverse_stage_kernelPiPKiiiiii)
        /*02cc*/ 	.word	0x00000000


	//----- nvinfo : EIATTR_MIN_STACK_SIZE
	.align		4
.L_119:
        /*02d0*/ 	.byte	0x04, 0x12
        /*02d2*/ 	.short	(.L_121 - .L_120)
	.align		4
.L_120:
        /*02d4*/ 	.word	index@(_Z28lux_ntt_forward_stage_kernelPiPKiiiiii)
        /*02d8*/ 	.word	0x00000000
.L_121:


//--------------------- .nv.compat                --------------------------
	.section	.nv.compat,"",@"SHT_CUDA_COMPAT_INFO"
	.align	4
        /*0000*/ 	.byte	0x02, 0x09, 0x00, 0x00, 0x02, 0x02, 0x01, 0x00, 0x02, 0x05, 0x05, 0x00, 0x03, 0x07, 0x01, 0x01
        /*0010*/ 	.byte	0x02, 0x03, 0x00, 0x00, 0x02, 0x06, 0x01, 0x00, 0x04, 0x0b, 0x08, 0x00, 0x01, 0x00, 0x00, 0x00
        /*0020*/ 	.byte	0x00, 0x00, 0x00, 0x00


//--------------------- .nv.info._Z28lux_ntt_inverse_fused_kernelILi4096EEvPiPKiS2_iiii --------------------------
	.section	.nv.info._Z28lux_ntt_inverse_fused_kernelILi4096EEvPiPKiS2_iiii,"",@"SHT_CUDA_INFO"
	.sectionflags	@""
	.align	4


	//----- nvinfo : EIATTR_CUDA_API_VERSION
	.align		4
        /*0000*/ 	.byte	0x04, 0x37
        /*0002*/ 	.short	(.L_123 - .L_122)
.L_122:
        /*0004*/ 	.word	0x00000082


	//----- nvinfo : EIATTR_KPARAM_INFO
	.align		4
.L_123:
        /*0008*/ 	.byte	0x04, 0x17
        /*000a*/ 	.short	(.L_125 - .L_124)
.L_124:
        /*000c*/ 	.word	0x00000000
        /*0010*/ 	.short	0x0006
        /*0012*/ 	.short	0x0024
        /*0014*/ 	.byte	0x00, 0xf0, 0x11, 0x00


	//----- nvinfo : EIATTR_KPARAM_INFO
	.align		4
.L_125:
        /*0018*/ 	.byte	0x04, 0x17
        /*001a*/ 	.short	(.L_127 - .L_126)
.L_126:
        /*001c*/ 	.word	0x00000000
        /*0020*/ 	.short	0x0005
        /*0022*/ 	.short	0x0020
        /*0024*/ 	.byte	0x00, 0xf0, 0x11, 0x00


	//----- nvinfo : EIATTR_KPARAM_INFO
	.align		4
.L_127:
        /*0028*/ 	.byte	0x04, 0x17
        /*002a*/ 	.short	(.L_129 - .L_128)
.L_128:
        /*002c*/ 	.word	0x00000000
        /*0030*/ 	.short	0x0004
        /*0032*/ 	.short	0x001c
        /*0034*/ 	.byte	0x00, 0xf0, 0x11, 0x00


	//----- nvinfo : EIATTR_KPARAM_INFO
	.align		4
.L_129:
        /*0038*/ 	.byte	0x04, 0x17
        /*003a*/ 	.short	(.L_131 - .L_130)
.L_130:
        /*003c*/ 	.word	0x00000000
        /*0040*/ 	.short	0x0003
        /*0042*/ 	.short	0x0018
        /*0044*/ 	.byte	0x00, 0xf0, 0x11, 0x00


	//----- nvinfo : EIATTR_KPARAM_INFO
	.align		4
.L_131:
        /*0048*/ 	.byte	0x04, 0x17
        /*004a*/ 	.short	(.L_133 - .L_132)
.L_132:
        /*004c*/ 	.word	0x00000000
        /*0050*/ 	.short	0x0002
        /*0052*/ 	.short	0x0010
        /*0054*/ 	.byte	0x00, 0xf5, 0x21, 0x00


	//----- nvinfo : EIATTR_KPARAM_INFO
	.align		4
.L_133:
        /*0058*/ 	.byte	0x04, 0x17
        /*005a*/ 	.short	(.L_135 - .L_134)
.L_134:
        /*005c*/ 	.word	0x00000000
        /*0060*/ 	.short	0x0001
        /*0062*/ 	.short	0x0008
        /*0064*/ 	.byte	0x00, 0xf5, 0x21, 0x00


	//----- nvinfo : EIATTR_KPARAM_INFO
	.align		4
.L_135:
        /*0068*/ 	.byte	0x04, 0x17
        /*006a*/ 	.short	(.L_137 - .L_136)
.L_136:
        /*006c*/ 	.word	0x00000000
        /*0070*/ 	.short	0x0000
        /*0072*/ 	.short	0x0000
        /*0074*/ 	.byte	0x00, 0xf5, 0x21, 0x00


	//----- nvinfo : EIATTR_SPARSE_MMA_MASK
	.align		4
.L_137:
        /*0078*/ 	.byte	0x03, 0x50
        /*007a*/ 	.short	0x0000


	//----- nvinfo : EIATTR_MAXREG_COUNT
	.align		4
        /*007c*/ 	.byte	0x03, 0x1b
        /*007e*/ 	.short	0x00ff


	//----- nvinfo : EIATTR_NUM_BARRIERS
	.align		4
        /*0080*/ 	.byte	0x02, 0x4c
        /*0082*/ 	.byte	0x01
	.zero		1


	//----- nvinfo : EIATTR_MERCURY_ISA_VERSION
	.align		4
        /*0084*/ 	.byte	0x03, 0x5f
        /*0086*/ 	.short	0x0101


	//----- nvinfo : EIATTR_VRC_CTA_INIT_COUNT
	.align		4
        /*0088*/ 	.byte	0x02, 0x4a
	.zero		1
	.zero		1


	//----- nvinfo : EIATTR_EXIT_INSTR_OFFSETS
	.align		4
        /*008c*/ 	.byte	0x04, 0x1c
        /*008e*/ 	.short	(.L_139 - .L_138)


	//   ....[0]....
.L_138:
        /*0090*/ 	.word	0x00000040


	//   ....[1]....
        /*0094*/ 	.word	0x00001ec0


	//----- nvinfo : EIATTR_CRS_STACK_SIZE
	.align		4
.L_139:
        /*0098*/ 	.byte	0x04, 0x1e
        /*009a*/ 	.short	(.L_141 - .L_140)
.L_140:
        /*009c*/ 	.word	0x00000000


	//----- nvinfo : EIATTR_CBANK_PARAM_SIZE
	.align		4
.L_141:
        /*00a0*/ 	.byte	0x03, 0x19
        /*00a2*/ 	.short	0x0028


	//----- nvinfo : EIATTR_PARAM_CBANK
	.align		4
        /*00a4*/ 	.byte	0x04, 0x0a
        /*00a6*/ 	.short	(.L_143 - .L_142)
	.align		4
.L_142:
        /*00a8*/ 	.word	index@(.nv.constant0._Z28lux_ntt_inverse_fused_kernelILi4096EEvPiPKiS2_iiii)
        /*00ac*/ 	.short	0x0380
        /*00ae*/ 	.short	0x0028


	//----- nvinfo : EIATTR_SW_WAR
	.align		4
.L_143:
        /*00b0*/ 	.byte	0x04, 0x36
        /*00b2*/ 	.short	(.L_145 - .L_144)
.L_144:
        /*00b4*/ 	.word	0x00000008
.L_145:


//--------------------- .nv.info._Z28lux_ntt_inverse_fused_kernelILi2048EEvPiPKiS2_iiii --------------------------
	.section	.nv.info._Z28lux_ntt_inverse_fused_kernelILi2048EEvPiPKiS2_iiii,"",@"SHT_CUDA_INFO"
	.sectionflags	@""
	.align	4


	//----- nvinfo : EIATTR_CUDA_API_VERSION
	.align		4
        /*0000*/ 	.byte	0x04, 0x37
        /*0002*/ 	.short	(.L_147 - .L_146)
.L_146:
        /*0004*/ 	.word	0x00000082


	//----- nvinfo : EIATTR_KPARAM_INFO
	.align		4
.L_147:
        /*0008*/ 	.byte	0x04, 0x17
        /*000a*/ 	.short	(.L_149 - .L_148)
.L_148:
        /*000c*/ 	.word	0x00000000
        /*0010*/ 	.short	0x0006
        /*0012*/ 	.short	0x0024
        /*0014*/ 	.byte	0x00, 0xf0, 0x11, 0x00


	//----- nvinfo : EIATTR_KPARAM_INFO
	.align		4
.L_149:
        /*0018*/ 	.byte	0x04, 0x17
        /*001a*/ 	.short	(.L_151 - .L_150)
.L_150:
        /*001c*/ 	.word	0x00000000
        /*0020*/ 	.short	0x0005
        /*0022*/ 	.short	0x0020
        /*0024*/ 	.byte	0x00, 0xf0, 0x11, 0x00


	//----- nvinfo : EIATTR_KPARAM_INFO
	.align		4
.L_151:
        /*0028*/ 	.byte	0x04, 0x17
        /*002a*/ 	.short	(.L_153 - .L_152)
.L_152:
        /*002c*/ 	.word	0x00000000
        /*0030*/ 	.short	0x0004
        /*0032*/ 	.short	0x001c
        /*0034*/ 	.byte	0x00, 0xf0, 0x11, 0x00


	//----- nvinfo : EIATTR_KPARAM_INFO
	.align		4
.L_153:
        /*0038*/ 	.byte	0x04, 0x17
        /*003a*/ 	.short	(.L_155 - .L_154)
.L_154:
        /*003c*/ 	.word	0x00000000
        /*0040*/ 	.short	0x0003
        /*0042*/ 	.short	0x0018
        /*0044*/ 	.byte	0x00, 0xf0, 0x11, 0x00


	//----- nvinfo : EIATTR_KPARAM_INFO
	.align		4
.L_155:
        /*0048*/ 	.byte	0x04, 0x17
        /*004a*/ 	.short	(.L_157 - .L_156)
.L_156:
        /*004c*/ 	.word	0x00000000
        /*0050*/ 	.short	0x0002
        /*0052*/ 	.short	0x0010
        /*0054*/ 	.byte	0x00, 0xf5, 0x21, 0x00


	//----- nvinfo : EIATTR_KPARAM_INFO
	.align		4
.L_157:
        /*0058*/ 	.byte	0x04, 0x17
        /*005a*/ 	.short	(.L_159 - .L_158)
.L_158:
        /*005c*/ 	.word	0x00000000
        /*0060*/ 	.short	0x0001
        /*0062*/ 	.short	0x0008
        /*0064*/ 	.byte	0x00, 0xf5, 0x21, 0x00


	//----- nvinfo : EIATTR_KPARAM_INFO
	.align		4
.L_159:
        /*0068*/ 	.byte	0x04, 0x17
        /*006a*/ 	.short	(.L_161 - .L_160)
.L_160:
        /*006c*/ 	.word	0x00000000
        /*0070*/ 	.short	0x0000
        /*0072*/ 	.short	0x0000
        /*0074*/ 	.byte	0x00, 0xf5, 0x21, 0x00


	//----- nvinfo : EIATTR_SPARSE_MMA_MASK
	.align		4
.L_161:
        /*0078*/ 	.byte	0x03, 0x50
        /*007a*/ 	.short	0x0000


	//----- nvinfo : EIATTR_MAXREG_COUNT
	.align		4
        /*007c*/ 	.byte	0x03, 0x1b
        /*007e*/ 	.short	0x00ff


	//----- nvinfo : EIATTR_NUM_BARRIERS
	.align		4
        /*0080*/ 	.byte	0x02, 0x4c
        /*0082*/ 	.byte	0x01
	.zero		1


	//----- nvinfo : EIATTR_MERCURY_ISA_VERSION
	.align		4
        /*0084*/ 	.byte	0x03, 0x5f
        /*0086*/ 	.short	0x0101


	//----- nvinfo : EIATTR_VRC_CTA_INIT_COUNT
	.align		4
        /*0088*/ 	.byte	0x02, 0x4a
	.zero		1
	.zero		1


	//----- nvinfo : EIATTR_EXIT_INSTR_OFFSETS
	.align		4
        /*008c*/ 	.byte	0x04, 0x1c
        /*008e*/ 	.short	(.L_163 - .L_162)


	//   ....[0]....
.L_162:
        /*0090*/ 	.word	0x00000040


	//   ....[1]....
        /*0094*/ 	.word	0x00002040


	//   ....[2]....
        /*0098*/ 	.word	0x00002470


	//----- nvinfo : EIATTR_CRS_STACK_SIZE
	.align		4
.L_163:
        /*009c*/ 	.byte	0x04, 0x1e
        /*009e*/ 	.short	(.L_165 - .L_164)
.L_164:
        /*00a0*/ 	.word	0x00000000


	//----- nvinfo : EIATTR_CBANK_PARAM_SIZE
	.align		4
.L_165:
        /*00a4*/ 	.byte	0x03, 0x19
        /*00a6*/ 	.short	0x0028


	//----- nvinfo : EIATTR_PARAM_CBANK
	.align		4
        /*00a8*/ 	.byte	0x04, 0x0a
        /*00aa*/ 	.short	(.L_167 - .L_166)
	.align		4
.L_166:
        /*00ac*/ 	.word	index@(.nv.constant0._Z28lux_ntt_inverse_fused_kernelILi2048EEvPiPKiS2_iiii)
        /*00b0*/ 	.short	0x0380
        /*00b2*/ 	.short	0x0028


	//----- nvinfo : EIATTR_SW_WAR
	.align		4
.L_167:
        /*00b4*/ 	.byte	0x04, 0x36
        /*00b6*/ 	.short	(.L_169 - .L_168)
.L_168:
        /*00b8*/ 	.word	0x00000008
.L_169:


//--------------------- .nv.info._Z28lux_ntt_inverse_fused_kernelILi1024EEvPiPKiS2_iiii --------------------------
	.section	.nv.info._Z28lux_ntt_inverse_fused_kernelILi1024EEvPiPKiS2_iiii,"",@"SHT_CUDA_INFO"
	.sectionflags	@""
	.align	4


	//----- nvinfo : EIATTR_CUDA_API_VERSION
	.align		4
        /*0000*/ 	.byte	0x04, 0x37
        /*0002*/ 	.short	(.L_171 - .L_170)
.L_170:
        /*0004*/ 	.word	0x00000082


	//----- nvinfo : EIATTR_KPARAM_INFO
	.align		4
.L_171:
        /*0008*/ 	.byte	0x04, 0x17
        /*000a*/ 	.short	(.L_173 - .L_172)
.L_172:
        /*000c*/ 	.word	0x00000000
        /*0010*/ 	.short	0x0006
        /*0012*/ 	.short	0x0024
        /*0014*/ 	.byte	0x00, 0xf0, 0x11, 0x00


	//----- nvinfo : EIATTR_KPARAM_INFO
	.align		4
.L_173:
        /*0018*/ 	.byte	0x04, 0x17
        /*001a*/ 	.short	(.L_175 - .L_174)
.L_174:
        /*001c*/ 	.word	0x00000000
        /*0020*/ 	.short	0x0005
        /*0022*/ 	.short	0x0020
        /*0024*/ 	.byte	0x00, 0xf0, 0x11, 0x00


	//----- nvinfo : EIATTR_KPARAM_INFO
	.align		4
.L_175:
        /*0028*/ 	.byte	0x04, 0x17
        /*002a*/ 	.short	(.L_177 - .L_176)
.L_176:
        /*002c*/ 	.word	0x00000000
        /*0030*/ 	.short	0x0004
        /*0032*/ 	.short	0x001c
        /*0034*/ 	.byte	0x00, 0xf0, 0x11, 0x00


	//----- nvinfo : EIATTR_KPARAM_INFO
	.align		4
.L_177:
        /*0038*/ 	.byte	0x04, 0x17
        /*003a*/ 	.short	(.L_179 - .L_178)
.L_178:
        /*003c*/ 	.word	0x00000000
        /*0040*/ 	.short	0x0003
        /*0042*/ 	.short	0x0018
        /*0044*/ 	.byte	0x00, 0xf0, 0x11, 0x00


	//----- nvinfo : EIATTR_KPARAM_INFO
	.align		4
.L_179:
        /*0048*/ 	.byte	0x04, 0x17
        /*004a*/ 	.short	(.L_181 - .L_180)
.L_180:
        /*004c*/ 	.word	0x00000000
        /*0050*/ 	.short	0x0002
        /*0052*/ 	.short	0x0010
        /*0054*/ 	.byte	0x00, 0xf5, 0x21, 0x00


	//----- nvinfo : EIATTR_KPARAM_INFO
	.align		4
.L_181:
        /*0058*/ 	.byte	0x04, 0x17
        /*005a*/ 	.short	(.L_183 - .L_182)
.L_182:
        /*005c*/ 	.word	0x00000000
        /*0060*/ 	.short	0x0001
        /*0062*/ 	.short	0x0008
        /*0064*/ 	.byte	0x00, 0xf5, 0x21, 0x00


	//----- nvinfo : EIATTR_KPARAM_INFO
	.align		4
.L_183:
        /*0068*/ 	.byte	0x04, 0x17
        /*006a*/ 	.short	(.L_185 - .L_184)
.L_184:
        /*006c*/ 	.word	0x00000000
        /*0070*/ 	.short	0x0000
        /*0072*/ 	.short	0x0000
        /*0074*/ 	.byte	0x00, 0xf5, 0x21, 0x00


	//----- nvinfo : EIATTR_SPARSE_MMA_MASK
	.align		4
.L_185:
        /*0078*/ 	.byte	0x03, 0x50
        /*007a*/ 	.short	0x0000


	//----- nvinfo : EIATTR_MAXREG_COUNT
	.align		4
        /*007c*/ 	.byte	0x03, 0x1b
        /*007e*/ 	.short	0x00ff


	//----- nvinfo : EIATTR_NUM_BARRIERS
	.align		4
        /*0080*/ 	.byte	0x02, 0x4c
        /*0082*/ 	.byte	0x01
	.zero		1


	//----- nvinfo : EIATTR_MERCURY_ISA_VERSION
	.align		4
        /*0084*/ 	.byte	0x03, 0x5f
        /*0086*/ 	.short	0x0101


	//----- nvinfo : EIATTR_VRC_CTA_INIT_COUNT
	.align		4
        /*0088*/ 	.byte	0x02, 0x4a
	.zero		1
	.zero		1


	//----- nvinfo : EIATTR_EXIT_INSTR_OFFSETS
	.align		4
        /*008c*/ 	.byte	0x04, 0x1c
        /*008e*/ 	.short	(.L_187 - .L_186)


	//   ....[0]....
.L_186:
        /*0090*/ 	.word	0x00000040


	//   ....[1]....
        /*0094*/ 	.word	0x000020c0


	//   ....[2]....
        /*0098*/ 	.word	0x000024f0


	//----- nvinfo : EIATTR_CRS_STACK_SIZE
	.align		4
.L_187:
        /*009c*/ 	.byte	0x04, 0x1e
        /*009e*/ 	.short	(.L_189 - .L_188)
.L_188:
        /*00a0*/ 	.word	0x00000000


	//----- nvinfo : EIATTR_CBANK_PARAM_SIZE
	.align		4
.L_189:
        /*00a4*/ 	.byte	0x03, 0x19
        /*00a6*/ 	.short	0x0028


	//----- nvinfo : EIATTR_PARAM_CBANK
	.align		4
        /*00a8*/ 	.byte	0x04, 0x0a
        /*00aa*/ 	.short	(.L_191 - .L_190)
	.align		4
.L_190:
        /*00ac*/ 	.word	index@(.nv.constant0._Z28lux_ntt_inverse_fused_kernelILi1024EEvPiPKiS2_iiii)
        /*00b0*/ 	.short	0x0380
        /*00b2*/ 	.short	0x0028


	//----- nvinfo : EIATTR_SW_WAR
	.align		4
.L_191:
        /*00b4*/ 	.byte	0x04, 0x36
        /*00b6*/ 	.short	(.L_193 - .L_192)
.L_192:
        /*00b8*/ 	.word	0x00000008
.L_193:


//--------------------- .nv.info._Z28lux_ntt_inverse_fused_kernelILi512EEvPiPKiS2_iiii --------------------------
	.section	.nv.info._Z28lux_ntt_inverse_fused_kernelILi512EEvPiPKiS2_iiii,"",@"SHT_CUDA_INFO"
	.sectionflags	@""
	.align	4


	//----- nvinfo : EIATTR_CUDA_API_VERSION
	.align		4
        /*0000*/ 	.byte	0x04, 0x37
        /*0002*/ 	.short	(.L_195 - .L_194)
.L_194:
        /*0004*/ 	.word	0x00000082


	//----- nvinfo : EIATTR_KPARAM_INFO
	.align		4
.L_195:
        /*0008*/ 	.byte	0x04, 0x17
        /*000a*/ 	.short	(.L_197 - .L_196)
.L_196:
        /*000c*/ 	.word	0x00000000
        /*0010*/ 	.short	0x0006
        /*0012*/ 	.short	0x0024
        /*0014*/ 	.byte	0x00, 0xf0, 0x11, 0x00


	//----- nvinfo : EIATTR_KPARAM_INFO
	.align		4
.L_197:
        /*0018*/ 	.byte	0x04, 0x17
        /*001a*/ 	.short	(.L_199 - .L_198)
.L_198:
        /*001c*/ 	.word	0x00000000
        /*0020*/ 	.short	0x0005
        /*0022*/ 	.short	0x0020
        /*0024*/ 	.byte	0x00, 0xf0, 0x11, 0x00


	//----- nvinfo : EIATTR_KPARAM_INFO
	.align		4
.L_199:
        /*0028*/ 	.byte	0x04, 0x17
        /*002a*/ 	.short	(.L_201 - .L_200)
.L_200:
        /*002c*/ 	.word	0x00000000
        /*0030*/ 	.short	0x0004
        /*0032*/ 	.short	0x001c
        /*0034*/ 	.byte	0x00, 0xf0, 0x11, 0x00


	//----- nvinfo : EIATTR_KPARAM_INFO
	.align		4
.L_201:
        /*0038*/ 	.byte	0x04, 0x17
        /*003a*/ 	.short	(.L_203 - .L_202)
.L_202:
        /*003c*/ 	.word	0x00000000
        /*0040*/ 	.short	0x0003
        /*0042*/ 	.short	0x0018
        /*0044*/ 	.byte	0x00, 0xf0, 0x11, 0x00


	//----- nvinfo : EIATTR_KPARAM_INFO
	.align		4
.L_203:
        /*0048*/ 	.byte	0x04, 0x17
        /*004a*/ 	.short	(.L_205 - .L_204)
.L_204:
        /*004c*/ 	.word	0x00000000
        /*0050*/ 	.short	0x0002
        /*0052*/ 	.short	0x0010
        /*0054*/ 	.byte	0x00, 0xf5, 0x21, 0x00


	//----- nvinfo : EIATTR_KPARAM_INFO
	.align		4
.L_205:
        /*0058*/ 	.byte	0x04, 0x17
        /*005a*/ 	.short	(.L_207 - .L_206)
.L_206:
        /*005c*/ 	.word	0x00000000
        /*0060*/ 	.short	0x0001
        /*0062*/ 	.short	0x0008
        /*0064*/ 	.byte	0x00, 0xf5, 0x21, 0x00


	//----- nvinfo : EIATTR_KPARAM_INFO
	.align		4
.L_207:
        /*0068*/ 	.byte	0x04, 0x17
        /*006a*/ 	.short	(.L_209 - .L_208)
.L_208:
        /*006c*/ 	.word	0x00000000
        /*0070*/ 	.short	0x0000
        /*0072*/ 	.short	0x0000
        /*0074*/ 	.byte	0x00, 0xf5, 0x21, 0x00


	//----- nvinfo : EIATTR_SPARSE_MMA_MASK
	.align		4
.L_209:
        /*0078*/ 	.byte	0x03, 0x50
        /*007a*/ 	.short	0x0000


	//----- nvinfo : EIATTR_MAXREG_COUNT
	.align		4
        /*007c*/ 	.byte	0x03, 0x1b
        /*007e*/ 	.short	0x00ff


	//----- nvinfo : EIATTR_NUM_BARRIERS
	.align		4
        /*0080*/ 	.byte	0x02, 0x4c
        /*0082*/ 	.byte	0x01
	.zero		1


	//----- nvinfo : EIATTR_MERCURY_ISA_VERSION
	.align		4
        /*0084*/ 	.byte	0x03, 0x5f
        /*0086*/ 	.short	0x0101


	//----- nvinfo : EIATTR_VRC_CTA_INIT_COUNT
	.align		4
        /*0088*/ 	.byte	0x02, 0x4a
	.zero		1
	.zero		1


	//----- nvinfo : EIATTR_EXIT_INSTR_OFFSETS
	.align		4
        /*008c*/ 	.byte	0x04, 0x1c
        /*008e*/ 	.short	(.L_211 - .L_210)


	//   ....[0]....
.L_210:
        /*0090*/ 	.word	0x00000040


	//   ....[1]....
        /*0094*/ 	.word	0x00001e80


	//   ....[2]....
        /*0098*/ 	.word	0x00002220


	//   ....[3]....
        /*009c*/ 	.word	0x00002650


	//----- nvinfo : EIATTR_CRS_STACK_SIZE
	.align		4
.L_211:
        /*00a0*/ 	.byte	0x04, 0x1e
        /*00a2*/ 	.short	(.L_213 - .L_212)
.L_212:
        /*00a4*/ 	.word	0x00000000


	//----- nvinfo : EIATTR_CBANK_PARAM_SIZE
	.align		4
.L_213:
        /*00a8*/ 	.byte	0x03, 0x19
        /*00aa*/ 	.short	0x0028


	//----- nvinfo : EIATTR_PARAM_CBANK
	.align		4
        /*00ac*/ 	.byte	0x04, 0x0a
        /*00ae*/ 	.short	(.L_215 - .L_214)
	.align		4
.L_214:
        /*00b0*/ 	.word	index@(.nv.constant0._Z28lux_ntt_inverse_fused_kernelILi512EEvPiPKiS2_iiii)
        /*00b4*/ 	.short	0x0380
        /*00b6*/ 	.short	0x0028


	//----- nvinfo : EIATTR_SW_WAR
	.align		4
.L_215:
        /*00b8*/ 	.byte	0x04, 0x36
        /*00ba*/ 	.short	(.L_217 - .L_216)
.L_216:
        /*00bc*/ 	.word	0x00000008
.L_217:


//--------------------- .nv.info._Z28lux_ntt_inverse_fused_kernelILi256EEvPiPKiS2_iiii --------------------------
	.section	.nv.info._Z28lux_ntt_inverse_fused_kernelILi256EEvPiPKiS2_iiii,"",@"SHT_CUDA_INFO"
	.sectionflags	@""
	.align	4


	//----- nvinfo : EIATTR_CUDA_API_VERSION
	.align		4
        /*0000*/ 	.byte	0x04, 0x37
        /*0002*/ 	.short	(.L_219 - .L_218)
.L_218:
        /*0004*/ 	.word	0x00000082


	//----- nvinfo : EIATTR_KPARAM_INFO
	.align		4
.L_219:
        /*0008*/ 	.byte	0x04, 0x17
        /*000a*/ 	.short	(.L_221 - .L_220)
.L_220:
        /*000c*/ 	.word	0x00000000
        /*0010*/ 	.short	0x0006
        /*0012*/ 	.short	0x0024
        /*0014*/ 	.byte	0x00, 0xf0, 0x11, 0x00


	//----- nvinfo : EIATTR_KPARAM_INFO
	.align		4
.L_221:
        /*0018*/ 	.byte	0x04, 0x17
        /*001a*/ 	.short	(.L_223 - .L_222)
.L_222:
        /*001c*/ 	.word	0x00000000
        /*0020*/ 	.short	0x0005
        /*0022*/ 	.short	0x0020
        /*0024*/ 	.byte	0x00, 0xf0, 0x11, 0x00


	//----- nvinfo : EIATTR_KPARAM_INFO
	.align		4
.L_223:
        /*0028*/ 	.byte	0x04, 0x17
        /*002a*/ 	.short	(.L_225 - .L_224)
.L_224:
        /*002c*/ 	.word	0x00000000
        /*0030*/ 	.short	0x0004
        /*0032*/ 	.short	0x001c
        /*0034*/ 	.byte	0x00, 0xf0, 0x11, 0x00


	//----- nvinfo : EIATTR_KPARAM_INFO
	.align		4
.L_225:
        /*0038*/ 	.byte	0x04, 0x17
        /*003a*/ 	.short	(.L_227 - .L_226)
.L_226:
        /*003c*/ 	.word	0x00000000
        /*0040*/ 	.short	0x0003
        /*0042*/ 	.short	0x0018
        /*0044*/ 	.byte	0x00, 0xf0, 0x11, 0x00


	//----- nvinfo : EIATTR_KPARAM_INFO
	.align		4
.L_227:
        /*0048*/ 	.byte	0x04, 0x17
        /*004a*/ 	.short	(.L_229 - .L_228)
.L_228:
        /*004c*/ 	.word	0x00000000
        /*0050*/ 	.short	0x0002
        /*0052*/ 	.short	0x0010
        /*0054*/ 	.byte	0x00, 0xf5, 0x21, 0x00


	//----- nvinfo : EIATTR_KPARAM_INFO
	.align		4
.L_229:
        /*0058*/ 	.byte	0x04, 0x17
        /*005a*/ 	.short	(.L_231 - .L_230)
.L_230:
        /*005c*/ 	.word	0x00000000
        /*0060*/ 	.short	0x0001
        /*0062*/ 	.short	0x0008
        /*0064*/ 	.byte	0x00, 0xf5, 0x21, 0x00


	//----- nvinfo : EIATTR_KPARAM_INFO
	.align		4
.L_231:
        /*0068*/ 	.byte	0x04, 0x17
        /*006a*/ 	.short	(.L_233 - .L_232)
.L_232:
        /*006c*/ 	.word	0x00000000
        /*0070*/ 	.short	0x0000
        /*0072*/ 	.short	0x0000
        /*0074*/ 	.byte	0x00, 0xf5, 0x21, 0x00


	//----- nvinfo : EIATTR_SPARSE_MMA_MASK
	.align		4
.L_233:
        /*0078*/ 	.byte	0x03, 0x50
        /*007a*/ 	.short	0x0000


	//----- nvinfo : EIATTR_MAXREG_COUNT
	.align		4
        /*007c*/ 	.byte	0x03, 0x1b
        /*007e*/ 	.short	0x00ff


	//----- nvinfo : EIATTR_NUM_BARRIERS
	.align		4
        /*0080*/ 	.byte	0x02, 0x4c
        /*0082*/ 	.byte	0x01
	.zero		1


	//----- nvinfo : EIATTR_MERCURY_ISA_VERSION
	.align		4
        /*0084*/ 	.byte	0x03, 0x5f
        /*0086*/ 	.short	0x0101


	//----- nvinfo : EIATTR_VRC_CTA_INIT_COUNT
	.align		4
        /*0088*/ 	.byte	0x02, 0x4a
	.zero		1
	.zero		1


	//----- nvinfo : EIATTR_EXIT_INSTR_OFFSETS
	.align		4
        /*008c*/ 	.byte	0x04, 0x1c
        /*008e*/ 	.short	(.L_235 - .L_234)


	//   ....[0]....
.L_234:
        /*0090*/ 	.word	0x00000040


	//   ....[1]....
        /*0094*/ 	.word	0x00001de0


	//   ....[2]....
        /*0098*/ 	.word	0x00002180


	//   ....[3]....
        /*009c*/ 	.word	0x000025b0


	//----- nvinfo : EIATTR_CRS_STACK_SIZE
	.align		4
.L_235:
        /*00a0*/ 	.byte	0x04, 0x1e
        /*00a2*/ 	.short	(.L_237 - .L_236)
.L_236:
        /*00a4*/ 	.word	0x00000000


	//----- nvinfo : EIATTR_CBANK_PARAM_SIZE
	.align		4
.L_237:
        /*00a8*/ 	.byte	0x03, 0x19
        /*00aa*/ 	.short	0x0028


	//----- nvinfo : EIATTR_PARAM_CBANK
	.align		4
        /*00ac*/ 	.byte	0x04, 0x0a
        /*00ae*/ 	.short	(.L_239 - .L_238)
	.align		4
.L_238:
        /*00b0*/ 	.word	index@(.nv.constant0._Z28lux_ntt_inverse_fused_kernelILi256EEvPiPKiS2_iiii)
        /*00b4*/ 	.short	0x0380
        /*00b6*/ 	.short	0x0028


	//----- nvinfo : EIATTR_SW_WAR
	.align		4
.L_239:
        /*00b8*/ 	.byte	0x04, 0x36
        /*00ba*/ 	.short	(.L_241 - .L_240)
.L_240:
        /*00bc*/ 	.word	0x00000008
.L_241:


//--------------------- .nv.info._Z28lux_ntt_forward_fused_kernelILi4096EEvPiPKiS2_iii --------------------------
	.section	.nv.info._Z28lux_ntt_forward_fused_kernelILi4096EEvPiPKiS2_iii,"",@"SHT_CUDA_INFO"
	.sectionflags	@""
	.align	4


	//----- nvinfo : EIATTR_CUDA_API_VERSION
	.align		4
        /*0000*/ 	.byte	0x04, 0x37
        /*0002*/ 	.short	(.L_243 - .L_242)
.L_242:
        /*0004*/ 	.word	0x00000082


	//----- nvinfo : EIATTR_KPARAM_INFO
	.align		4
.L_243:
        /*0008*/ 	.byte	0x04, 0x17
        /*000a*/ 	.short	(.L_245 - .L_244)
.L_244:
        /*000c*/ 	.word	0x00000000
        /*0010*/ 	.short	0x0005
        /*0012*/ 	.short	0x0020
        /*0014*/ 	.byte	0x00, 0xf0, 0x11, 0x00


	//----- nvinfo : EIATTR_KPARAM_INFO
	.align		4
.L_245:
        /*0018*/ 	.byte	0x04, 0x17
        /*001a*/ 	.short	(.L_247 - .L_246)
.L_246:
        /*001c*/ 	.word	0x00000000
        /*0020*/ 	.short	0x0004
        /*0022*/ 	.short	0x001c
        /*0024*/ 	.byte	0x00, 0xf0, 0x11, 0x00


	//----- nvinfo : EIATTR_KPARAM_INFO
	.align		4
.L_247:
        /*0028*/ 	.byte	0x04, 0x17
        /*002a*/ 	.short	(.L_249 - .L_248)
.L_248:
        /*002c*/ 	.word	0x00000000
        /*0030*/ 	.short	0x0003
        /*0032*/ 	.short	0x0018
        /*0034*/ 	.byte	0x00, 0xf0, 0x11, 0x00


	//----- nvinfo : EIATTR_KPARAM_INFO
	.align		4
.L_249:
        /*0038*/ 	.byte	0x04, 0x17
        /*003a*/ 	.short	(.L_251 - .L_250)
.L_250:
        /*003c*/ 	.word	0x00000000
        /*0040*/ 	.short	0x0002
        /*0042*/ 	.short	0x0010
        /*0044*/ 	.byte	0x00, 0xf5, 0x21, 0x00


	//----- nvinfo : EIATTR_KPARAM_INFO
	.align		4
.L_251:
        /*0048*/ 	.byte	0x04, 0x17
        /*004a*/ 	.short	(.L_253 - .L_252)
.L_252:
        /*004c*/ 	.word	0x00000000
        /*0050*/ 	.short	0x0001
        /*0052*/ 	.short	0x0008
        /*0054*/ 	.byte	0x00, 0xf5, 0x21, 0x00


	//----- nvinfo : EIATTR_KPARAM_INFO
	.align		4
.L_253:
        /*0058*/ 	.byte	0x04, 0x17
        /*005a*/ 	.short	(.L_255 - .L_254)
.L_254:
        /*005c*/ 	.word	0x00000000
        /*0060*/ 	.short	0x0000
        /*0062*/ 	.short	0x0000
        /*0064*/ 	.byte	0x00, 0xf5, 0x21, 0x00


	//----- nvinfo : EIATTR_SPARSE_MMA_MASK
	.align		4
.L_255:
        /*0068*/ 	.byte	0x03, 0x50
        /*006a*/ 	.short	0x0000


	//----- nvinfo : EIATTR_MAXREG_COUNT
	.align		4
        /*006c*/ 	.byte	0x03, 0x1b
        /*006e*/ 	.short	0x00ff


	//----- nvinfo : EIATTR_NUM_BARRIERS
	.align		4
        /*0070*/ 	.byte	0x02, 0x4c
        /*0072*/ 	.byte	0x01
	.zero		1


	//----- nvinfo : EIATTR_MERCURY_ISA_VERSION
	.align		4
        /*0074*/ 	.byte	0x03, 0x5f
        /*0076*/ 	.short	0x0101


	//----- nvinfo : EIATTR_VRC_CTA_INIT_COUNT
	.align		4
        /*0078*/ 	.byte	0x02, 0x4a
	.zero		1
	.zero		1


	//----- nvinfo : EIATTR_EXIT_INSTR_OFFSETS
	.align		4
        /*007c*/ 	.byte	0x04, 0x1c
        /*007e*/ 	.short	(.L_257 - .L_256)


	//   ....[0]....
.L_256:
        /*0080*/ 	.word	0x00000040


	//   ....[1]....
        /*0084*/ 	.word	0x00001b80


	//----- nvinfo : EIATTR_CRS_STACK_SIZE
	.align		4
.L_257:
        /*0088*/ 	.byte	0x04, 0x1e
        /*008a*/ 	.short	(.L_259 - .L_258)
.L_258:
        /*008c*/ 	.word	0x00000000


	//----- nvinfo : EIATTR_CBANK_PARAM_SIZE
	.align		4
.L_259:
        /*0090*/ 	.byte	0x03, 0x19
        /*0092*/ 	.short	0x0024


	//----- nvinfo : EIATTR_PARAM_CBANK
	.align		4
        /*0094*/ 	.byte	0x04, 0x0a
        /*0096*/ 	.short	(.L_261 - .L_260)
	.align		4
.L_260:
        /*0098*/ 	.word	index@(.nv.constant0._Z28lux_ntt_forward_fused_kernelILi4096EEvPiPKiS2_iii)
        /*009c*/ 	.short	0x0380
        /*009e*/ 	.short	0x0024


	//----- nvinfo : EIATTR_SW_WAR
	.align		4
.L_261:
        /*00a0*/ 	.byte	0x04, 0x36
        /*00a2*/ 	.short	(.L_263 - .L_262)
.L_262:
        /*00a4*/ 	.word	0x00000008
.L_263:


//--------------------- .nv.info._Z28lux_ntt_forward_fused_kernelILi2048EEvPiPKiS2_iii --------------------------
	.section	.nv.info._Z28lux_ntt_forward_fused_kernelILi2048EEvPiPKiS2_iii,"",@"SHT_CUDA_INFO"
	.sectionflags	@""
	.align	4


	//----- nvinfo : EIATTR_CUDA_API_VERSION
	.align		4
        /*0000*/ 	.byte	0x04, 0x37
        /*0002*/ 	.short	(.L_265 - .L_264)
.L_264:
        /*0004*/ 	.word	0x00000082


	//----- nvinfo : EIATTR_KPARAM_INFO
	.align		4
.L_265:
        /*0008*/ 	.byte	0x04, 0x17
        /*000a*/ 	.short	(.L_267 - .L_266)
.L_266:
        /*000c*/ 	.word	0x00000000
        /*0010*/ 	.short	0x0005
        /*0012*/ 	.short	0x0020
        /*0014*/ 	.byte	0x00, 0xf0, 0x11, 0x00


	//----- nvinfo : EIATTR_KPARAM_INFO
	.align		4
.L_267:
        /*0018*/ 	.byte	0x04, 0x17
        /*001a*/ 	.short	(.L_269 - .L_268)
.L_268:
        /*001c*/ 	.word	0x00000000
        /*0020*/ 	.short	0x0004
        /*0022*/ 	.short	0x001c
        /*0024*/ 	.byte	0x00, 0xf0, 0x11, 0x00


	//----- nvinfo : EIATTR_KPARAM_INFO
	.align		4
.L_269:
        /*0028*/ 	.byte	0x04, 0x17
        /*002a*/ 	.short	(.L_271 - .L_270)
.L_270:
        /*002c*/ 	.word	0x00000000
        /*0030*/ 	.short	0x0003
        /*0032*/ 	.short	0x0018
        /*0034*/ 	.byte	0x00, 0xf0, 0x11, 0x00


	//----- nvinfo : EIATTR_KPARAM_INFO
	.align		4
.L_271:
        /*0038*/ 	.byte	0x04, 0x17
        /*003a*/ 	.short	(.L_273 - .L_272)
.L_272:
        /*003c*/ 	.word	0x00000000
        /*0040*/ 	.short	0x0002
        /*0042*/ 	.short	0x0010
        /*0044*/ 	.byte	0x00, 0xf5, 0x21, 0x00


	//----- nvinfo : EIATTR_KPARAM_INFO
	.align		4
.L_273:
        /*0048*/ 	.byte	0x04, 0x17
        /*004a*/ 	.short	(.L_275 - .L_274)
.L_274:
        /*004c*/ 	.word	0x00000000
        /*0050*/ 	.short	0x0001
        /*0052*/ 	.short	0x0008
        /*0054*/ 	.byte	0x00, 0xf5, 0x21, 0x00


	//----- nvinfo : EIATTR_KPARAM_INFO
	.align		4
.L_275:
        /*0058*/ 	.byte	0x04, 0x17
        /*005a*/ 	.short	(.L_277 - .L_276)
.L_276:
        /*005c*/ 	.word	0x00000000
        /*0060*/ 	.short	0x0000
        /*0062*/ 	.short	0x0000
        /*0064*/ 	.byte	0x00, 0xf5, 0x21, 0x00


	//----- nvinfo : EIATTR_SPARSE_MMA_MASK
	.align		4
.L_277:
        /*0068*/ 	.byte	0x03, 0x50
        /*006a*/ 	.short	0x0000


	//----- nvinfo : EIATTR_MAXREG_COUNT
	.align		4
        /*006c*/ 	.byte	0x03, 0x1b
        /*006e*/ 	.short	0x00ff


	//----- nvinfo : EIATTR_NUM_BARRIERS
	.align		4
        /*0070*/ 	.byte	0x02, 0x4c
        /*0072*/ 	.byte	0x01
	.zero		1


	//----- nvinfo : EIATTR_MERCURY_ISA_VERSION
	.align		4
        /*0074*/ 	.byte	0x03, 0x5f
        /*0076*/ 	.short	0x0101


	//----- nvinfo : EIATTR_VRC_CTA_INIT_COUNT
	.align		4
        /*0078*/ 	.byte	0x02, 0x4a
	.zero		1
	.zero		1


	//----- nvinfo : EIATTR_EXIT_INSTR_OFFSETS
	.align		4
        /*007c*/ 	.byte	0x04, 0x1c
        /*007e*/ 	.short	(.L_279 - .L_278)


	//   ....[0]....
.L_278:
        /*0080*/ 	.word	0x00000040


	//   ....[1]....
        /*0084*/ 	.word	0x00001860


	//   ....[2]....
        /*0088*/ 	.word	0x000020e0


	//----- nvinfo : EIATTR_CRS_STACK_SIZE
	.align		4
.L_279:
        /*008c*/ 	.byte	0x04, 0x1e
        /*008e*/ 	.short	(.L_281 - .L_280)
.L_280:
        /*0090*/ 	.word	0x00000000


	//----- nvinfo : EIATTR_CBANK_PARAM_SIZE
	.align		4
.L_281:
        /*0094*/ 	.byte	0x03, 0x19
        /*0096*/ 	.short	0x0024


	//----- nvinfo : EIATTR_PARAM_CBANK
	.align		4
        /*0098*/ 	.byte	0x04, 0x0a
        /*009a*/ 	.short	(.L_283 - .L_282)
	.align		4
.L_282:
        /*009c*/ 	.word	index@(.nv.constant0._Z28lux_ntt_forward_fused_kernelILi2048EEvPiPKiS2_iii)
        /*00a0*/ 	.short	0x0380
        /*00a2*/ 	.short	0x0024


	//----- nvinfo : EIATTR_SW_WAR
	.align		4
.L_283:
        /*00a4*/ 	.byte	0x04, 0x36
        /*00a6*/ 	.short	(.L_285 - .L_284)
.L_284:
        /*00a8*/ 	.word	0x00000008
.L_285:


//--------------------- .nv.info._Z28lux_ntt_forward_fused_kernelILi1024EEvPiPKiS2_iii --------------------------
	.section	.nv.info._Z28lux_ntt_forward_fused_kernelILi1024EEvPiPKiS2_iii,"",@"SHT_CUDA_INFO"
	.sectionflags	@""
	.align	4


	//----- nvinfo : EIATTR_CUDA_API_VERSION
	.align		4
        /*0000*/ 	.byte	0x04, 0x37
        /*0002*/ 	.short	(.L_287 - .L_286)
.L_286:
        /*0004*/ 	.word	0x00000082


	//----- nvinfo : EIATTR_KPARAM_INFO
	.align		4
.L_287:
        /*0008*/ 	.byte	0x04, 0x17
        /*000a*/ 	.short	(.L_289 - .L_288)
.L_288:
        /*000c*/ 	.word	0x00000000
        /*0010*/ 	.short	0x0005
        /*0012*/ 	.short	0x0020
        /*0014*/ 	.byte	0x00, 0xf0, 0x11, 0x00


	//----- nvinfo : EIATTR_KPARAM_INFO
	.align		4
.L_289:
        /*0018*/ 	.byte	0x04, 0x17
        /*001a*/ 	.short	(.L_291 - .L_290)
.L_290:
        /*001c*/ 	.word	0x00000000
        /*0020*/ 	.short	0x0004
        /*0022*/ 	.short	0x001c
        /*0024*/ 	.byte	0x00, 0xf0, 0x11, 0x00


	//----- nvinfo : EIATTR_KPARAM_INFO
	.align		4
.L_291:
        /*0028*/ 	.byte	0x04, 0x17
        /*002a*/ 	.short	(.L_293 - .L_292)
.L_292:
        /*002c*/ 	.word	0x00000000
        /*0030*/ 	.short	0x0003
        /*0032*/ 	.short	0x0018
        /*0034*/ 	.byte	0x00, 0xf0, 0x11, 0x00


	//----- nvinfo : EIATTR_KPARAM_INFO
	.align		4
.L_293:
        /*0038*/ 	.byte	0x04, 0x17
        /*003a*/ 	.short	(.L_295 - .L_294)
.L_294:
        /*003c*/ 	.word	0x00000000
        /*0040*/ 	.short	0x0002
        /*0042*/ 	.short	0x0010
        /*0044*/ 	.byte	0x00, 0xf5, 0x21, 0x00


	//----- nvinfo : EIATTR_KPARAM_INFO
	.align		4
.L_295:
        /*0048*/ 	.byte	0x04, 0x17
        /*004a*/ 	.short	(.L_297 - .L_296)
.L_296:
        /*004c*/ 	.word	0x00000000
        /*0050*/ 	.short	0x0001
        /*0052*/ 	.short	0x0008
        /*0054*/ 	.byte	0x00, 0xf5, 0x21, 0x00


	//----- nvinfo : EIATTR_KPARAM_INFO
	.align		4
.L_297:
        /*0058*/ 	.byte	0x04, 0x17
        /*005a*/ 	.short	(.L_299 - .L_298)
.L_298:
        /*005c*/ 	.word	0x00000000
        /*0060*/ 	.short	0x0000
        /*0062*/ 	.short	0x0000
        /*0064*/ 	.byte	0x00, 0xf5, 0x21, 0x00


	//----- nvinfo : EIATTR_SPARSE_MMA_MASK
	.align		4
.L_299:
        /*0068*/ 	.byte	0x03, 0x50
        /*006a*/ 	.short	0x0000


	//----- nvinfo : EIATTR_MAXREG_COUNT
	.align		4
        /*006c*/ 	.byte	0x03, 0x1b
        /*006e*/ 	.short	0x00ff


	//----- nvinfo : EIATTR_NUM_BARRIERS
	.align		4
        /*0070*/ 	.byte	0x02, 0x4c
        /*0072*/ 	.byte	0x01
	.zero		1


	//----- nvinfo : EIATTR_MERCURY_ISA_VERSION
	.align		4
        /*0074*/ 	.byte	0x03, 0x5f
        /*0076*/ 	.short	0x0101


	//----- nvinfo : EIATTR_VRC_CTA_INIT_COUNT
	.align		4
        /*0078*/ 	.byte	0x02, 0x4a
	.zero		1
	.zero		1


	//----- nvinfo : EIATTR_EXIT_INSTR_OFFSETS
	.align		4
        /*007c*/ 	.byte	0x04, 0x1c
        /*007e*/ 	.short	(.L_301 - .L_300)


	//   ....[0]....
.L_300:
        /*0080*/ 	.word	0x00000040


	//   ....[1]....
        /*0084*/ 	.word	0x00001920


	//   ....[2]....
        /*0088*/ 	.word	0x00002120


	//----- nvinfo : EIATTR_CRS_STACK_SIZE
	.align		4
.L_301:
        /*008c*/ 	.byte	0x04, 0x1e
        /*008e*/ 	.short	(.L_303 - .L_302)
.L_302:
        /*0090*/ 	.word	0x00000000


	//----- nvinfo : EIATTR_CBANK_PARAM_SIZE
	.align		4
.L_303:
        /*0094*/ 	.byte	0x03, 0x19
        /*0096*/ 	.short	0x0024


	//----- nvinfo : EIATTR_PARAM_CBANK
	.align		4
        /*0098*/ 	.byte	0x04, 0x0a
        /*009a*/ 	.short	(.L_305 - .L_304)
	.align		4
.L_304:
        /*009c*/ 	.word	index@(.nv.constant0._Z28lux_ntt_forward_fused_kernelILi1024EEvPiPKiS2_iii)
        /*00a0*/ 	.short	0x0380
        /*00a2*/ 	.short	0x0024


	//----- nvinfo : EIATTR_SW_WAR
	.align		4
.L_305:
        /*00a4*/ 	.byte	0x04, 0x36
        /*00a6*/ 	.short	(.L_307 - .L_306)
.L_306:
        /*00a8*/ 	.word	0x00000008
.L_307:


//--------------------- .nv.info._Z28lux_ntt_forward_fused_kernelILi512EEvPiPKiS2_iii --------------------------
	.section	.nv.info._Z28lux_ntt_forward_fused_kernelILi512EEvPiPKiS2_iii,"",@"SHT_CUDA_INFO"
	.sectionflags	@""
	.align	4


	//----- nvinfo : EIATTR_CUDA_API_VERSION
	.align		4
        /*0000*/ 	.byte	0x04, 0x37
        /*0002*/ 	.short	(.L_309 - .L_308)
.L_308:
        /*0004*/ 	.word	0x00000082


	//----- nvinfo : EIATTR_KPARAM_INFO
	.align		4
.L_309:
        /*0008*/ 	.byte	0x04, 0x17
        /*000a*/ 	.short	(.L_311 - .L_310)
.L_310:
        /*000c*/ 	.word	0x00000000
        /*0010*/ 	.short	0x0005
        /*0012*/ 	.short	0x0020
        /*0014*/ 	.byte	0x00, 0xf0, 0x11, 0x00


	//----- nvinfo : EIATTR_KPARAM_INFO
	.align		4
.L_311:
        /*0018*/ 	.byte	0x04, 0x17
        /*001a*/ 	.short	(.L_313 - .L_312)
.L_312:
        /*001c*/ 	.word	0x00000000
        /*0020*/ 	.short	0x0004
        /*0022*/ 	.short	0x001c
        /*0024*/ 	.byte	0x00, 0xf0, 0x11, 0x00


	//----- nvinfo : EIATTR_KPARAM_INFO
	.align		4
.L_313:
        /*0028*/ 	.byte	0x04, 0x17
        /*002a*/ 	.short	(.L_315 - .L_314)
.L_314:
        /*002c*/ 	.word	0x00000000
        /*0030*/ 	.short	0x0003
        /*0032*/ 	.short	0x0018
        /*0034*/ 	.byte	0x00, 0xf0, 0x11, 0x00


	//----- nvinfo : EIATTR_KPARAM_INFO
	.align		4
.L_315:
        /*0038*/ 	.byte	0x04, 0x17
        /*003a*/ 	.short	(.L_317 - .L_316)
.L_316:
        /*003c*/ 	.word	0x00000000
        /*0040*/ 	.short	0x0002
        /*0042*/ 	.short	0x0010
        /*0044*/ 	.byte	0x00, 0xf5, 0x21, 0x00


	//----- nvinfo : EIATTR_KPARAM_INFO
	.align		4
.L_317:
        /*0048*/ 	.byte	0x04, 0x17
        /*004a*/ 	.short	(.L_319 - .L_318)
.L_318:
        /*004c*/ 	.word	0x00000000
        /*0050*/ 	.short	0x0001
        /*0052*/ 	.short	0x0008
        /*0054*/ 	.byte	0x00, 0xf5, 0x21, 0x00


	//----- nvinfo : EIATTR_KPARAM_INFO
	.align		4
.L_319:
        /*0058*/ 	.byte	0x04, 0x17
        /*005a*/ 	.short	(.L_321 - .L_320)
.L_320:
        /*005c*/ 	.word	0x00000000
        /*0060*/ 	.short	0x0000
        /*0062*/ 	.short	0x0000
        /*0064*/ 	.byte	0x00, 0xf5, 0x21, 0x00


	//----- nvinfo : EIATTR_SPARSE_MMA_MASK
	.align		4
.L_321:
        /*0068*/ 	.byte	0x03, 0x50
        /*006a*/ 	.short	0x0000


	//----- nvinfo : EIATTR_MAXREG_COUNT
	.align		4
        /*006c*/ 	.byte	0x03, 0x1b
        /*006e*/ 	.short	0x00ff


	//----- nvinfo : EIATTR_NUM_BARRIERS
	.align		4
        /*0070*/ 	.byte	0x02, 0x4c
        /*0072*/ 	.byte	0x01
	.zero		1


	//----- nvinfo : EIATTR_MERCURY_ISA_VERSION
	.align		4
        /*0074*/ 	.byte	0x03, 0x5f
        /*0076*/ 	.short	0x0101


	//----- nvinfo : EIATTR_VRC_CTA_INIT_COUNT
	.align		4
        /*0078*/ 	.byte	0x02, 0x4a
	.zero		1
	.zero		1


	//----- nvinfo : EIATTR_EXIT_INSTR_OFFSETS
	.align		4
        /*007c*/ 	.byte	0x04, 0x1c
        /*007e*/ 	.short	(.L_323 - .L_322)


	//   ....[0]....
.L_322:
        /*0080*/ 	.word	0x00000040


	//   ....[1]....
        /*0084*/ 	.word	0x00001700


	//   ....[2]....
        /*0088*/ 	.word	0x00001b20


	//   ....[3]....
        /*008c*/ 	.word	0x00002260


	//----- nvinfo : EIATTR_CRS_STACK_SIZE
	.align		4
.L_323:
        /*0090*/ 	.byte	0x04, 0x1e
        /*0092*/ 	.short	(.L_325 - .L_324)
.L_324:
        /*0094*/ 	.word	0x00000000


	//----- nvinfo : EIATTR_CBANK_PARAM_SIZE
	.align		4
.L_325:
        /*0098*/ 	.byte	0x03, 0x19
        /*009a*/ 	.short	0x0024


	//----- nvinfo : EIATTR_PARAM_CBANK
	.align		4
        /*009c*/ 	.byte	0x04, 0x0a
        /*009e*/ 	.short	(.L_327 - .L_326)
	.align		4
.L_326:
        /*00a0*/ 	.word	index@(.nv.constant0._Z28lux_ntt_forward_fused_kernelILi512EEvPiPKiS2_iii)
        /*00a4*/ 	.short	0x0380
        /*00a6*/ 	.short	0x0024


	//----- nvinfo : EIATTR_SW_WAR
	.align		4
.L_327:
        /*00a8*/ 	.byte	0x04, 0x36
        /*00aa*/ 	.short	(.L_329 - .L_328)
.L_328:
        /*00ac*/ 	.word	0x00000008
.L_329:


//--------------------- .nv.info._Z28lux_ntt_forward_fused_kernelILi256EEvPiPKiS2_iii --------------------------
	.section	.nv.info._Z28lux_ntt_forward_fused_kernelILi256EEvPiPKiS2_iii,"",@"SHT_CUDA_INFO"
	.sectionflags	@""
	.align	4


	//----- nvinfo : EIATTR_CUDA_API_VERSION
	.align		4
        /*0000*/ 	.byte	0x04, 0x37
        /*0002*/ 	.short	(.L_331 - .L_330)
.L_330:
        /*0004*/ 	.word	0x00000082


	//----- nvinfo : EIATTR_KPARAM_INFO
	.align		4
.L_331:
        /*0008*/ 	.byte	0x04, 0x17
        /*000a*/ 	.short	(.L_333 - .L_332)
.L_332:
        /*000c*/ 	.word	0x00000000
        /*0010*/ 	.short	0x0005
        /*0012*/ 	.short	0x0020
        /*0014*/ 	.byte	0x00, 0xf0, 0x11, 0x00


	//----- nvinfo : EIATTR_KPARAM_INFO
	.align		4
.L_333:
        /*0018*/ 	.byte	0x04, 0x17
        /*001a*/ 	.short	(.L_335 - .L_334)
.L_334:
        /*001c*/ 	.word	0x00000000
        /*0020*/ 	.short	0x0004
        /*0022*/ 	.short	0x001c
        /*0024*/ 	.byte	0x00, 0xf0, 0x11, 0x00


	//----- nvinfo : EIATTR_KPARAM_INFO
	.align		4
.L_335:
        /*0028*/ 	.byte	0x04, 0x17
        /*002a*/ 	.short	(.L_337 - .L_336)
.L_336:
        /*002c*/ 	.word	0x00000000
        /*0030*/ 	.short	0x0003
        /*0032*/ 	.short	0x0018
        /*0034*/ 	.byte	0x00, 0xf0, 0x11, 0x00


	//----- nvinfo : EIATTR_KPARAM_INFO
	.align		4
.L_337:
        /*0038*/ 	.byte	0x04, 0x17
        /*003a*/ 	.short	(.L_339 - .L_338)
.L_338:
        /*003c*/ 	.word	0x00000000
        /*0040*/ 	.short	0x0002
        /*0042*/ 	.short	0x0010
        /*0044*/ 	.byte	0x00, 0xf5, 0x21, 0x00


	//----- nvinfo : EIATTR_KPARAM_INFO
	.align		4
.L_339:
        /*0048*/ 	.byte	0x04, 0x17
        /*004a*/ 	.short	(.L_341 - .L_340)
.L_340:
        /*004c*/ 	.word	0x00000000
        /*0050*/ 	.short	0x0001
        /*0052*/ 	.short	0x0008
        /*0054*/ 	.byte	0x00, 0xf5, 0x21, 0x00


	//----- nvinfo : EIATTR_KPARAM_INFO
	.align		4
.L_341:
        /*0058*/ 	.byte	0x04, 0x17
        /*005a*/ 	.short	(.L_343 - .L_342)
.L_342:
        /*005c*/ 	.word	0x00000000
        /*0060*/ 	.short	0x0000
        /*0062*/ 	.short	0x0000
        /*0064*/ 	.byte	0x00, 0xf5, 0x21, 0x00


	//----- nvinfo : EIATTR_SPARSE_MMA_MASK
	.align		4
.L_343:
        /*0068*/ 	.byte	0x03, 0x50
        /*006a*/ 	.short	0x0000


	//----- nvinfo : EIATTR_MAXREG_COUNT
	.align		4
        /*006c*/ 	.byte	0x03, 0x1b
        /*006e*/ 	.short	0x00ff


	//----- nvinfo : EIATTR_NUM_BARRIERS
	.align		4
        /*0070*/ 	.byte	0x02, 0x4c
        /*0072*/ 	.byte	0x01
	.zero		1


	//----- nvinfo : EIATTR_MERCURY_ISA_VERSION
	.align		4
        /*0074*/ 	.byte	0x03, 0x5f
        /*0076*/ 	.short	0x0101


	//----- nvinfo : EIATTR_VRC_CTA_INIT_COUNT
	.align		4
        /*0078*/ 	.byte	0x02, 0x4a
	.zero		1
	.zero		1


	//----- nvinfo : EIATTR_EXIT_INSTR_OFFSETS
	.align		4
        /*007c*/ 	.byte	0x04, 0x1c
        /*007e*/ 	.short	(.L_345 - .L_344)


	//   ....[0]....
.L_344:
        /*0080*/ 	.word	0x00000040


	//   ....[1]....
        /*0084*/ 	.word	0x00001700


	//   ....[2]....
        /*0088*/ 	.word	0x00001b00


	//   ....[3]....
        /*008c*/ 	.word	0x000021c0


	//----- nvinfo : EIATTR_CRS_STACK_SIZE
	.align		4
.L_345:
        /*0090*/ 	.byte	0x04, 0x1e
        /*0092*/ 	.short	(.L_347 - .L_346)
.L_346:
        /*0094*/ 	.word	0x00000000


	//----- nvinfo : EIATTR_CBANK_PARAM_SIZE
	.align		4
.L_347:
        /*0098*/ 	.byte	0x03, 0x19
        /*009a*/ 	.short	0x0024


	//----- nvinfo : EIATTR_PARAM_CBANK
	.align		4
        /*009c*/ 	.byte	0x04, 0x0a
        /*009e*/ 	.short	(.L_349 - .L_348)
	.align		4
.L_348:
        /*00a0*/ 	.word	index@(.nv.constant0._Z28lux_ntt_forward_fused_kernelILi256EEvPiPKiS2_iii)
        /*00a4*/ 	.short	0x0380
        /*00a6*/ 	.short	0x0024


	//----- nvinfo : EIATTR_SW_WAR
	.align		4
.L_349:
        /*00a8*/ 	.byte	0x04, 0x36
        /*00aa*/ 	.short	(.L_351 - .L_350)
.L_350:
        /*00ac*/ 	.word	0x00000008
.L_351:


//--------------------- .nv.info._Z32lux_ntt_dilithium_forward_kernelPiPKiS1_ --------------------------
	.section	.nv.info._Z32lux_ntt_dilithium_forward_kernelPiPKiS1_,"",@"SHT_CUDA_INFO"
	.sectionflags	@""
	.align	4


	//----- nvinfo : EIATTR_CUDA_API_VERSION
	.align		4
        /*0000*/ 	.byte	0x04, 0x37
        /*0002*/ 	.short	(.L_353 - .L_352)
.L_352:
        /*0004*/ 	.word	0x00000082


	//----- nvinfo : EIATTR_KPARAM_INFO
	.align		4
.L_353:
        /*0008*/ 	.byte	0x04, 0x17
        /*000a*/ 	.short	(.L_355 - .L_354)
.L_354:
        /*000c*/ 	.word	0x00000000
        /*0010*/ 	.short	0x0002
        /*0012*/ 	.short	0x0010
        /*0014*/ 	.byte	0x00, 0xf5, 0x21, 0x00


	//----- nvinfo : EIATTR_KPARAM_INFO
	.align		4
.L_355:
        /*0018*/ 	.byte	0x04, 0x17
        /*001a*/ 	.short	(.L_357 - .L_356)
.L_356:
        /*001c*/ 	.word	0x00000000
        /*0020*/ 	.short	0x0001
        /*0022*/ 	.short	0x0008
        /*0024*/ 	.byte	0x00, 0xf5, 0x21, 0x00


	//----- nvinfo : EIATTR_KPARAM_INFO
	.align		4
.L_357:
        /*0028*/ 	.byte	0x04, 0x17
        /*002a*/ 	.short	(.L_359 - .L_358)
.L_358:
        /*002c*/ 	.word	0x00000000
        /*0030*/ 	.short	0x0000
        /*0032*/ 	.short	0x0000
        /*0034*/ 	.byte	0x00, 0xf5, 0x21, 0x00


	//----- nvinfo : EIATTR_SPARSE_MMA_MASK
	.align		4
.L_359:
        /*0038*/ 	.byte	0x03, 0x50
        /*003a*/ 	.short	0x0000


	//----- nvinfo : EIATTR_MAXREG_COUNT
	.align		4
        /*003c*/ 	.byte	0x03, 0x1b
        /*003e*/ 	.short	0x00ff


	//----- nvinfo : EIATTR_NUM_BARRIERS
	.align		4
        /*0040*/ 	.byte	0x02, 0x4c
        /*0042*/ 	.byte	0x01
	.zero		1


	//----- nvinfo : EIATTR_MERCURY_ISA_VERSION
	.align		4
        /*0044*/ 	.byte	0x03, 0x5f
        /*0046*/ 	.short	0x0101


	//----- nvinfo : EIATTR_VRC_CTA_INIT_COUNT
	.align		4
        /*0048*/ 	.byte	0x02, 0x4a
	.zero		1
	.zero		1


	//----- nvinfo : EIATTR_EXIT_INSTR_OFFSETS
	.align		4
        /*004c*/ 	.byte	0x04, 0x1c
        /*004e*/ 	.short	(.L_361 - .L_360)


	//   ....[0]....
.L_360:
        /*0050*/ 	.word	0x00001930


	//   ....[1]....
        /*0054*/ 	.word	0x00001990


	//----- nvinfo : EIATTR_CRS_STACK_SIZE
	.align		4
.L_361:
        /*0058*/ 	.byte	0x04, 0x1e
        /*005a*/ 	.short	(.L_363 - .L_362)
.L_362:
        /*005c*/ 	.word	0x00000000


	//----- nvinfo : EIATTR_CBANK_PARAM_SIZE
	.align		4
.L_363:
        /*0060*/ 	.byte	0x03, 0x19
        /*0062*/ 	.short	0x0018


	//----- nvinfo : EIATTR_PARAM_CBANK
	.align		4
        /*0064*/ 	.byte	0x04, 0x0a
        /*0066*/ 	.short	(.L_365 - .L_364)
	.align		4
.L_364:
        /*0068*/ 	.word	index@(.nv.constant0._Z32lux_ntt_dilithium_forward_kernelPiPKiS1_)
        /*006c*/ 	.short	0x0380
        /*006e*/ 	.short	0x0018


	//----- nvinfo : EIATTR_SW_WAR
	.align		4
.L_365:
        /*0070*/ 	.byte	0x04, 0x36
        /*0072*/ 	.short	(.L_367 - .L_366)
.L_366:
        /*0074*/ 	.word	0x00000008
.L_367:


//--------------------- .nv.info._Z28lux_ntt_kyber_forward_kernelPsPKsS1_ --------------------------
	.section	.nv.info._Z28lux_ntt_kyber_forward_kernelPsPKsS1_,"",@"SHT_CUDA_INFO"
	.sectionflags	@""
	.align	4


	//----- nvinfo : EIATTR_CUDA_API_VERSION
	.align		4
        /*0000*/ 	.byte	0x04, 0x37
        /*0002*/ 	.short	(.L_369 - .L_368)
.L_368:
        /*0004*/ 	.word	0x00000082


	//----- nvinfo : EIATTR_KPARAM_INFO
	.align		4
.L_369:
        /*0008*/ 	.byte	0x04, 0x17
        /*000a*/ 	.short	(.L_371 - .L_370)
.L_370:
        /*000c*/ 	.word	0x00000000
        /*0010*/ 	.short	0x0002
        /*0012*/ 	.short	0x0010
        /*0014*/ 	.byte	0x00, 0xf5, 0x21, 0x00


	//----- nvinfo : EIATTR_KPARAM_INFO
	.align		4
.L_371:
        /*0018*/ 	.byte	0x04, 0x17
        /*001a*/ 	.short	(.L_373 - .L_372)
.L_372:
        /*001c*/ 	.word	0x00000000
        /*0020*/ 	.short	0x0001
        /*0022*/ 	.short	0x0008
        /*0024*/ 	.byte	0x00, 0xf5, 0x21, 0x00


	//----- nvinfo : EIATTR_KPARAM_INFO
	.align		4
.L_373:
        /*0028*/ 	.byte	0x04, 0x17
        /*002a*/ 	.short	(.L_375 - .L_374)
.L_374:
        /*002c*/ 	.word	0x00000000
        /*0030*/ 	.short	0x0000
        /*0032*/ 	.short	0x0000
        /*0034*/ 	.byte	0x00, 0xf5, 0x21, 0x00


	//----- nvinfo : EIATTR_SPARSE_MMA_MASK
	.align		4
.L_375:
        /*0038*/ 	.byte	0x03, 0x50
        /*003a*/ 	.short	0x0000


	//----- nvinfo : EIATTR_MAXREG_COUNT
	.align		4
        /*003c*/ 	.byte	0x03, 0x1b
        /*003e*/ 	.short	0x00ff


	//----- nvinfo : EIATTR_NUM_BARRIERS
	.align		4
        /*0040*/ 	.byte	0x02, 0x4c
        /*0042*/ 	.byte	0x01
	.zero		1


	//----- nvinfo : EIATTR_MERCURY_ISA_VERSION
	.align		4
        /*0044*/ 	.byte	0x03, 0x5f
        /*0046*/ 	.short	0x0101


	//----- nvinfo : EIATTR_VRC_CTA_INIT_COUNT
	.align		4
        /*0048*/ 	.byte	0x02, 0x4a
	.zero		1
	.zero		1


	//----- nvinfo : EIATTR_EXIT_INSTR_OFFSETS
	.align		4
        /*004c*/ 	.byte	0x04, 0x1c
        /*004e*/ 	.short	(.L_377 - .L_376)


	//   ....[0]....
.L_376:
        /*0050*/ 	.word	0x00001770


	//   ....[1]....
        /*0054*/ 	.word	0x000017d0


	//----- nvinfo : EIATTR_CRS_STACK_SIZE
	.align		4
.L_377:
        /*0058*/ 	.byte	0x04, 0x1e
        /*005a*/ 	.short	(.L_379 - .L_378)
.L_378:
        /*005c*/ 	.word	0x00000000


	//----- nvinfo : EIATTR_CBANK_PARAM_SIZE
	.align		4
.L_379:
        /*0060*/ 	.byte	0x03, 0x19
        /*0062*/ 	.short	0x0018


	//----- nvinfo : EIATTR_PARAM_CBANK
	.align		4
        /*0064*/ 	.byte	0x04, 0x0a
        /*0066*/ 	.short	(.L_381 - .L_380)
	.align		4
.L_380:
        /*0068*/ 	.word	index@(.nv.constant0._Z28lux_ntt_kyber_forward_kernelPsPKsS1_)
        /*006c*/ 	.short	0x0380
        /*006e*/ 	.short	0x0018


	//----- nvinfo : EIATTR_SW_WAR
	.align		4
.L_381:
        /*0070*/ 	.byte	0x04, 0x36
        /*0072*/ 	.short	(.L_383 - .L_382)
.L_382:
        /*0074*/ 	.word	0x00000008
.L_383:


//--------------------- .nv.info._Z18lux_ntt_sub_kernelPiPKiS1_ii --------------------------
	.section	.nv.info._Z18lux_ntt_sub_kernelPiPKiS1_ii,"",@"SHT_CUDA_INFO"
	.sectionflags	@""
	.align	4


	//----- nvinfo : EIATTR_CUDA_API_VERSION
	.align		4
        /*0000*/ 	.byte	0x04, 0x37
        /*0002*/ 	.short	(.L_385 - .L_384)
.L_384:
        /*0004*/ 	.word	0x00000082


	//----- nvinfo : EIATTR_KPARAM_INFO
	.align		4
.L_385:
        /*0008*/ 	.byte	0x04, 0x17
        /*000a*/ 	.short	(.L_387 - .L_386)
.L_386:
        /*000c*/ 	.word	0x00000000
        /*0010*/ 	.short	0x0004
        /*0012*/ 	.short	0x001c
        /*0014*/ 	.byte	0x00, 0xf0, 0x11, 0x00


	//----- nvinfo : EIATTR_KPARAM_INFO
	.align		4
.L_387:
        /*0018*/ 	.byte	0x04, 0x17
        /*001a*/ 	.short	(.L_389 - .L_388)
.L_388:
        /*001c*/ 	.word	0x00000000
        /*0020*/ 	.short	0x0003
        /*0022*/ 	.short	0x0018
        /*0024*/ 	.byte	0x00, 0xf0, 0x11, 0x00


	//----- nvinfo : EIATTR_KPARAM_INFO
	.align		4
.L_389:
        /*0028*/ 	.byte	0x04, 0x17
        /*002a*/ 	.short	(.L_391 - .L_390)
.L_390:
        /*002c*/ 	.word	0x00000000
        /*0030*/ 	.short	0x0002
        /*0032*/ 	.short	0x0010
        /*0034*/ 	.byte	0x00, 0xf5, 0x21, 0x00


	//----- nvinfo : EIATTR_KPARAM_INFO
	.align		4
.L_391:
        /*0038*/ 	.byte	0x04, 0x17
        /*003a*/ 	.short	(.L_393 - .L_392)
.L_392:
        /*003c*/ 	.word	0x00000000
        /*0040*/ 	.short	0x0001
        /*0042*/ 	.short	0x0008
        /*0044*/ 	.byte	0x00, 0xf5, 0x21, 0x00


	//----- nvinfo : EIATTR_KPARAM_INFO
	.align		4
.L_393:
        /*0048*/ 	.byte	0x04, 0x17
        /*004a*/ 	.short	(.L_395 - .L_394)
.L_394:
        /*004c*/ 	.word	0x00000000
        /*0050*/ 	.short	0x0000
        /*0052*/ 	.short	0x0000
        /*0054*/ 	.byte	0x00, 0xf5, 0x21, 0x00


	//----- nvinfo : EIATTR_SPARSE_MMA_MASK
	.align		4
.L_395:
        /*0058*/ 	.byte	0x03, 0x50
        /*005a*/ 	.short	0x0000


	//----- nvinfo : EIATTR_MAXREG_COUNT
	.align		4
        /*005c*/ 	.byte	0x03, 0x1b
        /*005e*/ 	.short	0x00ff


	//----- nvinfo : EIATTR_MERCURY_ISA_VERSION
	.align		4
        /*0060*/ 	.byte	0x03, 0x5f
        /*0062*/ 	.short	0x0101


	//----- nvinfo : EIATTR_VRC_CTA_INIT_COUNT
	.align		4
        /*0064*/ 	.byte	0x02, 0x4a
	.zero		1
	.zero		1


	//----- nvinfo : EIATTR_EXIT_INSTR_OFFSETS
	.align		4
        /*0068*/ 	.byte	0x04, 0x1c
        /*006a*/ 	.short	(.L_397 - .L_396)


	//   ....[0]....
.L_396:
        /*006c*/ 	.word	0x00000070


	//   ....[1]....
        /*0070*/ 	.word	0x00000170


	//----- nvinfo : EIATTR_CBANK_PARAM_SIZE
	.align		4
.L_397:
        /*0074*/ 	.byte	0x03, 0x19
        /*0076*/ 	.short	0x0020


	//----- nvinfo : EIATTR_PARAM_CBANK
	.align		4
        /*0078*/ 	.byte	0x04, 0x0a
        /*007a*/ 	.short	(.L_399 - .L_398)
	.align		4
.L_398:
        /*007c*/ 	.word	index@(.nv.constant0._Z18lux_ntt_sub_kernelPiPKiS1_ii)
        /*0080*/ 	.short	0x0380
        /*0082*/ 	.short	0x0020


	//----- nvinfo : EIATTR_SW_WAR
	.align		4
.L_399:
        /*0084*/ 	.byte	0x04, 0x36
        /*0086*/ 	.short	(.L_401 - .L_400)
.L_400:
        /*0088*/ 	.word	0x00000008
.L_401:


//--------------------- .nv.info._Z18lux_ntt_add_kernelPiPKiS1_ii --------------------------
	.section	.nv.info._Z18lux_ntt_add_kernelPiPKiS1_ii,"",@"SHT_CUDA_INFO"
	.sectionflags	@""
	.align	4


	//----- nvinfo : EIATTR_CUDA_API_VERSION
	.align		4
        /*0000*/ 	.byte	0x04, 0x37
        /*0002*/ 	.short	(.L_403 - .L_402)
.L_402:
        /*0004*/ 	.word	0x00000082


	//----- nvinfo : EIATTR_KPARAM_INFO
	.align		4
.L_403:
        /*0008*/ 	.byte	0x04, 0x17
        /*000a*/ 	.short	(.L_405 - .L_404)
.L_404:
        /*000c*/ 	.word	0x00000000
        /*0010*/ 	.short	0x0004
        /*0012*/ 	.short	0x001c
        /*0014*/ 	.byte	0x00, 0xf0, 0x11, 0x00


	//----- nvinfo : EIATTR_KPARAM_INFO
	.align		4
.L_405:
        /*0018*/ 	.byte	0x04, 0x17
        /*001a*/ 	.short	(.L_407 - .L_406)
.L_406:
        /*001c*/ 	.word	0x00000000
        /*0020*/ 	.short	0x0003
        /*0022*/ 	.short	0x0018
        /*0024*/ 	.byte	0x00, 0xf0, 0x11, 0x00


	//----- nvinfo : EIATTR_KPARAM_INFO
	.align		4
.L_407:
        /*0028*/ 	.byte	0x04, 0x17
        /*002a*/ 	.short	(.L_409 - .L_408)
.L_408:
        /*002c*/ 	.word	0x00000000
        /*0030*/ 	.short	0x0002
        /*0032*/ 	.short	0x0010
        /*0034*/ 	.byte	0x00, 0xf5, 0x21, 0x00


	//----- nvinfo : EIATTR_KPARAM_INFO
	.align		4
.L_409:
        /*0038*/ 	.byte	0x04, 0x17
        /*003a*/ 	.short	(.L_411 - .L_410)
.L_410:
        /*003c*/ 	.word	0x00000000
        /*0040*/ 	.short	0x0001
        /*0042*/ 	.short	0x0008
        /*0044*/ 	.byte	0x00, 0xf5, 0x21, 0x00


	//----- nvinfo : EIATTR_KPARAM_INFO
	.align		4
.L_411:
        /*0048*/ 	.byte	0x04, 0x17
        /*004a*/ 	.short	(.L_413 - .L_412)
.L_412:
        /*004c*/ 	.word	0x00000000
        /*0050*/ 	.short	0x0000
        /*0052*/ 	.short	0x0000
        /*0054*/ 	.byte	0x00, 0xf5, 0x21, 0x00


	//----- nvinfo : EIATTR_SPARSE_MMA_MASK
	.align		4
.L_413:
        /*0058*/ 	.byte	0x03, 0x50
        /*005a*/ 	.short	0x0000


	//----- nvinfo : EIATTR_MAXREG_COUNT
	.align		4
        /*005c*/ 	.byte	0x03, 0x1b
        /*005e*/ 	.short	0x00ff


	//----- nvinfo : EIATTR_MERCURY_ISA_VERSION
	.align		4
        /*0060*/ 	.byte	0x03, 0x5f
        /*0062*/ 	.short	0x0101


	//----- nvinfo : EIATTR_VRC_CTA_INIT_COUNT
	.align		4
        /*0064*/ 	.byte	0x02, 0x4a
	.zero		1
	.zero		1


	//----- nvinfo : EIATTR_EXIT_INSTR_OFFSETS
	.align		4
        /*0068*/ 	.byte	0x04, 0x1c
        /*006a*/ 	.short	(.L_415 - .L_414)


	//   ....[0]....
.L_414:
        /*006c*/ 	.word	0x00000070


	//   ....[1]....
        /*0070*/ 	.word	0x00000170


	//----- nvinfo : EIATTR_CBANK_PARAM_SIZE
	.align		4
.L_415:
        /*0074*/ 	.byte	0x03, 0x19
        /*0076*/ 	.short	0x0020


	//----- nvinfo : EIATTR_PARAM_CBANK
	.align		4
        /*0078*/ 	.byte	0x04, 0x0a
        /*007a*/ 	.short	(.L_417 - .L_416)
	.align		4
.L_416:
        /*007c*/ 	.word	index@(.nv.constant0._Z18lux_ntt_add_kernelPiPKiS1_ii)
        /*0080*/ 	.short	0x0380
        /*0082*/ 	.short	0x0020


	//----- nvinfo : EIATTR_SW_WAR
	.align		4
.L_417:
        /*0084*/ 	.byte	0x04, 0x36
        /*0086*/ 	.short	(.L_419 - .L_418)
.L_418:
        /*0088*/ 	.word	0x00000008
.L_419:


//--------------------- .nv.info._Z26lux_ntt_bit_reverse_kernelPiPKiii --------------------------
	.section	.nv.info._Z26lux_ntt_bit_reverse_kernelPiPKiii,"",@"SHT_CUDA_INFO"
	.sectionflags	@""
	.align	4


	//----- nvinfo : EIATTR_CUDA_API_VERSION
	.align		4
        /*0000*/ 	.byte	0x04, 0x37
        /*0002*/ 	.short	(.L_421 - .L_420)
.L_420:
        /*0004*/ 	.word	0x00000082


	//----- nvinfo : EIATTR_KPARAM_INFO
	.align		4
.L_421:
        /*0008*/ 	.byte	0x04, 0x17
        /*000a*/ 	.short	(.L_423 - .L_422)
.L_422:
        /*000c*/ 	.word	0x00000000
        /*0010*/ 	.short	0x0003
        /*0012*/ 	.short	0x0014
        /*0014*/ 	.byte	0x00, 0xf0, 0x11, 0x00


	//----- nvinfo : EIATTR_KPARAM_INFO
	.align		4
.L_423:
        /*0018*/ 	.byte	0x04, 0x17
        /*001a*/ 	.short	(.L_425 - .L_424)
.L_424:
        /*001c*/ 	.word	0x00000000
        /*0020*/ 	.short	0x0002
        /*0022*/ 	.short	0x0010
        /*0024*/ 	.byte	0x00, 0xf0, 0x11, 0x00


	//----- nvinfo : EIATTR_KPARAM_INFO
	.align		4
.L_425:
        /*0028*/ 	.byte	0x04, 0x17
        /*002a*/ 	.short	(.L_427 - .L_426)
.L_426:
        /*002c*/ 	.word	0x00000000
        /*0030*/ 	.short	0x0001
        /*0032*/ 	.short	0x0008
        /*0034*/ 	.byte	0x00, 0xf5, 0x21, 0x00


	//----- nvinfo : EIATTR_KPARAM_INFO
	.align		4
.L_427:
        /*0038*/ 	.byte	0x04, 0x17
        /*003a*/ 	.short	(.L_429 - .L_428)
.L_428:
        /*003c*/ 	.word	0x00000000
        /*0040*/ 	.short	0x0000
        /*0042*/ 	.short	0x0000
        /*0044*/ 	.byte	0x00, 0xf5, 0x21, 0x00


	//----- nvinfo : EIATTR_SPARSE_MMA_MASK
	.align		4
.L_429:
        /*0048*/ 	.byte	0x03, 0x50
        /*004a*/ 	.short	0x0000


	//----- nvinfo : EIATTR_MAXREG_COUNT
	.align		4
        /*004c*/ 	.byte	0x03, 0x1b
        /*004e*/ 	.short	0x00ff


	//----- nvinfo : EIATTR_MERCURY_ISA_VERSION
	.align		4
        /*0050*/ 	.byte	0x03, 0x5f
        /*0052*/ 	.short	0x0101


	//----- nvinfo : EIATTR_VRC_CTA_INIT_COUNT
	.align		4
        /*0054*/ 	.byte	0x02, 0x4a
	.zero		1
	.zero		1


	//----- nvinfo : EIATTR_EXIT_INSTR_OFFSETS
	.align		4
        /*0058*/ 	.byte	0x04, 0x1c
        /*005a*/ 	.short	(.L_431 - .L_430)


	//   ....[0]....
.L_430:
        /*005c*/ 	.word	0x00000070


	//   ....[1]....
        /*0060*/ 	.word	0x00000890


	//----- nvinfo : EIATTR_CBANK_PARAM_SIZE
	.align		4
.L_431:
        /*0064*/ 	.byte	0x03, 0x19
        /*0066*/ 	.short	0x0018


	//----- nvinfo : EIATTR_PARAM_CBANK
	.align		4
        /*0068*/ 	.byte	0x04, 0x0a
        /*006a*/ 	.short	(.L_433 - .L_432)
	.align		4
.L_432:
        /*006c*/ 	.word	index@(.nv.constant0._Z26lux_ntt_bit_reverse_kernelPiPKiii)
        /*0070*/ 	.short	0x0380
        /*0072*/ 	.short	0x0018


	//----- nvinfo : EIATTR_SW_WAR
	.align		4
.L_433:
        /*0074*/ 	.byte	0x04, 0x36
        /*0076*/ 	.short	(.L_435 - .L_434)
.L_434:
        /*0078*/ 	.word	0x00000008
.L_435:


//--------------------- .nv.info._Z20lux_ntt_scale_kernelPiiiii --------------------------
	.section	.nv.info._Z20lux_ntt_scale_kernelPiiiii,"",@"SHT_CUDA_INFO"
	.sectionflags	@""
	.align	4


	//----- nvinfo : EIATTR_CUDA_API_VERSION
	.align		4
        /*0000*/ 	.byte	0x04, 0x37
        /*0002*/ 	.short	(.L_437 - .L_436)
.L_436:
        /*0004*/ 	.word	0x00000082


	//----- nvinfo : EIATTR_KPARAM_INFO
	.align		4
.L_437:
        /*0008*/ 	.byte	0x04, 0x17
        /*000a*/ 	.short	(.L_439 - .L_438)
.L_438:
        /*000c*/ 	.word	0x00000000
        /*0010*/ 	.short	0x0004
        /*0012*/ 	.short	0x0014
        /*0014*/ 	.byte	0x00, 0xf0, 0x11, 0x00


	//----- nvinfo : EIATTR_KPARAM_INFO
	.align		4
.L_439:
        /*0018*/ 	.byte	0x04, 0x17
        /*001a*/ 	.short	(.L_441 - .L_440)
.L_440:
        /*001c*/ 	.word	0x00000000
        /*0020*/ 	.short	0x0003
        /*0022*/ 	.short	0x0010
        /*0024*/ 	.byte	0x00, 0xf0, 0x11, 0x00


	//----- nvinfo : EIATTR_KPARAM_INFO
	.align		4
.L_441:
        /*0028*/ 	.byte	0x04, 0x17
        /*002a*/ 	.short	(.L_443 - .L_442)
.L_442:
        /*002c*/ 	.word	0x00000000
        /*0030*/ 	.short	0x0002
        /*0032*/ 	.short	0x000c
        /*0034*/ 	.byte	0x00, 0xf0, 0x11, 0x00


	//----- nvinfo : EIATTR_KPARAM_INFO
	.align		4
.L_443:
        /*0038*/ 	.byte	0x04, 0x17
        /*003a*/ 	.short	(.L_445 - .L_444)
.L_444:
        /*003c*/ 	.word	0x00000000
        /*0040*/ 	.short	0x0001
        /*0042*/ 	.short	0x0008
        /*0044*/ 	.byte	0x00, 0xf0, 0x11, 0x00


	//----- nvinfo : EIATTR_KPARAM_INFO
	.align		4
.L_445:
        /*0048*/ 	.byte	0x04, 0x17
        /*004a*/ 	.short	(.L_447 - .L_446)
.L_446:
        /*004c*/ 	.word	0x00000000
        /*0050*/ 	.short	0x0000
        /*0052*/ 	.short	0x0000
        /*0054*/ 	.byte	0x00, 0xf5, 0x21, 0x00


	//----- nvinfo : EIATTR_SPARSE_MMA_MASK
	.align		4
.L_447:
        /*0058*/ 	.byte	0x03, 0x50
        /*005a*/ 	.short	0x0000


	//----- nvinfo : EIATTR_MAXREG_COUNT
	.align		4
        /*005c*/ 	.byte	0x03, 0x1b
        /*005e*/ 	.short	0x00ff


	//----- nvinfo : EIATTR_MERCURY_ISA_VERSION
	.align		4
        /*0060*/ 	.byte	0x03, 0x5f
        /*0062*/ 	.short	0x0101


	//----- nvinfo : EIATTR_VRC_CTA_INIT_COUNT
	.align		4
        /*0064*/ 	.byte	0x02, 0x4a
	.zero		1
	.zero		1


	//----- nvinfo : EIATTR_EXIT_INSTR_OFFSETS
	.align		4
        /*0068*/ 	.byte	0x04, 0x1c
        /*006a*/ 	.short	(.L_449 - .L_448)


	//   ....[0]....
.L_448:
        /*006c*/ 	.word	0x00000070


	//   ....[1]....
        /*0070*/ 	.word	0x00000170


	//----- nvinfo : EIATTR_CBANK_PARAM_SIZE
	.align		4
.L_449:
        /*0074*/ 	.byte	0x03, 0x19
        /*0076*/ 	.short	0x0018


	//----- nvinfo : EIATTR_PARAM_CBANK
	.align		4
        /*0078*/ 	.byte	0x04, 0x0a
        /*007a*/ 	.short	(.L_451 - .L_450)
	.align		4
.L_450:
        /*007c*/ 	.word	index@(.nv.constant0._Z20lux_ntt_scale_kernelPiiiii)
        /*0080*/ 	.short	0x0380
        /*0082*/ 	.short	0x0018


	//----- nvinfo : EIATTR_SW_WAR
	.align		4
.L_451:
        /*0084*/ 	.byte	0x04, 0x36
        /*0086*/ 	.short	(.L_453 - .L_452)
.L_452:
        /*0088*/ 	.word	0x00000008
.L_453:


//--------------------- .nv.info._Z28lux_ntt_pointwise_mul_kernelPiPKiS1_iii --------------------------
	.section	.nv.info._Z28lux_ntt_pointwise_mul_kernelPiPKiS1_iii,"",@"SHT_CUDA_INFO"
	.sectionflags	@""
	.align	4


	//----- nvinfo : EIATTR_CUDA_API_VERSION
	.align		4
        /*0000*/ 	.byte	0x04, 0x37
        /*0002*/ 	.short	(.L_455 - .L_454)
.L_454:
        /*0004*/ 	.word	0x00000082


	//----- nvinfo : EIATTR_KPARAM_INFO
	.align		4
.L_455:
        /*0008*/ 	.byte	0x04, 0x17
        /*000a*/ 	.short	(.L_457 - .L_456)
.L_456:
        /*000c*/ 	.word	0x00000000
        /*0010*/ 	.short	0x0005
        /*0012*/ 	.short	0x0020
        /*0014*/ 	.byte	0x00, 0xf0, 0x11, 0x00


	//----- nvinfo : EIATTR_KPARAM_INFO
	.align		4
.L_457:
        /*0018*/ 	.byte	0x04, 0x17
        /*001a*/ 	.short	(.L_459 - .L_458)
.L_458:
        /*001c*/ 	.word	0x00000000
        /*0020*/ 	.short	0x0004
        /*0022*/ 	.short	0x001c
        /*0024*/ 	.byte	0x00, 0xf0, 0x11, 0x00


	//----- nvinfo : EIATTR_KPARAM_INFO
	.align		4
.L_459:
        /*0028*/ 	.byte	0x04, 0x17
        /*002a*/ 	.short	(.L_461 - .L_460)
.L_460:
        /*002c*/ 	.word	0x00000000
        /*0030*/ 	.short	0x0003
        /*0032*/ 	.short	0x0018
        /*0034*/ 	.byte	0x00, 0xf0, 0x11, 0x00


	//----- nvinfo : EIATTR_KPARAM_INFO
	.align		4
.L_461:
        /*0038*/ 	.byte	0x04, 0x17
        /*003a*/ 	.short	(.L_463 - .L_462)
.L_462:
        /*003c*/ 	.word	0x00000000
        /*0040*/ 	.short	0x0002
        /*0042*/ 	.short	0x0010
        /*0044*/ 	.byte	0x00, 0xf5, 0x21, 0x00


	//----- nvinfo : EIATTR_KPARAM_INFO
	.align		4
.L_463:
        /*0048*/ 	.byte	0x04, 0x17
        /*004a*/ 	.short	(.L_465 - .L_464)
.L_464:
        /*004c*/ 	.word	0x00000000
        /*0050*/ 	.short	0x0001
        /*0052*/ 	.short	0x0008
        /*0054*/ 	.byte	0x00, 0xf5, 0x21, 0x00


	//----- nvinfo : EIATTR_KPARAM_INFO
	.align		4
.L_465:
        /*0058*/ 	.byte	0x04, 0x17
        /*005a*/ 	.short	(.L_467 - .L_466)
.L_466:
        /*005c*/ 	.word	0x00000000
        /*0060*/ 	.short	0x0000
        /*0062*/ 	.short	0x0000
        /*0064*/ 	.byte	0x00, 0xf5, 0x21, 0x00


	//----- nvinfo : EIATTR_SPARSE_MMA_MASK
	.align		4
.L_467:
        /*0068*/ 	.byte	0x03, 0x50
        /*006a*/ 	.short	0x0000


	//----- nvinfo : EIATTR_MAXREG_COUNT
	.align		4
        /*006c*/ 	.byte	0x03, 0x1b
        /*006e*/ 	.short	0x00ff


	//----- nvinfo : EIATTR_MERCURY_ISA_VERSION
	.align		4
        /*0070*/ 	.byte	0x03, 0x5f
        /*0072*/ 	.short	0x0101


	//----- nvinfo : EIATTR_VRC_CTA_INIT_COUNT
	.align		4
        /*0074*/ 	.byte	0x02, 0x4a
	.zero		1
	.zero		1


	//----- nvinfo : EIATTR_EXIT_INSTR_OFFSETS
	.align		4
        /*0078*/ 	.byte	0x04, 0x1c
        /*007a*/ 	.short	(.L_469 - .L_468)


	//   ....[0]....
.L_468:
        /*007c*/ 	.word	0x00000070


	//   ....[1]....
        /*0080*/ 	.word	0x000001b0


	//----- nvinfo : EIATTR_CBANK_PARAM_SIZE
	.align		4
.L_469:
        /*0084*/ 	.byte	0x03, 0x19
        /*0086*/ 	.short	0x0024


	//----- nvinfo : EIATTR_PARAM_CBANK
	.align		4
        /*0088*/ 	.byte	0x04, 0x0a
        /*008a*/ 	.short	(.L_471 - .L_470)
	.align		4
.L_470:
        /*008c*/ 	.word	index@(.nv.constant0._Z28lux_ntt_pointwise_mul_kernelPiPKiS1_iii)
        /*0090*/ 	.short	0x0380
        /*0092*/ 	.short	0x0024


	//----- nvinfo : EIATTR_SW_WAR
	.align		4
.L_471:
        /*0094*/ 	.byte	0x04, 0x36
        /*0096*/ 	.short	(.L_473 - .L_472)
.L_472:
        /*0098*/ 	.word	0x00000008
.L_473:


//--------------------- .nv.info._Z28lux_ntt_inverse_stage_kernelPiPKiiiiii --------------------------
	.section	.nv.info._Z28lux_ntt_inverse_stage_kernelPiPKiiiiii,"",@"SHT_CUDA_INFO"
	.sectionflags	@""
	.align	4


	//----- nvinfo : EIATTR_CUDA_API_VERSION
	.align		4
        /*0000*/ 	.byte	0x04, 0x37
        /*0002*/ 	.short	(.L_475 - .L_474)
.L_474:
        /*0004*/ 	.word	0x00000082


	//----- nvinfo : EIATTR_KPARAM_INFO
	.align		4
.L_475:
        /*0008*/ 	.byte	0x04, 0x17
        /*000a*/ 	.short	(.L_477 - .L_476)
.L_476:
        /*000c*/ 	.word	0x00000000
        /*0010*/ 	.short	0x0006
        /*0012*/ 	.short	0x0020
        /*0014*/ 	.byte	0x00, 0xf0, 0x11, 0x00


	//----- nvinfo : EIATTR_KPARAM_INFO
	.align		4
.L_477:
        /*0018*/ 	.byte	0x04, 0x17
        /*001a*/ 	.short	(.L_479 - .L_478)
.L_478:
        /*001c*/ 	.word	0x00000000
        /*0020*/ 	.short	0x0005
        /*0022*/ 	.short	0x001c
        /*0024*/ 	.byte	0x00, 0xf0, 0x11, 0x00


	//----- nvinfo : EIATTR_KPARAM_INFO
	.align		4
.L_479:
        /*0028*/ 	.byte	0x04, 0x17
        /*002a*/ 	.short	(.L_481 - .L_480)
.L_480:
        /*002c*/ 	.word	0x00000000
        /*0030*/ 	.short	0x0004
        /*0032*/ 	.short	0x0018
        /*0034*/ 	.byte	0x00, 0xf0, 0x11, 0x00


	//----- nvinfo : EIATTR_KPARAM_INFO
	.align		4
.L_481:
        /*0038*/ 	.byte	0x04, 0x17
        /*003a*/ 	.short	(.L_483 - .L_482)
.L_482:
        /*003c*/ 	.word	0x00000000
        /*0040*/ 	.short	0x0003
        /*0042*/ 	.short	0x0014
        /*0044*/ 	.byte	0x00, 0xf0, 0x11, 0x00


	//----- nvinfo : EIATTR_KPARAM_INFO
	.align		4
.L_483:
        /*0048*/ 	.byte	0x04, 0x17
        /*004a*/ 	.short	(.L_485 - .L_484)
.L_484:
        /*004c*/ 	.word	0x00000000
        /*0050*/ 	.short	0x0002
        /*0052*/ 	.short	0x0010
        /*0054*/ 	.byte	0x00, 0xf0, 0x11, 0x00


	//----- nvinfo : EIATTR_KPARAM_INFO
	.align		4
.L_485:
        /*0058*/ 	.byte	0x04, 0x17
        /*005a*/ 	.short	(.L_487 - .L_486)
.L_486:
        /*005c*/ 	.word	0x00000000
        /*0060*/ 	.short	0x0001
        /*0062*/ 	.short	0x0008
        /*0064*/ 	.byte	0x00, 0xf5, 0x21, 0x00


	//----- nvinfo : EIATTR_KPARAM_INFO
	.align		4
.L_487:
        /*0068*/ 	.byte	0x04, 0x17
        /*006a*/ 	.short	(.L_489 - .L_488)
.L_488:
        /*006c*/ 	.word	0x00000000
        /*0070*/ 	.short	0x0000
        /*0072*/ 	.short	0x0000
        /*0074*/ 	.byte	0x00, 0xf5, 0x21, 0x00


	//----- nvinfo : EIATTR_SPARSE_MMA_MASK
	.align		4
.L_489:
        /*0078*/ 	.byte	0x03, 0x50
        /*007a*/ 	.short	0x0000


	//----- nvinfo : EIATTR_MAXREG_COUNT
	.align		4
        /*007c*/ 	.byte	0x03, 0x1b
        /*007e*/ 	.short	0x00ff


	//----- nvinfo : EIATTR_MERCURY_ISA_VERSION
	.align		4
        /*0080*/ 	.byte	0x03, 0x5f
        /*0082*/ 	.short	0x0101


	//----- nvinfo : EIATTR_VRC_CTA_INIT_COUNT
	.align		4
        /*0084*/ 	.byte	0x02, 0x4a
	.zero		1
	.zero		1


	//----- nvinfo : EIATTR_EXIT_INSTR_OFFSETS
	.align		4
        /*0088*/ 	.byte	0x04, 0x1c
        /*008a*/ 	.short	(.L_491 - .L_490)


	//   ....[0]....
.L_490:
        /*008c*/ 	.word	0x00000090


	//   ....[1]....
        /*0090*/ 	.word	0x00000440


	//----- nvinfo : EIATTR_CBANK_PARAM_SIZE
	.align		4
.L_491:
        /*0094*/ 	.byte	0x03, 0x19
        /*0096*/ 	.short	0x0024


	//----- nvinfo : EIATTR_PARAM_CBANK
	.align		4
        /*0098*/ 	.byte	0x04, 0x0a
        /*009a*/ 	.short	(.L_493 - .L_492)
	.align		4
.L_492:
        /*009c*/ 	.word	index@(.nv.constant0._Z28lux_ntt_inverse_stage_kernelPiPKiiiiii)
        /*00a0*/ 	.short	0x0380
        /*00a2*/ 	.short	0x0024


	//----- nvinfo : EIATTR_SW_WAR
	.align		4
.L_493:
        /*00a4*/ 	.byte	0x04, 0x36
        /*00a6*/ 	.short	(.L_495 - .L_494)
.L_494:
        /*00a8*/ 	.word	0x00000008
.L_495:


//--------------------- .nv.info._Z28lux_ntt_forward_stage_kernelPiPKiiiiii --------------------------
	.section	.nv.info._Z28lux_ntt_forward_stage_kernelPiPKiiiiii,"",@"SHT_CUDA_INFO"
	.sectionflags	@""
	.align	4


	//----- nvinfo : EIATTR_CUDA_API_VERSION
	.align		4
        /*0000*/ 	.byte	0x04, 0x37
        /*0002*/ 	.short	(.L_497 - .L_496)
.L_496:
        /*0004*/ 	.word	0x00000082


	//----- nvinfo : EIATTR_KPARAM_INFO
	.align		4
.L_497:
        /*0008*/ 	.byte	0x04, 0x17
        /*000a*/ 	.short	(.L_499 - .L_498)
.L_498:
        /*000c*/ 	.word	0x00000000
        /*0010*/ 	.short	0x0006
        /*0012*/ 	.short	0x0020
        /*0014*/ 	.byte	0x00, 0xf0, 0x11, 0x00


	//----- nvinfo : EIATTR_KPARAM_INFO
	.align		4
.L_499:
        /*0018*/ 	.byte	0x04, 0x17
        /*001a*/ 	.short	(.L_501 - .L_500)
.L_500:
        /*001c*/ 	.word	0x00000000
        /*0020*/ 	.short	0x0005
        /*0022*/ 	.short	0x001c
        /*0024*/ 	.byte	0x00, 0xf0, 0x11, 0x00


	//----- nvinfo : EIATTR_KPARAM_INFO
	.align		4
.L_501:
        /*0028*/ 	.byte	0x04, 0x17
        /*002a*/ 	.short	(.L_503 - .L_502)
.L_502:
        /*002c*/ 	.word	0x00000000
        /*0030*/ 	.short	0x0004
        /*0032*/ 	.short	0x0018
        /*0034*/ 	.byte	0x00, 0xf0, 0x11, 0x00


	//----- nvinfo : EIATTR_KPARAM_INFO
	.align		4
.L_503:
        /*0038*/ 	.byte	0x04, 0x17
        /*003a*/ 	.short	(.L_505 - .L_504)
.L_504:
        /*003c*/ 	.word	0x00000000
        /*0040*/ 	.short	0x0003
        /*0042*/ 	.short	0x0014
        /*0044*/ 	.byte	0x00, 0xf0, 0x11, 0x00


	//----- nvinfo : EIATTR_KPARAM_INFO
	.align		4
.L_505:
        /*0048*/ 	.byte	0x04, 0x17
        /*004a*/ 	.short	(.L_507 - .L_506)
.L_506:
        /*004c*/ 	.word	0x00000000
        /*0050*/ 	.short	0x0002
        /*0052*/ 	.short	0x0010
        /*0054*/ 	.byte	0x00, 0xf0, 0x11, 0x00


	//----- nvinfo : EIATTR_KPARAM_INFO
	.align		4
.L_507:
        /*0058*/ 	.byte	0x04, 0x17
        /*005a*/ 	.short	(.L_509 - .L_508)
.L_508:
        /*005c*/ 	.word	0x00000000
        /*0060*/ 	.short	0x0001
        /*0062*/ 	.short	0x0008
        /*0064*/ 	.byte	0x00, 0xf5, 0x21, 0x00


	//----- nvinfo : EIATTR_KPARAM_INFO
	.align		4
.L_509:
        /*0068*/ 	.byte	0x04, 0x17
        /*006a*/ 	.short	(.L_511 - .L_510)
.L_510:
        /*006c*/ 	.word	0x00000000
        /*0070*/ 	.short	0x0000
        /*0072*/ 	.short	0x0000
        /*0074*/ 	.byte	0x00, 0xf5, 0x21, 0x00


	//----- nvinfo : EIATTR_SPARSE_MMA_MASK
	.align		4
.L_511:
        /*0078*/ 	.byte	0x03, 0x50
        /*007a*/ 	.short	0x0000


	//----- nvinfo : EIATTR_MAXREG_COUNT
	.align		4
        /*007c*/ 	.byte	0x03, 0x1b
        /*007e*/ 	.short	0x00ff


	//----- nvinfo : EIATTR_MERCURY_ISA_VERSION
	.align		4
        /*0080*/ 	.byte	0x03, 0x5f
        /*0082*/ 	.short	0x0101


	//----- nvinfo : EIATTR_VRC_CTA_INIT_COUNT
	.align		4
        /*0084*/ 	.byte	0x02, 0x4a
	.zero		1
	.zero		1


	//----- nvinfo : EIATTR_EXIT_INSTR_OFFSETS
	.align		4
        /*0088*/ 	.byte	0x04, 0x1c
        /*008a*/ 	.short	(.L_513 - .L_512)


	//   ....[0]....
.L_512:
        /*008c*/ 	.word	0x00000090


	//   ....[1]....
        /*0090*/ 	.word	0x00000440


	//----- nvinfo : EIATTR_CBANK_PARAM_SIZE
	.align		4
.L_513:
        /*0094*/ 	.byte	0x03, 0x19
        /*0096*/ 	.short	0x0024


	//----- nvinfo : EIATTR_PARAM_CBANK
	.align		4
        /*0098*/ 	.byte	0x04, 0x0a
        /*009a*/ 	.short	(.L_515 - .L_514)
	.align		4
.L_514:
        /*009c*/ 	.word	index@(.nv.constant0._Z28lux_ntt_forward_stage_kernelPiPKiiiiii)
        /*00a0*/ 	.short	0x0380
        /*00a2*/ 	.short	0x0024


	//----- nvinfo : EIATTR_SW_WAR
	.align		4
.L_515:
        /*00a4*/ 	.byte	0x04, 0x36
        /*00a6*/ 	.short	(.L_517 - .L_516)
.L_516:
        /*00a8*/ 	.word	0x00000008
.L_517:


//--------------------- .nv.callgraph             --------------------------
	.section	.nv.callgraph,"",@"SHT_CUDA_CALLGRAPH"
	.align	4
	.sectionentsize	8
	.align		4
        /*0000*/ 	.word	0x00000000
	.align		4
        /*0004*/ 	.word	0xffffffff
	.align		4
        /*0008*/ 	.word	0x00000000
	.align		4
        /*000c*/ 	.word	0xfffffffe
	.align		4
        /*0010*/ 	.word	0x00000000
	.align		4
        /*0014*/ 	.word	0xfffffffd
	.align		4
        /*0018*/ 	.word	0x00000000
	.align		4
        /*001c*/ 	.word	0xfffffffc


//--------------------- .text._Z28lux_ntt_inverse_fused_kernelILi4096EEvPiPKiS2_iiii --------------------------
	.section	.text._Z28lux_ntt_inverse_fused_kernelILi4096EEvPiPKiS2_iiii,"ax",@progbits
	.align	128
        .global         _Z28lux_ntt_inverse_fused_kernelILi4096EEvPiPKiS2_iiii
        .type           _Z28lux_ntt_inverse_fused_kernelILi4096EEvPiPKiS2_iiii,@function
        .size           _Z28lux_ntt_inverse_fused_kernelILi4096EEvPiPKiS2_iiii,(.L_x_219 - _Z28lux_ntt_inverse_fused_kernelILi4096EEvPiPKiS2_iiii)
        .other          _Z28lux_ntt_inverse_fused_kernelILi4096EEvPiPKiS2_iiii,@"STO_CUDA_ENTRY STV_DEFAULT"
_Z28lux_ntt_inverse_fused_kernelILi4096EEvPiPKiS2_iiii:
.text._Z28lux_ntt_inverse_fused_kernelILi4096EEvPiPKiS2_iiii:
[----:B------:R-:W-:Y:S08]  /*0000*/  LDC R1, c[0x0][0x37c] ;  /* 0x0000df00ff017b82 */ /* 0x000ff00000000800 */
[----:B------:R-:W0:Y:S08]  /*0010*/  S2UR UR4, SR_CTAID.X ;  /* 0x00000000000479c3 */ /* 0x000e300000002500 */
[----:B------:R-:W0:Y:S02]  /*0020*/  LDC R0, c[0x0][0x3a4] ;  /* 0x0000e900ff007b82 */ /* 0x000e240000000800 */
[----:B0-----:R-:W-:-:S13]  /*0030*/  ISETP.LE.AND P0, PT, R0, UR4, PT ;  /* 0x0000000400007c0c */ /* 0x001fda000bf03270 */
[----:B------:R-:W-:Y:S05]  /*0040*/  @P0 EXIT ;  /* 0x000000000000094d */ /* 0x000fea0003800000 */
[----:B------:R-:W0:Y:S01]  /*0050*/  S2R R0, SR_TID.X ;  /* 0x0000000000007919 */ /* 0x000e220000002100 */
[----:B------:R-:W1:Y:S01]  /*0060*/  LDC R3, c[0x0][0x360] ;  /* 0x0000d800ff037b82 */ /* 0x000e620000000800 */
[----:B------:R-:W-:Y:S01]  /*0070*/  USHF.L.U32 UR4, UR4, 0xc, URZ ;  /* 0x0000000c04047899 */ /* 0x000fe200080006ff */
[----:B-1----:R-:W-:Y:S01]  /*0080*/  LOP3.LUT R11, R3, 0xffff, RZ, 0xc0, !PT ;  /* 0x0000ffff030b7812 */ /* 0x002fe200078ec0ff */
[----:B0-----:R-:W-:-:S05]  /*0090*/  IMAD.IADD R2, R0, 0x1, R3 ;  /* 0x0000000100027824 */ /* 0x001fca00078e0203 */
[----:B------:R-:W-:-:S04]  /*00a0*/  LOP3.LUT R4, R2, 0xfff, RZ, 0x3c, !PT ;  /* 0x00000fff02047812 */ /* 0x000fc800078e3cff */
[----:B------:R-:W-:Y:S02]  /*00b0*/  LOP3.LUT R10, R4, 0xffff, RZ, 0xc0, !PT ;  /* 0x0000ffff040a7812 */ /* 0x000fe400078ec0ff */
[----:B------:R-:W-:-:S07]  /*00c0*/  MOV R12, 0xe0 ;  /* 0x000000e0000c7802 */ /* 0x000fce0000000f00 */
[----:B------:R-:W-:Y:S05]  /*00d0*/  CALL.REL.NOINC `($__internal_0_$__cuda_sm20_div_u16) ;  /* 0x0000001c007c7944 */ /* 0x000fea0003c00000 */
[----:B------:R-:W-:Y:S01]  /*00e0*/  LOP3.LUT R5, R4, 0x1, RZ, 0xc0, !PT ;  /* 0x0000000104057812 */ /* 0x000fe200078ec0ff */
[----:B------:R-:W0:Y:S01]  /*00f0*/  LDCU.64 UR8, c[0x0][0x358] ;  /* 0x00006b00ff0877ac */ /* 0x000e220008000a00 */
[----:B------:R-:W-:Y:S01]  /*0100*/  BSSY.RECONVERGENT B0, `(.L_x_0) ;  /* 0x0000023000007945 */ /* 0x000fe20003800200 */
[----:B------:R-:W-:Y:S01]  /*0110*/  IMAD.MOV.U32 R6, RZ, RZ, R0 ;  /* 0x000000ffff067224 */ /* 0x000fe200078e0000 */
[----:B------:R-:W-:-:S13]  /*0120*/  ISETP.NE.U32.AND P0, PT, R5, 0x1, PT ;  /* 0x000000010500780c */ /* 0x000fda0003f05070 */
[----:B------:R-:W-:Y:S05]  /*0130*/  @P0 BRA `(.L_x_1) ;  /* 0x00000000007c0947 */ /* 0x000fea0003800000 */
[----:B------:R-:W1:Y:S01]  /*0140*/  LDC.64 R6, c[0x0][0x388] ;  /* 0x0000e200ff067b82 */ /* 0x000e620000000a00 */
[----:B------:R-:W-:-:S04]  /*0150*/  VIADD R5, R0, UR4 ;  /* 0x0000000400057c36 */ /* 0x000fc80008000000 */
[----:B-1----:R-:W-:-:S05]  /*0160*/  IMAD.WIDE.U32 R6, R5, 0x4, R6 ;  /* 0x0000000405067825 */ /* 0x002fca00078e0006 */
[----:B0-----:R0:W2:Y:S01]  /*0170*/  LDG.E.CONSTANT R10, desc[UR8][R6.64] ;  /* 0x00000008060a7981 */ /* 0x0010a2000c1e9900 */
[C---:B------:R-:W-:Y:S01]  /*0180*/  IMAD.SHL.U32 R5, R0.reuse, 0x10, RZ ;  /* 0x0000001000057824 */ /* 0x040fe200078e00ff */
[----:B------:R-:W-:Y:S01]  /*0190*/  SHF.R.U32.HI R9, RZ, 0x2, R0 ;  /* 0x00000002ff097819 */ /* 0x000fe20000011600 */
[----:B------:R-:W-:Y:S01]  /*01a0*/  IMAD.SHL.U32 R8, R0, 0x4, RZ ;  /* 0x0000000400087824 */ /* 0x000fe200078e00ff */
[----:B------:R-:W1:Y:S01]  /*01b0*/  S2UR UR6, SR_CgaCtaId ;  /* 0x00000000000679c3 */ /* 0x000e620000008800 */
[----:B------:R-:W-:Y:S01]  /*01c0*/  UMOV UR5, 0x400 ;  /* 0x0000040000057882 */ /* 0x000fe20000000000 */
[----:B------:R-:W-:-:S04]  /*01d0*/  LOP3.LUT R5, R5, 0x10, RZ, 0xc0, !PT ;  /* 0x0000001005057812 */ /* 0x000fc800078ec0ff */
[----:B------:R-:W-:-:S04]  /*01e0*/  LOP3.LUT R5, R5, 0x8, R8, 0xf8, !PT ;  /* 0x0000000805057812 */ /* 0x000fc800078ef808 */
[--C-:B------:R-:W-:Y:S02]  /*01f0*/  LOP3.LUT R8, R5, 0x4, R0.reuse, 0xf8, !PT ;  /* 0x0000000405087812 */ /* 0x100fe400078ef800 */
[--C-:B------:R-:W-:Y:S02]  /*0200*/  SHF.R.U32.HI R5, RZ, 0x4, R0.reuse ;  /* 0x00000004ff057819 */ /* 0x100fe40000011600 */
[----:B------:R-:W-:Y:S02]  /*0210*/  LOP3.LUT R8, R8, 0x2, R9, 0xf8, !PT ;  /* 0x0000000208087812 */ /* 0x000fe400078ef809 */
[----:B0-----:R-:W-:Y:S02]  /*0220*/  LOP3.LUT R7, R5, 0x2, RZ, 0xc0, !PT ;  /* 0x0000000205077812 */ /* 0x001fe400078ec0ff */
[----:B------:R-:W-:Y:S02]  /*0230*/  LOP3.LUT R8, R8, 0x1, R5, 0xf8, !PT ;  /* 0x0000000108087812 */ /* 0x000fe400078ef805 */
[----:B------:R-:W-:-:S03]  /*0240*/  SHF.R.U32.HI R5, RZ, 0x6, R0 ;  /* 0x00000006ff057819 */ /* 0x000fc60000011600 */
[----:B------:R-:W-:Y:S01]  /*0250*/  IMAD R7, R8, 0x4, R7 ;  /* 0x0000000408077824 */ /* 0x000fe200078e0207 */
[----:B------:R-:W-:Y:S01]  /*0260*/  LOP3.LUT R6, R5, 0x1, RZ, 0xc0, !PT ;  /* 0x0000000105067812 */ /* 0x000fe200078ec0ff */
[----:B-1----:R-:W-:-:S04]  /*0270*/  ULEA UR5, UR6, UR5, 0x18 ;  /* 0x0000000506057291 */ /* 0x002fc8000f8ec0ff */
[----:B------:R-:W-:Y:S01]  /*0280*/  IMAD.IADD R6, R7, 0x1, R6 ;  /* 0x0000000107067824 */ /* 0x000fe200078e0206 */
[----:B------:R-:W-:Y:S02]  /*0290*/  LOP3.LUT R7, R5, 0x2, RZ, 0xc0, !PT ;  /* 0x0000000205077812 */ /* 0x000fe400078ec0ff */
[----:B------:R-:W-:-:S03]  /*02a0*/  SHF.R.U32.HI R5, RZ, 0x8, R0 ;  /* 0x00000008ff057819 */ /* 0x000fc60000011600 */
[----:B------:R-:W-:Y:S01]  /*02b0*/  IMAD R6, R6, 0x4, R7 ;  /* 0x0000000406067824 */ /* 0x000fe200078e0207 */
[----:B------:R-:W-:Y:S02]  /*02c0*/  LOP3.LUT R7, R5, 0x1, RZ, 0xc0, !PT ;  /* 0x0000000105077812 */ /* 0x000fe400078ec0ff */
[----:B------:R-:W-:-:S03]  /*02d0*/  SHF.R.U32.HI R5, RZ, 0x5, R0 ;  /* 0x00000005ff057819 */ /* 0x000fc60000011600 */
[----:B------:R-:W-:Y:S01]  /*02e0*/  IMAD.IADD R6, R6, 0x1, R7 ;  /* 0x0000000106067824 */ /* 0x000fe200078e0207 */
[----:B------:R-:W-:-:S05]  /*02f0*/  LOP3.LUT R5, R5, 0x10, RZ, 0xc0, !PT ;  /* 0x0000001005057812 */ /* 0x000fca00078ec0ff */
[----:B------:R-:W-:Y:S02]  /*0300*/  IMAD R5, R6, 0x20, R5 ;  /* 0x0000002006057824 */ /* 0x000fe400078e0205 */
[----:B------:R-:W-:-:S03]  /*0310*/  IMAD.MOV.U32 R6, RZ, RZ, R2 ;  /* 0x000000ffff067224 */ /* 0x000fc600078e0002 */
[----:B--2---:R1:W-:Y:S04]  /*0320*/  STS [R5+UR5], R10 ;  /* 0x0000000a05007988 */ /* 0x0043e80008000805 */
.L_x_1:
[----:B0-----:R-:W-:Y:S05]  /*0330*/  BSYNC.RECONVERGENT B0 ;  /* 0x0000000000007941 */ /* 0x001fea0003800200 */
.L_x_0:
[----:B------:R-:W0:Y:S01]  /*0340*/  S2UR UR6, SR_CgaCtaId ;  /* 0x00000000000679c3 */ /* 0x000e220000008800 */
[C---:B-1----:R-:W-:Y:S01]  /*0350*/  IMAD.IADD R5, R6.reuse, 0x1, R3 ;  /* 0x0000000106057824 */ /* 0x042fe200078e0203 */
[----:B------:R-:W-:Y:S01]  /*0360*/  SHF.L.U32 R7, R6, 0x4, RZ ;  /* 0x0000000406077819 */ /* 0x000fe200000006ff */
[----:B------:R-:W-:Y:S01]  /*0370*/  BSSY.RECONVERGENT B0, `(.L_x_2) ;  /* 0x000004e000007945 */ /* 0x000fe20003800200 */
[----:B------:R-:W-:Y:S01]  /*0380*/  UMOV UR5, 0x400 ;  /* 0x0000040000057882 */ /* 0x000fe20000000000 */
[----:B------:R-:W-:Y:S01]  /*0390*/  IMAD.SHL.U32 R8, R5, 0x10, RZ ;  /* 0x0000001005087824 */ /* 0x000fe200078e00ff */
[----:B------:R-:W-:Y:S01]  /*03a0*/  LOP3.LUT R5, R4, 0xffff, RZ, 0xc0, !PT ;  /* 0x0000ffff04057812 */ /* 0x000fe200078ec0ff */
[----:B------:R-:W1:Y:S01]  /*03b0*/  LDCU.64 UR10, c[0x0][0x388] ;  /* 0x00007100ff0a77ac */ /* 0x000e620008000a00 */
[----:B------:R-:W-:Y:S02]  /*03c0*/  LOP3.LUT R4, R7, 0x10, RZ, 0xc0, !PT ;  /* 0x0000001007047812 */ /* 0x000fe400078ec0ff */
[----:B------:R-:W-:Y:S01]  /*03d0*/  LOP3.LUT R7, R8, 0x10, RZ, 0xc0, !PT ;  /* 0x0000001008077812 */ /* 0x000fe200078ec0ff */
[----:B0-----:R-:W-:-:S12]  /*03e0*/  ULEA UR5, UR6, UR5, 0x18 ;  /* 0x0000000506057291 */ /* 0x001fd8000f8ec0ff */
.L_x_3:
[----:B------:R-:W-:Y:S01]  /*03f0*/  IMAD.IADD R8, R3, 0x1, R6 ;  /* 0x0000000103087824 */ /* 0x000fe200078e0206 */
[----:B------:R-:W-:-:S04]  /*0400*/  IADD3 R11, P0, PT, R6, UR4, RZ ;  /* 0x00000004060b7c10 */ /* 0x000fc8000ff1e0ff */
[----:B0-----:R-:W-:Y:S01]  /*0410*/  IADD3 R9, P1, PT, R8, UR4, RZ ;  /* 0x0000000408097c10 */ /* 0x001fe2000ff3e0ff */
[----:B------:R-:W-:Y:S01]  /*0420*/  IMAD.X R16, RZ, RZ, RZ, P0 ;  /* 0x000000ffff107224 */ /* 0x000fe200000e06ff */
[----:B-1----:R-:W-:-:S03]  /*0430*/  LEA R12, P0, R11, UR10, 0x2 ;  /* 0x0000000a0b0c7c11 */ /* 0x002fc6000f8010ff */
[----:B------:R-:W-:Y:S01]  /*0440*/  IMAD.X R14, RZ, RZ, RZ, P1 ;  /* 0x000000ffff0e7224 */ /* 0x000fe200008e06ff */
[----:B------:R-:W-:Y:S02]  /*0450*/  LEA R10, P1, R9, UR10, 0x2 ;  /* 0x0000000a090a7c11 */ /* 0x000fe4000f8210ff */
[----:B------:R-:W-:Y:S02]  /*0460*/  LEA.HI.X R13, R11, UR11, R16, 0x2, P0 ;  /* 0x0000000b0b0d7c11 */ /* 0x000fe400080f1410 */
[----:B------:R-:W-:-:S03]  /*0470*/  LEA.HI.X R11, R9, UR11, R14, 0x2, P1 ;  /* 0x0000000b090b7c11 */ /* 0x000fc600088f140e */
[----:B------:R0:W2:Y:S04]  /*0480*/  LDG.E.CONSTANT R9, desc[UR8][R12.64] ;  /* 0x000000080c097981 */ /* 0x0000a8000c1e9900 */
[----:B------:R1:W3:Y:S01]  /*0490*/  LDG.E.CONSTANT R10, desc[UR8][R10.64] ;  /* 0x000000080a0a7981 */ /* 0x0002e2000c1e9900 */
[C---:B------:R-:W-:Y:S01]  /*04a0*/  IMAD.SHL.U32 R14, R6.reuse, 0x4, RZ ;  /* 0x00000004060e7824 */ /* 0x040fe200078e00ff */
[----:B------:R-:W-:Y:S01]  /*04b0*/  LOP3.LUT R16, R6, 0x4, RZ, 0xc0, !PT ;  /* 0x0000000406107812 */ /* 0x000fe200078ec0ff */
[----:B------:R-:W-:Y:S01]  /*04c0*/  IMAD.SHL.U32 R18, R8, 0x4, RZ ;  /* 0x0000000408127824 */ /* 0x000fe200078e00ff */
[----:B------:R-:W-:Y:S02]  /*04d0*/  SHF.R.U32.HI R17, RZ, 0x2, R6 ;  /* 0x00000002ff117819 */ /* 0x000fe40000011606 */
[----:B------:R-:W-:-:S02]  /*04e0*/  LOP3.LUT R15, R14, 0x8, RZ, 0xc0, !PT ;  /* 0x000000080e0f7812 */ /* 0x000fc400078ec0ff */
[----:B------:R-:W-:Y:S02]  /*04f0*/  SHF.R.U32.HI R14, RZ, 0x4, R6 ;  /* 0x00000004ff0e7819 */ /* 0x000fe40000011606 */
[----:B------:R-:W-:Y:S02]  /*0500*/  IADD3 R15, PT, PT, R16, R4, R15 ;  /* 0x00000004100f7210 */ /* 0x000fe40007ffe00f */
[----:B------:R-:W-:Y:S02]  /*0510*/  LOP3.LUT R16, R17, 0x2, RZ, 0xc0, !PT ;  /* 0x0000000211107812 */ /* 0x000fe400078ec0ff */
[----:B------:R-:W-:Y:S02]  /*0520*/  LOP3.LUT R17, R14, 0x1, RZ, 0xc0, !PT ;  /* 0x000000010e117812 */ /* 0x000fe400078ec0ff */
[----:B0-----:R-:W-:Y:S02]  /*0530*/  LOP3.LUT R12, R8, 0x4, RZ, 0xc0, !PT ;  /* 0x00000004080c7812 */ /* 0x001fe400078ec0ff */
[----:B------:R-:W-:-:S02]  /*0540*/  LOP3.LUT R18, R18, 0x8, RZ, 0xc0, !PT ;  /* 0x0000000812127812 */ /* 0x000fc400078ec0ff */
[----:B------:R-:W-:Y:S02]  /*0550*/  SHF.R.U32.HI R13, RZ, 0x2, R8 ;  /* 0x00000002ff0d7819 */ /* 0x000fe40000011608 */
[----:B------:R-:W-:Y:S02]  /*0560*/  IADD3 R15, PT, PT, R17, R15, R16 ;  /* 0x0000000f110f7210 */ /* 0x000fe40007ffe010 */
[----:B------:R-:W-:Y:S02]  /*0570*/  IADD3 R18, PT, PT, R12, R7, R18 ;  /* 0x000000070c127210 */ /* 0x000fe40007ffe012 */
[----:B-1----:R-:W-:Y:S02]  /*0580*/  SHF.R.U32.HI R11, RZ, 0x6, R6 ;  /* 0x00000006ff0b7819 */ /* 0x002fe40000011606 */
[----:B------:R-:W-:Y:S02]  /*0590*/  LOP3.LUT R14, R14, 0x2, RZ, 0xc0, !PT ;  /* 0x000000020e0e7812 */ /* 0x000fe400078ec0ff */
[----:B------:R-:W-:-:S02]  /*05a0*/  SHF.R.U32.HI R12, RZ, 0x4, R8 ;  /* 0x00000004ff0c7819 */ /* 0x000fc40000011608 */
[----:B------:R-:W-:Y:S01]  /*05b0*/  LOP3.LUT R17, R13, 0x2, RZ, 0xc0, !PT ;  /* 0x000000020d117812 */ /* 0x000fe200078ec0ff */
[----:B------:R-:W-:Y:S01]  /*05c0*/  IMAD R14, R15, 0x4, R14 ;  /* 0x000000040f0e7824 */ /* 0x000fe200078e020e */
[C---:B------:R-:W-:Y:S02]  /*05d0*/  LOP3.LUT R13, R11.reuse, 0x1, RZ, 0xc0, !PT ;  /* 0x000000010b0d7812 */ /* 0x040fe400078ec0ff */
[C---:B------:R-:W-:Y:S02]  /*05e0*/  LOP3.LUT R16, R12.reuse, 0x1, RZ, 0xc0, !PT ;  /* 0x000000010c107812 */ /* 0x040fe400078ec0ff */
[----:B------:R-:W-:Y:S01]  /*05f0*/  LOP3.LUT R15, R12, 0x2, RZ, 0xc0, !PT ;  /* 0x000000020c0f7812 */ /* 0x000fe200078ec0ff */
[----:B------:R-:W-:Y:S01]  /*0600*/  IMAD.IADD R13, R14, 0x1, R13 ;  /* 0x000000010e0d7824 */ /* 0x000fe200078e020d */
[----:B------:R-:W-:Y:S02]  /*0610*/  LOP3.LUT R12, R11, 0x2, RZ, 0xc0, !PT ;  /* 0x000000020b0c7812 */ /* 0x000fe400078ec0ff */
[----:B------:R-:W-:-:S02]  /*0620*/  IADD3 R16, PT, PT, R16, R18, R17 ;  /* 0x0000001210107210 */ /* 0x000fc40007ffe011 */
[----:B------:R-:W-:Y:S01]  /*0630*/  SHF.R.U32.HI R11, RZ, 0x8, R6 ;  /* 0x00000008ff0b7819 */ /* 0x000fe20000011606 */
[----:B------:R-:W-:Y:S01]  /*0640*/  IMAD R12, R13, 0x4, R12 ;  /* 0x000000040d0c7824 */ /* 0x000fe200078e020c */
[----:B------:R-:W-:Y:S01]  /*0650*/  SHF.R.U32.HI R14, RZ, 0x6, R8 ;  /* 0x00000006ff0e7819 */ /* 0x000fe20000011608 */
[----:B------:R-:W-:Y:S01]  /*0660*/  IMAD R15, R16, 0x4, R15 ;  /* 0x00000004100f7824 */ /* 0x000fe200078e020f */
[C---:B------:R-:W-:Y:S02]  /*0670*/  LOP3.LUT R13, R11.reuse, 0x1, RZ, 0xc0, !PT ;  /* 0x000000010b0d7812 */ /* 0x040fe400078ec0ff */
[----:B------:R-:W-:Y:S02]  /*0680*/  LOP3.LUT R16, R14, 0x1, RZ, 0xc0, !PT ;  /* 0x000000010e107812 */ /* 0x000fe400078ec0ff */
[----:B------:R-:W-:Y:S02]  /*0690*/  IADD3 R12, PT, PT, R12, R13, RZ ;  /* 0x0000000d0c0c7210 */ /* 0x000fe40007ffe0ff */
[----:B------:R-:W-:Y:S01]  /*06a0*/  LOP3.LUT R13, R11, 0x2, RZ, 0xc0, !PT ;  /* 0x000000020b0d7812 */ /* 0x000fe200078ec0ff */
[----:B------:R-:W-:Y:S01]  /*06b0*/  IMAD.IADD R15, R15, 0x1, R16 ;  /* 0x000000010f0f7824 */ /* 0x000fe200078e0210 */
[----:B------:R-:W-:-:S02]  /*06c0*/  SHF.R.U32.HI R11, RZ, 0xa, R6 ;  /* 0x0000000aff0b7819 */ /* 0x000fc40000011606 */
[----:B------:R-:W-:Y:S01]  /*06d0*/  LOP3.LUT R16, R14, 0x2, RZ, 0xc0, !PT ;  /* 0x000000020e107812 */ /* 0x000fe200078ec0ff */
[----:B------:R-:W-:Y:S01]  /*06e0*/  IMAD R12, R12, 0x4, R13 ;  /* 0x000000040c0c7824 */ /* 0x000fe200078e020d */
[----:B------:R-:W-:Y:S02]  /*06f0*/  SHF.R.U32.HI R14, RZ, 0x8, R8 ;  /* 0x00000008ff0e7819 */ /* 0x000fe40000011608 */
[----:B------:R-:W-:Y:S01]  /*0700*/  LOP3.LUT R11, R11, 0x1, RZ, 0xc0, !PT ;  /* 0x000000010b0b7812 */ /* 0x000fe200078ec0ff */
[----:B------:R-:W-:Y:S01]  /*0710*/  IMAD R15, R15, 0x4, R16 ;  /* 0x000000040f0f7824 */ /* 0x000fe200078e0210 */
[C---:B------:R-:W-:Y:S02]  /*0720*/  LOP3.LUT R16, R14.reuse, 0x1, RZ, 0xc0, !PT ;  /* 0x000000010e107812 */ /* 0x040fe400078ec0ff */
[----:B------:R-:W-:Y:S01]  /*0730*/  LOP3.LUT R14, R14, 0x2, RZ, 0xc0, !PT ;  /* 0x000000020e0e7812 */ /* 0x000fe200078ec0ff */
[----:B------:R-:W-:Y:S01]  /*0740*/  IMAD.IADD R11, R12, 0x1, R11 ;  /* 0x000000010c0b7824 */ /* 0x000fe200078e020b */
[----:B------:R-:W-:Y:S01]  /*0750*/  SHF.R.U32.HI R13, RZ, 0xa, R8 ;  /* 0x0000000aff0d7819 */ /* 0x000fe20000011608 */
[----:B------:R-:W-:Y:S01]  /*0760*/  IMAD.IADD R15, R15, 0x1, R16 ;  /* 0x000000010f0f7824 */ /* 0x000fe200078e0210 */
[----:B------:R-:W-:Y:S01]  /*0770*/  SHF.R.U32.HI R12, RZ, 0x9, R8 ;  /* 0x00000009ff0c7819 */ /* 0x000fe20000011608 */
[----:B------:R-:W-:Y:S01]  /*0780*/  IMAD.SHL.U32 R11, R11, 0x2, RZ ;  /* 0x000000020b0b7824 */ /* 0x000fe200078e00ff */
[----:B------:R-:W-:Y:S01]  /*0790*/  LOP3.LUT R13, R13, 0x1, RZ, 0xc0, !PT ;  /* 0x000000010d0d7812 */ /* 0x000fe200078ec0ff */
[----:B------:R-:W-:-:S03]  /*07a0*/  IMAD R14, R15, 0x4, R14 ;  /* 0x000000040f0e7824 */ /* 0x000fc600078e020e */
[----:B------:R-:W-:Y:S01]  /*07b0*/  LEA.HI R11, R6, R11, RZ, 0x15 ;  /* 0x0000000b060b7211 */ /* 0x000fe200078fa8ff */
[----:B------:R-:W-:Y:S01]  /*07c0*/  IMAD.IADD R13, R14, 0x1, R13 ;  /* 0x000000010e0d7824 */ /* 0x000fe200078e020d */
[----:B------:R-:W-:Y:S02]  /*07d0*/  LOP3.LUT R6, R12, 0x4, RZ, 0xc0, !PT ;  /* 0x000000040c067812 */ /* 0x000fe400078ec0ff */
[----:B------:R-:W-:-:S03]  /*07e0*/  LEA R12, R11, UR5, 0x2 ;  /* 0x000000050b0c7c11 */ /* 0x000fc6000f8e10ff */
[----:B------:R-:W-:Y:S02]  /*07f0*/  IMAD R13, R13, 0x8, R6 ;  /* 0x000000080d0d7824 */ /* 0x000fe400078e0206 */
[----:B------:R-:W-:-:S05]  /*0800*/  IMAD.IADD R6, R8, 0x1, R3 ;  /* 0x0000000108067824 */ /* 0x000fca00078e0203 */
[----:B------:R-:W-:Y:S01]  /*0810*/  ISETP.GE.U32.AND P0, PT, R6, 0x1000, PT ;  /* 0x000010000600780c */ /* 0x000fe20003f06070 */
[----:B--2---:R0:W-:Y:S04]  /*0820*/  STS [R12], R9 ;  /* 0x000000090c007388 */ /* 0x0041e80000000800 */
[----:B---3--:R0:W-:Y:S08]  /*0830*/  STS [R13+UR5], R10 ;  /* 0x0000000a0d007988 */ /* 0x0081f00008000805 */
[----:B------:R-:W-:Y:S05]  /*0840*/  @!P0 BRA `(.L_x_3) ;  /* 0xfffffff800e88947 */ /* 0x000fea000383ffff */
[----:B------:R-:W-:Y:S05]  /*0850*/  BSYNC.RECONVERGENT B0 ;  /* 0x0000000000007941 */ /* 0x000fea0003800200 */
.L_x_2:
[----:B------:R-:W-:Y:S01]  /*0860*/  BAR.SYNC.DEFER_BLOCKING 0x0 ;  /* 0x0000000000007b1d */ /* 0x000fe20000010000 */
[----:B------:R-:W-:Y:S01]  /*0870*/  IMAD.MOV R4, RZ, RZ, -R2 ;  /* 0x000000ffff047224 */ /* 0x000fe200078e0a02 */
[----:B------:R-:W-:-:S04]  /*0880*/  LOP3.LUT R11, R3, 0xffff, RZ, 0xc0, !PT ;  /* 0x0000ffff030b7812 */ /* 0x000fc800078ec0ff */
[----:B------:R-:W-:-:S05]  /*0890*/  PRMT R4, R4, 0x7710, RZ ;  /* 0x0000771004047816 */ /* 0x000fca00000000ff */
[----:B------:R-:W-:-:S05]  /*08a0*/  VIADD R4, R4, 0x7ff ;  /* 0x000007ff04047836 */ /* 0x000fca0000000000 */
[----:B0-----:R-:W-:Y:S02]  /*08b0*/  LOP3.LUT R10, R4, 0xffff, RZ, 0xc0, !PT ;  /* 0x0000ffff040a7812 */ /* 0x001fe400078ec0ff */
[----:B------:R-:W-:-:S07]  /*08c0*/  MOV R12, 0x8e0 ;  /* 0x000008e0000c7802 */ /* 0x000fce0000000f00 */
[----:B------:R-:W-:Y:S05]  /*08d0*/  CALL.REL.NOINC `($__internal_0_$__cuda_sm20_div_u16) ;  /* 0x00000014007c7944 */ /* 0x000fea0003c00000 */
[----:B------:R-:W-:Y:S01]  /*08e0*/  LOP3.LUT R6, R4, 0x3, RZ, 0xc0, !PT ;  /* 0x0000000304067812 */ /* 0x000fe200078ec0ff */
[----:B------:R-:W-:Y:S01]  /*08f0*/  IMAD.MOV.U32 R7, RZ, RZ, 0xffe ;  /* 0x00000ffeff077424 */ /* 0x000fe200078e00ff */
[----:B------:R-:W-:Y:S01]  /*0900*/  IADD3 R8, PT, PT, R2, R3, RZ ;  /* 0x0000000302087210 */ /* 0x000fe20007ffe0ff */
[----:B------:R-:W-:-:S07]  /*0910*/  IMAD.MOV.U32 R9, RZ, RZ, 0x1 ;  /* 0x00000001ff097424 */ /* 0x000fce00078e00ff */
.L_x_9:
[----:B------:R-:W-:Y:S01]  /*0920*/  IMAD.SHL.U32 R10, R9, 0x2, RZ ;  /* 0x00000002090a7824 */ /* 0x000fe200078e00ff */
[----:B------:R-:W-:Y:S01]  /*0930*/  ISETP.NE.AND P0, PT, R6, 0x2, PT ;  /* 0x000000020600780c */ /* 0x000fe20003f05270 */
[----:B--2-4-:R-:W-:Y:S01]  /*0940*/  IMAD.MOV.U32 R13, RZ, RZ, 0x1000 ;  /* 0x00001000ff0d7424 */ /* 0x014fe200078e00ff */
[----:B------:R-:W-:Y:S01]  /*0950*/  BSSY.RECONVERGENT B0, `(.L_x_4) ;  /* 0x000006d000007945 */ /* 0x000fe20003800200 */
[----:B------:R-:W-:Y:S02]  /*0960*/  VIADD R11, R10, 0xffffffff ;  /* 0xffffffff0a0b7836 */ /* 0x000fe40000000000 */
[----:B------:R-:W-:-:S03]  /*0970*/  IMAD.MOV.U32 R26, RZ, RZ, R0 ;  /* 0x000000ffff1a7224 */ /* 0x000fc600078e0000 */
[----:B------:R-:W-:Y:S01]  /*0980*/  LOP3.LUT R12, R10, R11, RZ, 0xc, !PT ;  /* 0x0000000b0a0c7212 */ /* 0x000fe200078e0cff */
[----:B------:R-:W-:-:S05]  /*0990*/  VIADD R11, R9, 0xffffffff ;  /* 0xffffffff090b7836 */ /* 0x000fca0000000000 */
[----:B0-----:R-:W0:Y:S01]  /*09a0*/  POPC R12, R12 ;  /* 0x0000000c000c7309 */ /* 0x001e220000000000 */
[----:B------:R-:W-:-:S07]  /*09b0*/  LOP3.LUT R19, R9, R11, RZ, 0xc, !PT ;  /* 0x0000000b09137212 */ /* 0x000fce00078e0cff */
[----:B-1----:R-:W1:Y:S01]  /*09c0*/  POPC R19, R19 ;  /* 0x0000001300137309 */ /* 0x002e620000000000 */
[----:B0-----:R-:W-:-:S05]  /*09d0*/  SHF.R.U32.HI R14, RZ, R12, R13 ;  /* 0x0000000cff0e7219 */ /* 0x001fca000001160d */
[----:B------:R-:W-:-:S04]  /*09e0*/  IMAD.IADD R7, R7, 0x1, -R14 ;  /* 0x0000000107077824 */ /* 0x000fc800078e0a0e */
[----:B------:R-:W-:Y:S01]  /*09f0*/  VIADD R20, R7, 0x1 ;  /* 0x0000000107147836 */ /* 0x000fe20000000000 */
[----:B-1----:R-:W-:Y:S06]  /*0a00*/  @!P0 BRA `(.L_x_5) ;  /* 0x0000000400848947 */ /* 0x002fec0003800000 */
[----:B------:R-:W0:Y:S01]  /*0a10*/  LDC.64 R12, c[0x0][0x390] ;  /* 0x0000e400ff0c7b82 */ /* 0x000e220000000a00 */
[----:B------:R-:W-:-:S05]  /*0a20*/  SHF.R.U32.HI R17, RZ, R19, R0 ;  /* 0x00000013ff117219 */ /* 0x000fca0000011600 */
[----:B------:R-:W-:Y:S01]  /*0a30*/  IMAD.IADD R15, R20, 0x1, R17 ;  /* 0x00000001140f7824 */ /* 0x000fe200078e0211 */
[----:B------:R-:W1:Y:S01]  /*0a40*/  S2R R21, SR_CgaCtaId ;  /* 0x0000000000157919 */ /* 0x000e620000008800 */
[----:B------:R-:W-:Y:S01]  /*0a50*/  LOP3.LUT R16, R0, R11, RZ, 0xc0, !PT ;  /* 0x0000000b00107212 */ /* 0x000fe200078ec0ff */
[----:B------:R-:W2:Y:S01]  /*0a60*/  LDC R18, c[0x0][0x39c] ;  /* 0x0000e700ff127b82 */ /* 0x000ea20000000800 */
[----:B0-----:R-:W-:-:S06]  /*0a70*/  IMAD.WIDE R14, R15, 0x4, R12 ;  /* 0x000000040f0e7825 */ /* 0x001fcc00078e020c */
[----:B------:R0:W3:Y:S01]  /*0a80*/  LDG.E.CONSTANT R14, desc[UR8][R14.64] ;  /* 0x000000080e0e7981 */ /* 0x0000e2000c1e9900 */
[----:B------:R-:W-:Y:S01]  /*0a90*/  MOV R22, 0x400 ;  /* 0x0000040000167802 */ /* 0x000fe20000000f00 */
[----:B------:R-:W-:-:S03]  /*0aa0*/  IMAD R17, R10, R17, R16 ;  /* 0x000000110a117224 */ /* 0x000fc600078e0210 */
[----:B-1----:R-:W-:Y:S02]  /*0ab0*/  LEA R22, R21, R22, 0x18 ;  /* 0x0000001615167211 */ /* 0x002fe400078ec0ff */
[----:B------:R-:W1:Y:S02]  /*0ac0*/  LDC R21, c[0x0][0x3a0] ;  /* 0x0000e800ff157b82 */ /* 0x000e640000000800 */
[----:B------:R-:W-:-:S05]  /*0ad0*/  LEA R24, R17, R22, 0x2 ;  /* 0x0000001611187211 */ /* 0x000fca00078e10ff */
[----:B------:R-:W-:Y:S01]  /*0ae0*/  IMAD R23, R9, 0x4, R24 ;  /* 0x0000000409177824 */ /* 0x000fe200078e0218 */
[----:B------:R-:W-:Y:S04]  /*0af0*/  LDS R26, [R24] ;  /* 0x00000000181a7984 */ /* 0x000fe80000000800 */
[----:B------:R-:W0:Y:S02]  /*0b00*/  LDS R25, [R23] ;  /* 0x0000000017197984 */ /* 0x000e240000000800 */
[C-C-:B0-----:R-:W-:Y:S02]  /*0b10*/  IMAD.IADD R15, R26.reuse, 0x1, -R25.reuse ;  /* 0x000000011a0f7824 */ /* 0x141fe400078e0a19 */
[----:B------:R-:W-:Y:S02]  /*0b20*/  IMAD.IADD R25, R26, 0x1, R25 ;  /* 0x000000011a197824 */ /* 0x000fe400078e0219 */
[----:B------:R-:W-:Y:S01]  /*0b30*/  IMAD.MOV.U32 R26, RZ, RZ, R2 ;  /* 0x000000ffff1a7224 */ /* 0x000fe200078e0002 */
[----:B------:R-:W-:-:S04]  /*0b40*/  SHF.R.S32.HI R17, RZ, 0x1f, R15 ;  /* 0x0000001fff117819 */ /* 0x000fc8000001140f */
[----:B--2---:R-:W-:-:S05]  /*0b50*/  LOP3.LUT R16, R17, R18, RZ, 0xc0, !PT ;  /* 0x0000001211107212 */ /* 0x004fca00078ec0ff */
[----:B------:R-:W-:-:S04]  /*0b60*/  IMAD.IADD R17, R15, 0x1, R16 ;  /* 0x000000010f117824 */ /* 0x000fc800078e0210 */
[----:B---3--:R-:W-:-:S04]  /*0b70*/  IMAD.WIDE R16, R17, R14, RZ ;  /* 0x0000000e11107225 */ /* 0x008fc800078e02ff */
[----:B-1----:R-:W-:-:S04]  /*0b80*/  IMAD R15, R16, R21, RZ ;  /* 0x00000015100f7224 */ /* 0x002fc800078e02ff */
[----:B------:R-:W-:-:S03]  /*0b90*/  IMAD.WIDE R14, R15, R18, RZ ;  /* 0x000000120f0e7225 */ /* 0x000fc600078e02ff */
[----:B------:R-:W-:-:S05]  /*0ba0*/  IADD3 RZ, P0, PT, R16, -R14, RZ ;  /* 0x8000000e10ff7210 */ /* 0x000fca0007f1e0ff */
[----:B------:R-:W-:Y:S01]  /*0bb0*/  IMAD.X R16, R17, 0x1, ~R15, P0 ;  /* 0x0000000111107824 */ /* 0x000fe200000e0e0f */
[----:B------:R-:W-:-:S04]  /*0bc0*/  ISETP.GE.AND P0, PT, R25, R18, PT ;  /* 0x000000121900720c */ /* 0x000fc80003f06270 */
[----:B------:R-:W-:Y:S02]  /*0bd0*/  SHF.R.S32.HI R15, RZ, 0x1f, R16 ;  /* 0x0000001fff0f7819 */ /* 0x000fe40000011410 */
[----:B------:R-:W-:Y:S02]  /*0be0*/  SEL R14, R18, RZ, P0 ;  /* 0x000000ff120e7207 */ /* 0x000fe40000000000 */
[----:B------:R-:W-:Y:S02]  /*0bf0*/  LOP3.LUT R15, R15, R18, RZ, 0xc0, !PT ;  /* 0x000000120f0f7212 */ /* 0x000fe400078ec0ff */
[----:B------:R-:W-:Y:S01]  /*0c00*/  ISETP.NE.AND P0, PT, R6, 0x3, PT ;  /* 0x000000030600780c */ /* 0x000fe20003f05270 */
[----:B------:R-:W-:Y:S02]  /*0c10*/  IMAD.IADD R25, R25, 0x1, -R14 ;  /* 0x0000000119197824 */ /* 0x000fe400078e0a0e */
[----:B------:R-:W-:-:S03]  /*0c20*/  IMAD.IADD R14, R15, 0x1, R16 ;  /* 0x000000010f0e7824 */ /* 0x000fc600078e0210 */
[----:B------:R0:W-:Y:S04]  /*0c30*/  STS [R24], R25 ;  /* 0x0000001918007388 */ /* 0x0001e80000000800 */
[----:B------:R0:W-:Y:S03]  /*0c40*/  STS [R23], R14 ;  /* 0x0000000e17007388 */ /* 0x0001e60000000800 */
[----:B------:R-:W-:Y:S05]  /*0c50*/  @!P0 BRA `(.L_x_5) ;  /* 0x0000000000f08947 */ /* 0x000fea0003800000 */
[----:B------:R-:W-:-:S05]  /*0c60*/  SHF.R.U32.HI R17, RZ, R19, R2 ;  /* 0x00000013ff117219 */ /* 0x000fca0000011602 */
[----:B------:R-:W-:-:S04]  /*0c70*/  IMAD.IADD R15, R20, 0x1, R17 ;  /* 0x00000001140f7824 */ /* 0x000fc800078e0211 */
[----:B0-----:R-:W-:-:S06]  /*0c80*/  IMAD.WIDE R14, R15, 0x4, R12 ;  /* 0x000000040f0e7825 */ /* 0x001fcc00078e020c */
[----:B------:R-:W2:Y:S01]  /*0c90*/  LDG.E.CONSTANT R14, desc[UR8][R14.64] ;  /* 0x000000080e0e7981 */ /* 0x000ea2000c1e9900 */
[----:B------:R-:W-:-:S05]  /*0ca0*/  LOP3.LUT R16, R2, R11, RZ, 0xc0, !PT ;  /* 0x0000000b02107212 */ /* 0x000fca00078ec0ff */
[----:B------:R-:W-:-:S04]  /*0cb0*/  IMAD R17, R10, R17, R16 ;  /* 0x000000110a117224 */ /* 0x000fc800078e0210 */
[----:B------:R-:W-:-:S05]  /*0cc0*/  IMAD R24, R17, 0x4, R22 ;  /* 0x0000000411187824 */ /* 0x000fca00078e0216 */
[----:B------:R-:W-:Y:S01]  /*0cd0*/  LEA R23, R9, R24, 0x2 ;  /* 0x0000001809177211 */ /* 0x000fe200078e10ff */
[----:B------:R-:W-:Y:S04]  /*0ce0*/  LDS R26, [R24] ;  /* 0x00000000181a7984 */ /* 0x000fe80000000800 */
[----:B------:R-:W0:Y:S02]  /*0cf0*/  LDS R25, [R23] ;  /* 0x0000000017197984 */ /* 0x000e240000000800 */
[C-C-:B0-----:R-:W-:Y:S02]  /*0d00*/  IMAD.IADD R16, R26.reuse, 0x1, -R25.reuse ;  /* 0x000000011a107824 */ /* 0x141fe400078e0a19 */
[----:B------:R-:W-:Y:S02]  /*0d10*/  IMAD.IADD R25, R26, 0x1, R25 ;  /* 0x000000011a197824 */ /* 0x000fe400078e0219 */
[----:B------:R-:W-:Y:S01]  /*0d20*/  IMAD.MOV.U32 R26, RZ, RZ, R8 ;  /* 0x000000ffff1a7224 */ /* 0x000fe200078e0008 */
[----:B------:R-:W-:-:S04]  /*0d30*/  SHF.R.S32.HI R17, RZ, 0x1f, R16 ;  /* 0x0000001fff117819 */ /* 0x000fc80000011410 */
[----:B------:R-:W-:-:S05]  /*0d40*/  LOP3.LUT R17, R17, R18, RZ, 0xc0, !PT ;  /* 0x0000001211117212 */ /* 0x000fca00078ec0ff */
[----:B------:R-:W-:-:S04]  /*0d50*/  IMAD.IADD R17, R16, 0x1, R17 ;  /* 0x0000000110117824 */ /* 0x000fc800078e0211 */
[----:B--2---:R-:W-:-:S04]  /*0d60*/  IMAD.WIDE R16, R17, R14, RZ ;  /* 0x0000000e11107225 */ /* 0x004fc800078e02ff */
[----:B------:R-:W-:-:S04]  /*0d70*/  IMAD R15, R16, R21, RZ ;  /* 0x00000015100f7224 */ /* 0x000fc800078e02ff */
[----:B------:R-:W-:-:S03]  /*0d80*/  IMAD.WIDE R14, R15, R18, RZ ;  /* 0x000000120f0e7225 */ /* 0x000fc600078e02ff */
[----:B------:R-:W-:-:S05]  /*0d90*/  IADD3 RZ, P0, PT, R16, -R14, RZ ;  /* 0x8000000e10ff7210 */ /* 0x000fca0007f1e0ff */
[----:B------:R-:W-:Y:S01]  /*0da0*/  IMAD.X R16, R17, 0x1, ~R15, P0 ;  /* 0x0000000111107824 */ /* 0x000fe200000e0e0f */
[----:B------:R-:W-:-:S04]  /*0db0*/  ISETP.GE.AND P0, PT, R25, R18, PT ;  /* 0x000000121900720c */ /* 0x000fc80003f06270 */
[----:B------:R-:W-:Y:S02]  /*0dc0*/  SHF.R.S32.HI R15, RZ, 0x1f, R16 ;  /* 0x0000001fff0f7819 */ /* 0x000fe40000011410 */
[----:B------:R-:W-:Y:S02]  /*0dd0*/  SEL R14, R18, RZ, P0 ;  /* 0x000000ff120e7207 */ /* 0x000fe40000000000 */
[----:B------:R-:W-:Y:S02]  /*0de0*/  LOP3.LUT R15, R15, R18, RZ, 0xc0, !PT ;  /* 0x000000120f0f7212 */ /* 0x000fe400078ec0ff */
[----:B------:R-:W-:Y:S01]  /*0df0*/  ISETP.NE.AND P0, PT, R6, RZ, PT ;  /* 0x000000ff0600720c */ /* 0x000fe20003f05270 */
[----:B------:R-:W-:Y:S02]  /*0e00*/  IMAD.IADD R25, R25, 0x1, -R14 ;  /* 0x0000000119197824 */ /* 0x000fe400078e0a0e */
[----:B------:R-:W-:-:S03]  /*0e10*/  IMAD.IADD R14, R15, 0x1, R16 ;  /* 0x000000010f0e7824 */ /* 0x000fc600078e0210 */
[----:B------:R1:W-:Y:S04]  /*0e20*/  STS [R24], R25 ;  /* 0x0000001918007388 */ /* 0x0003e80000000800 */
[----:B------:R1:W-:Y:S03]  /*0e30*/  STS [R23], R14 ;  /* 0x0000000e17007388 */ /* 0x0003e60000000800 */
[----:B------:R-:W-:Y:S05]  /*0e40*/  @!P0 BRA `(.L_x_5) ;  /* 0x0000000000748947 */ /* 0x000fea0003800000 */
[----:B------:R-:W-:-:S05]  /*0e50*/  SHF.R.U32.HI R15, RZ, R19, R8 ;  /* 0x00000013ff0f7219 */ /* 0x000fca0000011608 */
[----:B------:R-:W-:-:S04]  /*0e60*/  IMAD.IADD R17, R20, 0x1, R15 ;  /* 0x0000000114117824 */ /* 0x000fc800078e020f */
[----:B------:R-:W-:-:S06]  /*0e70*/  IMAD.WIDE R12, R17, 0x4, R12 ;  /* 0x00000004110c7825 */ /* 0x000fcc00078e020c */
[----:B------:R-:W2:Y:S01]  /*0e80*/  LDG.E.CONSTANT R12, desc[UR8][R12.64] ;  /* 0x000000080c0c7981 */ /* 0x000ea2000c1e9900 */
[C---:B-1----:R-:W-:Y:S01]  /*0e90*/  LOP3.LUT R14, R8.reuse, R11, RZ, 0xc0, !PT ;  /* 0x0000000b080e7212 */ /* 0x042fe200078ec0ff */
[----:B------:R-:W-:-:S04]  /*0ea0*/  IMAD.IADD R26, R8, 0x1, R3 ;  /* 0x00000001081a7824 */ /* 0x000fc800078e0203 */
[----:B------:R-:W-:-:S04]  /*0eb0*/  IMAD R15, R10, R15, R14 ;  /* 0x0000000f0a0f7224 */ /* 0x000fc800078e020e */
[----:B------:R-:W-:-:S04]  /*0ec0*/  IMAD R22, R15, 0x4, R22 ;  /* 0x000000040f167824 */ /* 0x000fc800078e0216 */
[----:B------:R-:W-:Y:S01]  /*0ed0*/  IMAD R16, R9, 0x4, R22 ;  /* 0x0000000409107824 */ /* 0x000fe200078e0216 */
[----:B------:R-:W-:Y:S04]  /*0ee0*/  LDS R17, [R22] ;  /* 0x0000000016117984 */ /* 0x000fe80000000800 */
[----:B------:R-:W0:Y:S02]  /*0ef0*/  LDS R24, [R16] ;  /* 0x0000000010187984 */ /* 0x000e240000000800 */
[C---:B0-----:R-:W-:Y:S01]  /*0f00*/  IADD3 R14, PT, PT, R17.reuse, -R24, RZ ;  /* 0x80000018110e7210 */ /* 0x041fe20007ffe0ff */
[----:B------:R-:W-:-:S03]  /*0f10*/  IMAD.IADD R17, R17, 0x1, R24 ;  /* 0x0000000111117824 */ /* 0x000fc600078e0218 */
        /* <DEDUP_REMOVED lines=11> */
[----:B------:R-:W-:-:S03]  /*0fd0*/  LOP3.LUT R18, R13, R18, RZ, 0xc0, !PT ;  /* 0x000000120d127212 */ /* 0x000fc600078ec0ff */
[----:B------:R-:W-:Y:S02]  /*0fe0*/  IMAD.IADD R17, R17, 0x1, -R12 ;  /* 0x0000000111117824 */ /* 0x000fe400078e0a0c */
[----:B------:R-:W-:-:S03]  /*0ff0*/  IMAD.IADD R13, R18, 0x1, R15 ;  /* 0x00000001120d7824 */ /* 0x000fc600078e020f */
[----:B------:R2:W-:Y:S04]  /*1000*/  STS [R22], R17 ;  /* 0x0000001116007388 */ /* 0x0005e80000000800 */
[----:B------:R2:W-:Y:S02]  /*1010*/  STS [R16], R13 ;  /* 0x0000000d10007388 */ /* 0x0005e40000000800 */
.L_x_5:
[----:B------:R-:W-:Y:S05]  /*1020*/  BSYNC.RECONVERGENT B0 ;  /* 0x0000000000007941 */ /* 0x000fea0003800200 */
.L_x_4:
[----:B------:R-:W-:Y:S01]  /*1030*/  LOP3.LUT R12, R4, 0xffff, RZ, 0xc0, !PT ;  /* 0x0000ffff040c7812 */ /* 0x000fe200078ec0ff */
[----:B------:R-:W3:Y:S01]  /*1040*/  LDCU UR7, c[0x0][0x3a0] ;  /* 0x00007400ff0777ac */ /* 0x000ee20008000800 */
[----:B------:R-:W-:Y:S02]  /*1050*/  BSSY.RECONVERGENT B0, `(.L_x_6) ;  /* 0x0000082000007945 */ /* 0x000fe40003800200 */
[----:B------:R-:W-:-:S13]  /*1060*/  ISETP.GE.U32.AND P0, PT, R12, 0x2, PT ;  /* 0x000000020c00780c */ /* 0x000fda0003f06070 */
[----:B------:R-:W-:Y:S05]  /*1070*/  @!P0 BRA `(.L_x_7) ;  /* 0x0000000400fc8947 */ /* 0x000fea0003800000 */
[C-C-:B------:R-:W-:Y:S02]  /*1080*/  IMAD R18, R3.reuse, 0x2, R26.reuse ;  /* 0x0000000203127824 */ /* 0x140fe400078e021a */
[----:B--2---:R-:W-:Y:S02]  /*1090*/  IMAD R22, R3, 0x3, R26 ;  /* 0x0000000303167824 */ /* 0x004fe400078e021a */
[----:B01----:R-:W-:-:S07]  /*10a0*/  IMAD.IADD R24, R26, 0x1, R3 ;  /* 0x000000011a187824 */ /* 0x003fce00078e0203 */
.L_x_8:
[----:B------:R-:W0:Y:S01]  /*10b0*/  S2UR UR6, SR_CgaCtaId ;  /* 0x00000000000679c3 */ /* 0x000e220000008800 */
[----:B----4-:R-:W-:Y:S01]  /*10c0*/  SHF.R.U32.HI R17, RZ, R19, R26 ;  /* 0x00000013ff117219 */ /* 0x010fe2000001161a */
[----:B------:R-:W-:Y:S01]  /*10d0*/  UMOV UR5, 0x400 ;  /* 0x0000040000057882 */ /* 0x000fe20000000000 */
[----:B------:R-:W-:-:S03]  /*10e0*/  LOP3.LUT R12, R26, R11, RZ, 0xc0, !PT ;  /* 0x0000000b1a0c7212 */ /* 0x000fc600078ec0ff */
[----:B------:R-:W-:Y:S02]  /*10f0*/  IMAD.IADD R29, R20, 0x1, R17 ;  /* 0x00000001141d7824 */ /* 0x000fe400078e0211 */
[----:B------:R-:W-:Y:S01]  /*1100*/  IMAD R12, R10, R17, R12 ;  /* 0x000000110a0c7224 */ /* 0x000fe200078e020c */
[----:B------:R-:W1:Y:S01]  /*1110*/  LDC R21, c[0x0][0x39c] ;  /* 0x0000e700ff157b82 */ /* 0x000e620000000800 */
[----:B0-----:R-:W-:-:S06]  /*1120*/  ULEA UR5, UR6, UR5, 0x18 ;  /* 0x0000000506057291 */ /* 0x001fcc000f8ec0ff */
[----:B------:R-:W-:Y:S02]  /*1130*/  LEA R25, R12, UR5, 0x2 ;  /* 0x000000050c197c11 */ /* 0x000fe4000f8e10ff */
[----:B------:R-:W0:Y:S03]  /*1140*/  LDC.64 R12, c[0x0][0x390] ;  /* 0x0000e400ff0c7b82 */ /* 0x000e260000000a00 */
[----:B------:R-:W-:Y:S01]  /*1150*/  IMAD R23, R9, 0x4, R25 ;  /* 0x0000000409177824 */ /* 0x000fe200078e0219 */
[----:B------:R-:W-:Y:S04]  /*1160*/  LDS R15, [R25] ;  /* 0x00000000190f7984 */ /* 0x000fe80000000800 */
[----:B------:R-:W2:Y:S01]  /*1170*/  LDS R14, [R23] ;  /* 0x00000000170e7984 */ /* 0x000ea20000000800 */
[----:B0-----:R-:W-:-:S04]  /*1180*/  IMAD.WIDE R28, R29, 0x4, R12 ;  /* 0x000000041d1c7825 */ /* 0x001fc800078e020c */
[C---:B--2---:R-:W-:Y:S01]  /*1190*/  IMAD.IADD R16, R15.reuse, 0x1, R14 ;  /* 0x000000010f107824 */ /* 0x044fe200078e020e */
[----:B------:R-:W-:-:S04]  /*11a0*/  IADD3 R15, PT, PT, R15, -R14, RZ ;  /* 0x8000000e0f0f7210 */ /* 0x000fc80007ffe0ff */
[----:B-1----:R-:W-:-:S04]  /*11b0*/  ISETP.GE.AND P0, PT, R16, R21, PT ;  /* 0x000000151000720c */ /* 0x002fc80003f06270 */
[----:B------:R-:W-:-:S05]  /*11c0*/  SEL R17, R21, RZ, P0 ;  /* 0x000000ff15117207 */ /* 0x000fca0000000000 */
[----:B------:R-:W-:Y:S02]  /*11d0*/  IMAD.IADD R14, R16, 0x1, -R17 ;  /* 0x00000001100e7824 */ /* 0x000fe400078e0a11 */
[----:B------:R-:W2:Y:S01]  /*11e0*/  LDG.E.CONSTANT R16, desc[UR8][R28.64] ;  /* 0x000000081c107981 */ /* 0x000ea2000c1e9900 */
[----:B------:R-:W-:-:S03]  /*11f0*/  SHF.R.S32.HI R17, RZ, 0x1f, R15 ;  /* 0x0000001fff117819 */ /* 0x000fc6000001140f */
[----:B------:R0:W-:Y:S01]  /*1200*/  STS [R25], R14 ;  /* 0x0000000e19007388 */ /* 0x0001e20000000800 */
[----:B------:R-:W-:-:S05]  /*1210*/  LOP3.LUT R17, R17, R21, RZ, 0xc0, !PT ;  /* 0x0000001511117212 */ /* 0x000fca00078ec0ff */
[----:B------:R-:W-:-:S04]  /*1220*/  IMAD.IADD R17, R15, 0x1, R17 ;  /* 0x000000010f117824 */ /* 0x000fc800078e0211 */
[----:B--2---:R-:W-:-:S04]  /*1230*/  IMAD.WIDE R16, R17, R16, RZ ;  /* 0x0000001011107225 */ /* 0x004fc800078e02ff */
[----:B---3--:R-:W-:-:S04]  /*1240*/  IMAD R15, R16, UR7, RZ ;  /* 0x00000007100f7c24 */ /* 0x008fc8000f8e02ff */
[----:B0-----:R-:W-:-:S03]  /*1250*/  IMAD.WIDE R14, R15, R21, RZ ;  /* 0x000000150f0e7225 */ /* 0x001fc600078e02ff */
[----:B------:R-:W-:Y:S02]  /*1260*/  IADD3 RZ, P0, PT, R16, -R14, RZ ;  /* 0x8000000e10ff7210 */ /* 0x000fe40007f1e0ff */
[----:B------:R-:W-:-:S03]  /*1270*/  LOP3.LUT R16, R24, R11, RZ, 0xc0, !PT ;  /* 0x0000000b18107212 */ /* 0x000fc600078ec0ff */
[----:B------:R-:W-:Y:S01]  /*1280*/  IMAD.X R17, R17, 0x1, ~R15, P0 ;  /* 0x0000000111117824 */ /* 0x000fe200000e0e0f */
[----:B------:R-:W-:-:S04]  /*1290*/  SHF.R.U32.HI R15, RZ, R19, R24 ;  /* 0x00000013ff0f7219 */ /* 0x000fc80000011618 */
[----:B------:R-:W-:Y:S01]  /*12a0*/  SHF.R.S32.HI R28, RZ, 0x1f, R17 ;  /* 0x0000001fff1c7819 */ /* 0x000fe20000011411 */
[----:B------:R-:W-:Y:S02]  /*12b0*/  IMAD R27, R10, R15, R16 ;  /* 0x0000000f0a1b7224 */ /* 0x000fe400078e0210 */
[----:B------:R-:W-:Y:S01]  /*12c0*/  IMAD.IADD R29, R20, 0x1, R15 ;  /* 0x00000001141d7824 */ /* 0x000fe200078e020f */
[----:B------:R-:W-:Y:S02]  /*12d0*/  LOP3.LUT R16, R28, R21, RZ, 0xc0, !PT ;  /* 0x000000151c107212 */ /* 0x000fe400078ec0ff */
[----:B------:R-:W-:-:S03]  /*12e0*/  LEA R27, R27, UR5, 0x2 ;  /* 0x000000051b1b7c11 */ /* 0x000fc6000f8e10ff */
[----:B------:R-:W-:Y:S02]  /*12f0*/  IMAD.IADD R16, R16, 0x1, R17 ;  /* 0x0000000110107824 */ /* 0x000fe400078e0211 */
[----:B------:R-:W-:-:S03]  /*1300*/  IMAD R25, R9, 0x4, R27 ;  /* 0x0000000409197824 */ /* 0x000fc600078e021b */
[----:B------:R-:W-:Y:S04]  /*1310*/  STS [R23], R16 ;  /* 0x0000001017007388 */ /* 0x000fe80000000800 */
[----:B------:R-:W-:Y:S04]  /*1320*/  LDS R14, [R27] ;  /* 0x000000001b0e7984 */ /* 0x000fe80000000800 */
[----:B------:R-:W0:Y:S02]  /*1330*/  LDS R17, [R25] ;  /* 0x0000000019117984 */ /* 0x000e240000000800 */
[----:B0-----:R-:W-:-:S02]  /*1340*/  IMAD.IADD R28, R14, 0x1, R17 ;  /* 0x000000010e1c7824 */ /* 0x001fc400078e0211 */
[----:B------:R-:W-:-:S03]  /*1350*/  IMAD.IADD R14, R14, 0x1, -R17 ;  /* 0x000000010e0e7824 */ /* 0x000fc600078e0a11 */
[----:B------:R-:W-:-:S04]  /*1360*/  ISETP.GE.AND P0, PT, R28, R21, PT ;  /* 0x000000151c00720c */ /* 0x000fc80003f06270 */
[----:B------:R-:W-:-:S05]  /*1370*/  SEL R17, R21, RZ, P0 ;  /* 0x000000ff15117207 */ /* 0x000fca0000000000 */
[----:B------:R-:W-:Y:S02]  /*1380*/  IMAD.IADD R17, R28, 0x1, -R17 ;  /* 0x000000011c117824 */ /* 0x000fe400078e0a11 */
[----:B------:R-:W-:-:S05]  /*1390*/  IMAD.WIDE R28, R29, 0x4, R12 ;  /* 0x000000041d1c7825 */ /* 0x000fca00078e020c */
[----:B------:R-:W2:Y:S01]  /*13a0*/  LDG.E.CONSTANT R15, desc[UR8][R28.64] ;  /* 0x000000081c0f7981 */ /* 0x000ea2000c1e9900 */
[----:B------:R-:W-:-:S03]  /*13b0*/  SHF.R.S32.HI R16, RZ, 0x1f, R14 ;  /* 0x0000001fff107819 */ /* 0x000fc6000001140e */
[----:B------:R0:W-:Y:S01]  /*13c0*/  STS [R27], R17 ;  /* 0x000000111b007388 */ /* 0x0001e20000000800 */
[----:B------:R-:W-:-:S04]  /*13d0*/  LOP3.LUT R23, R16, R21, RZ, 0xc0, !PT ;  /* 0x0000001510177212 */ /* 0x000fc800078ec0ff */
[----:B------:R-:W-:-:S05]  /*13e0*/  IADD3 R14, PT, PT, R14, R23, RZ ;  /* 0x000000170e0e7210 */ /* 0x000fca0007ffe0ff */
[----:B--2---:R-:W-:-:S04]  /*13f0*/  IMAD.WIDE R14, R14, R15, RZ ;  /* 0x0000000f0e0e7225 */ /* 0x004fc800078e02ff */
[----:B------:R-:W-:-:S04]  /*1400*/  IMAD R16, R14, UR7, RZ ;  /* 0x000000070e107c24 */ /* 0x000fc8000f8e02ff */
        /* <DEDUP_REMOVED lines=24> */
[----:B------:R-:W-:-:S05]  /*1590*/  LOP3.LUT R17, R17, R21, RZ, 0xc0, !PT ;  /* 0x0000001511117212 */ /* 0x000fca00078ec0ff */
[----:B------:R-:W-:-:S04]  /*15a0*/  IMAD.IADD R14, R14, 0x1, R17 ;  /* 0x000000010e0e7824 */ /* 0x000fc800078e0211 */
[----:B--2---:R-:W-:-:S04]  /*15b0*/  IMAD.WIDE R14, R14, R15, RZ ;  /* 0x0000000f0e0e7225 */ /* 0x004fc800078e02ff */
[----:B------:R-:W-:-:S04]  /*15c0*/  IMAD R17, R14, UR7, RZ ;  /* 0x000000070e117c24 */ /* 0x000fc8000f8e02ff */
[----:B0-----:R-:W-:-:S03]  /*15d0*/  IMAD.WIDE R16, R17, R21, RZ ;  /* 0x0000001511107225 */ /* 0x001fc600078e02ff */
[----:B------:R-:W-:-:S05]  /*15e0*/  IADD3 RZ, P0, PT, R14, -R16, RZ ;  /* 0x800000100eff7210 */ /* 0x000fca0007f1e0ff */
[----:B------:R-:W-:Y:S01]  /*15f0*/  IMAD.X R14, R15, 0x1, ~R17, P0 ;  /* 0x000000010f0e7824 */ /* 0x000fe200000e0e11 */
[----:B------:R-:W-:-:S05]  /*1600*/  SHF.R.U32.HI R15, RZ, R19, R22 ;  /* 0x00000013ff0f7219 */ /* 0x000fca0000011616 */
[----:B------:R-:W-:-:S04]  /*1610*/  IMAD.IADD R17, R20, 0x1, R15 ;  /* 0x0000000114117824 */ /* 0x000fc800078e020f */
[----:B------:R-:W-:-:S06]  /*1620*/  IMAD.WIDE R12, R17, 0x4, R12 ;  /* 0x00000004110c7825 */ /* 0x000fcc00078e020c */
[----:B------:R0:W2:Y:S01]  /*1630*/  LDG.E.CONSTANT R12, desc[UR8][R12.64] ;  /* 0x000000080c0c7981 */ /* 0x0000a2000c1e9900 */
[----:B------:R-:W-:Y:S01]  /*1640*/  LOP3.LUT R17, R22, R11, RZ, 0xc0, !PT ;  /* 0x0000000b16117212 */ /* 0x000fe200078ec0ff */
[C---:B------:R-:W-:Y:S01]  /*1650*/  IMAD R18, R3.reuse, 0x4, R18 ;  /* 0x0000000403127824 */ /* 0x040fe200078e0212 */
[----:B------:R-:W-:Y:S01]  /*1660*/  SHF.R.S32.HI R28, RZ, 0x1f, R14 ;  /* 0x0000001fff1c7819 */ /* 0x000fe2000001140e */
[C---:B------:R-:W-:Y:S01]  /*1670*/  IMAD R22, R3.reuse, 0x4, R22 ;  /* 0x0000000403167824 */ /* 0x040fe200078e0216 */
[C---:B------:R-:W-:Y:S01]  /*1680*/  IADD3 R26, PT, PT, R3.reuse, R26, R3 ;  /* 0x0000001a031a7210 */ /* 0x040fe20007ffe003 */
[----:B------:R-:W-:Y:S01]  /*1690*/  IMAD R16, R10, R15, R17 ;  /* 0x0000000f0a107224 */ /* 0x000fe200078e0211 */
[----:B------:R-:W-:Y:S01]  /*16a0*/  LOP3.LUT R15, R28, R21, RZ, 0xc0, !PT ;  /* 0x000000151c0f7212 */ /* 0x000fe200078ec0ff */
[C---:B------:R-:W-:Y:S01]  /*16b0*/  IMAD R24, R3.reuse, 0x4, R24 ;  /* 0x0000000403187824 */ /* 0x040fe200078e0218 */
[----:B------:R-:W-:Y:S02]  /*16c0*/  IADD3 R26, PT, PT, R3, R26, R3 ;  /* 0x0000001a031a7210 */ /* 0x000fe40007ffe003 */
[----:B------:R-:W-:-:S02]  /*16d0*/  LEA R16, R16, UR5, 0x2 ;  /* 0x0000000510107c11 */ /* 0x000fc4000f8e10ff */
[----:B------:R-:W-:-:S03]  /*16e0*/  IADD3 R27, PT, PT, R15, R14, RZ ;  /* 0x0000000e0f1b7210 */ /* 0x000fc60007ffe0ff */
[----:B------:R-:W-:Y:S02]  /*16f0*/  IMAD R17, R9, 0x4, R16 ;  /* 0x0000000409117824 */ /* 0x000fe400078e0210 */
[----:B------:R-:W-:Y:S04]  /*1700*/  STS [R23], R27 ;  /* 0x0000001b17007388 */ /* 0x000fe80000000800 */
[----:B------:R-:W-:Y:S04]  /*1710*/  LDS R28, [R16] ;  /* 0x00000000101c7984 */ /* 0x000fe80000000800 */
[----:B------:R-:W0:Y:S02]  /*1720*/  LDS R25, [R17] ;  /* 0x0000000011197984 */ /* 0x000e240000000800 */
[----:B0-----:R-:W-:-:S02]  /*1730*/  IMAD.IADD R13, R28, 0x1, -R25 ;  /* 0x000000011c0d7824 */ /* 0x001fc400078e0a19 */
[----:B------:R-:W-:-:S03]  /*1740*/  IMAD.IADD R28, R28, 0x1, R25 ;  /* 0x000000011c1c7824 */ /* 0x000fc600078e0219 */
[----:B------:R-:W-:-:S04]  /*1750*/  SHF.R.S32.HI R14, RZ, 0x1f, R13 ;  /* 0x0000001fff0e7819 */ /* 0x000fc8000001140d */
[----:B------:R-:W-:-:S05]  /*1760*/  LOP3.LUT R14, R14, R21, RZ, 0xc0, !PT ;  /* 0x000000150e0e7212 */ /* 0x000fca00078ec0ff */
[----:B------:R-:W-:-:S04]  /*1770*/  IMAD.IADD R15, R13, 0x1, R14 ;  /* 0x000000010d0f7824 */ /* 0x000fc800078e020e */
[----:B--2---:R-:W-:-:S04]  /*1780*/  IMAD.WIDE R14, R15, R12, RZ ;  /* 0x0000000c0f0e7225 */ /* 0x004fc800078e02ff */
[----:B------:R-:W-:-:S04]  /*1790*/  IMAD R12, R14, UR7, RZ ;  /* 0x000000070e0c7c24 */ /* 0x000fc8000f8e02ff */
[----:B------:R-:W-:-:S03]  /*17a0*/  IMAD.WIDE R12, R12, R21, RZ ;  /* 0x000000150c0c7225 */ /* 0x000fc600078e02ff */
[----:B------:R-:W-:-:S05]  /*17b0*/  IADD3 RZ, P0, PT, R14, -R12, RZ ;  /* 0x8000000c0eff7210 */ /* 0x000fca0007f1e0ff */
[----:B------:R-:W-:Y:S01]  /*17c0*/  IMAD.X R14, R15, 0x1, ~R13, P0 ;  /* 0x000000010f0e7824 */ /* 0x000fe200000e0e0d */
[----:B------:R-:W-:-:S04]  /*17d0*/  ISETP.GE.AND P0, PT, R28, R21, PT ;  /* 0x000000151c00720c */ /* 0x000fc80003f06270 */
[--C-:B------:R-:W-:Y:S02]  /*17e0*/  SHF.R.S32.HI R12, RZ, 0x1f, R14.reuse ;  /* 0x0000001fff0c7819 */ /* 0x100fe4000001140e */
[----:B------:R-:W-:Y:S02]  /*17f0*/  SEL R13, R21, RZ, P0 ;  /* 0x000000ff150d7207 */ /* 0x000fe40000000000 */
[----:B------:R-:W-:Y:S02]  /*1800*/  LOP3.LUT R21, R12, R21, RZ, 0xc0, !PT ;  /* 0x000000150c157212 */ /* 0x000fe400078ec0ff */
[----:B------:R-:W-:Y:S01]  /*1810*/  ISETP.GE.U32.AND P0, PT, R26, 0x800, PT ;  /* 0x000008001a00780c */ /* 0x000fe20003f06070 */
[----:B------:R-:W-:Y:S02]  /*1820*/  IMAD.IADD R13, R28, 0x1, -R13 ;  /* 0x000000011c0d7824 */ /* 0x000fe400078e0a0d */
[----:B------:R-:W-:-:S03]  /*1830*/  IMAD.IADD R12, R21, 0x1, R14 ;  /* 0x00000001150c7824 */ /* 0x000fc600078e020e */
[----:B------:R4:W-:Y:S04]  /*1840*/  STS [R16], R13 ;  /* 0x0000000d10007388 */ /* 0x0009e80000000800 */
[----:B------:R4:W-:Y:S03]  /*1850*/  STS [R17], R12 ;  /* 0x0000000c11007388 */ /* 0x0009e60000000800 */
[----:B------:R-:W-:Y:S05]  /*1860*/  @!P0 BRA `(.L_x_8) ;  /* 0xfffffff800108947 */ /* 0x000fea000383ffff */
.L_x_7:
[----:B---3--:R-:W-:Y:S05]  /*1870*/  BSYNC.RECONVERGENT B0 ;  /* 0x0000000000007941 */ /* 0x008fea0003800200 */
.L_x_6:
[----:B------:R-:W-:Y:S01]  /*1880*/  BAR.SYNC.DEFER_BLOCKING 0x0 ;  /* 0x0000000000007b1d */ /* 0x000fe20000010000 */
[----:B------:R-:W-:Y:S02]  /*1890*/  ISETP.GE.AND P0, PT, R10, 0x1000, PT ;  /* 0x000010000a00780c */ /* 0x000fe40003f06270 */
[----:B------:R-:W-:-:S11]  /*18a0*/  MOV R9, R10 ;  /* 0x0000000a00097202 */ /* 0x000fd60000000f00 */
[----:B------:R-:W-:Y:S05]  /*18b0*/  @!P0 BRA `(.L_x_9) ;  /* 0xfffffff000188947 */ /* 0x000fea000383ffff */
[----:B------:R-:W-:Y:S01]  /*18c0*/  LOP3.LUT R11, R5, 0x3, RZ, 0xc0, !PT ;  /* 0x00000003050b7812 */ /* 0x000fe200078ec0ff */
[----:B------:R-:W3:Y:S01]  /*18d0*/  LDCU UR5, c[0x0][0x3a0] ;  /* 0x00007400ff0577ac */ /* 0x000ee20008000800 */
[----:B------:R-:W-:Y:S02]  /*18e0*/  BSSY.RECONVERGENT B0, `(.L_x_10) ;  /* 0x000001b000007945 */ /* 0x000fe40003800200 */
[----:B------:R-:W-:Y:S01]  /*18f0*/  ISETP.NE.AND P0, PT, R11, 0x2, PT ;  /* 0x000000020b00780c */ /* 0x000fe20003f05270 */
[----:B------:R-:W0:-:S12]  /*1900*/  LDCU.64 UR6, c[0x0][0x398] ;  /* 0x00007300ff0677ac */ /* 0x000e180008000a00 */
[----:B------:R-:W-:Y:S05]  /*1910*/  @!P0 BRA `(.L_x_11) ;  /* 0x00000000005c8947 */ /* 0x000fea0003800000 */
[----:B------:R-:W2:Y:S01]  /*1920*/  S2R R7, SR_CgaCtaId ;  /* 0x0000000000077919 */ /* 0x000ea20000008800 */
[----:B------:R-:W0:Y:S01]  /*1930*/  LDC.64 R4, c[0x0][0x380] ;  /* 0x0000e000ff047b82 */ /* 0x000e220000000a00 */
[----:B------:R-:W-:Y:S01]  /*1940*/  MOV R6, 0x400 ;  /* 0x0000040000067802 */ /* 0x000fe20000000f00 */
[----:B------:R-:W-:-:S03]  /*1950*/  IMAD.MOV.U32 R2, RZ, RZ, RZ ;  /* 0x000000ffff027224 */ /* 0x000fc600078e00ff */
[----:B--2-4-:R-:W-:-:S07]  /*1960*/  LEA R13, R7, R6, 0x18 ;  /* 0x00000006070d7211 */ /* 0x014fce00078ec0ff */
.L_x_12:
[----:B------:R-:W-:Y:S02]  /*1970*/  IMAD R10, R0, 0x4, R13 ;  /* 0x00000004000a7824 */ /* 0x000fe400078e020d */
[----:B------:R-:W-:-:S03]  /*1980*/  VIADD R2, R2, 0x1 ;  /* 0x0000000102027836 */ /* 0x000fc60000000000 */
[----:B------:R-:W0:Y:S02]  /*1990*/  LDS R6, [R10] ;  /* 0x000000000a067984 */ /* 0x000e240000000800 */
[----:B0-----:R-:W-:-:S04]  /*19a0*/  IMAD.WIDE R6, R6, UR6, RZ ;  /* 0x0000000606067c25 */ /* 0x001fc8000f8e02ff */
[----:B---3--:R-:W-:-:S04]  /*19b0*/  IMAD R8, R6, UR5, RZ ;  /* 0x0000000506087c24 */ /* 0x008fc8000f8e02ff */
[----:B------:R-:W-:-:S03]  /*19c0*/  IMAD.WIDE R8, R8, UR7, RZ ;  /* 0x0000000708087c25 */ /* 0x000fc6000f8e02ff */
[----:B------:R-:W-:-:S05]  /*19d0*/  IADD3 RZ, P0, PT, R6, -R8, RZ ;  /* 0x8000000806ff7210 */ /* 0x000fca0007f1e0ff */
[----:B------:R-:W-:Y:S02]  /*19e0*/  IMAD.X R9, R7, 0x1, ~R9, P0 ;  /* 0x0000000107097824 */ /* 0x000fe400000e0e09 */
[----:B------:R-:W-:Y:S02]  /*19f0*/  VIADD R7, R0, UR4 ;  /* 0x0000000400077c36 */ /* 0x000fe40008000000 */
[----:B------:R-:W-:Y:S01]  /*1a00*/  IMAD.IADD R0, R3, 0x1, R0 ;  /* 0x0000000103007824 */ /* 0x000fe200078e0200 */
[----:B------:R-:W-:Y:S01]  /*1a10*/  SHF.R.S32.HI R8, RZ, 0x1f, R9 ;  /* 0x0000001fff087819 */ /* 0x000fe20000011409 */
[----:B------:R-:W-:-:S03]  /*1a20*/  IMAD.WIDE.U32 R6, R7, 0x4, R4 ;  /* 0x0000000407067825 */ /* 0x000fc600078e0004 */
[----:B------:R-:W-:-:S05]  /*1a30*/  LOP3.LUT R8, R8, UR7, RZ, 0xc0, !PT ;  /* 0x0000000708087c12 */ /* 0x000fca000f8ec0ff */
[----:B------:R-:W-:Y:S01]  /*1a40*/  IMAD.IADD R9, R8, 0x1, R9 ;  /* 0x0000000108097824 */ /* 0x000fe200078e0209 */
[----:B------:R-:W-:-:S04]  /*1a50*/  LOP3.LUT R8, R11, R2, RZ, 0x3c, !PT ;  /* 0x000000020b087212 */ /* 0x000fc800078e3cff */
[----:B------:R0:W-:Y:S01]  /*1a60*/  STG.E desc[UR8][R6.64], R9 ;  /* 0x0000000906007986 */ /* 0x0001e2000c101908 */
[----:B------:R-:W-:-:S13]  /*1a70*/  ISETP.NE.AND P0, PT, R8, 0x2, PT ;  /* 0x000000020800780c */ /* 0x000fda0003f05270 */
[----:B0-----:R-:W-:Y:S05]  /*1a80*/  @P0 BRA `(.L_x_12) ;  /* 0xfffffffc00b80947 */ /* 0x001fea000383ffff */
.L_x_11:
[----:B0--3--:R-:W-:Y:S05]  /*1a90*/  BSYNC.RECONVERGENT B0 ;  /* 0x0000000000007941 */ /* 0x009fea0003800200 */
.L_x_10:
[----:B------:R-:W0:Y:S01]  /*1aa0*/  S2UR UR6, SR_CgaCtaId ;  /* 0x00000000000679c3 */ /* 0x000e220000008800 */
[----:B------:R-:W-:Y:S01]  /*1ab0*/  UMOV UR5, 0x400 ;  /* 0x0000040000057882 */ /* 0x000fe20000000000 */
[----:B------:R-:W-:Y:S01]  /*1ac0*/  VIADD R26, R0, UR4 ;  /* 0x00000004001a7c36 */ /* 0x000fe20008000000 */
[----:B------:R-:W3:Y:S03]  /*1ad0*/  LDCU UR7, c[0x0][0x3a0] ;  /* 0x00007400ff0777ac */ /* 0x000ee60008000800 */
[----:B------:R-:W-:Y:S01]  /*1ae0*/  IMAD.IADD R2, R26, 0x1, R3 ;  /* 0x000000011a027824 */ /* 0x000fe200078e0203 */
[----:B------:R-:W2:Y:S01]  /*1af0*/  LDCU.64 UR10, c[0x0][0x398] ;  /* 0x00007300ff0a77ac */ /* 0x000ea20008000a00 */
[----:B------:R-:W3:Y:S01]  /*1b00*/  LDC.64 R4, c[0x0][0x380] ;  /* 0x0000e000ff047b82 */ /* 0x000ee20000000a00 */
[C-C-:B-1----:R-:W-:Y:S02]  /*1b10*/  IMAD R23, R3.reuse, 0x2, R26.reuse ;  /* 0x0000000203177824 */ /* 0x142fe400078e021a */
[----:B------:R-:W-:Y:S01]  /*1b20*/  IMAD R24, R3, 0x3, R26 ;  /* 0x0000000303187824 */ /* 0x000fe200078e021a */
[----:B0-----:R-:W-:-:S06]  /*1b30*/  ULEA UR5, UR6, UR5, 0x18 ;  /* 0x0000000506057291 */ /* 0x001fcc000f8ec0ff */
[----:B--2---:R-:W-:-:S07]  /*1b40*/  LEA R22, R0, UR5, 0x2 ;  /* 0x0000000500167c11 */ /* 0x004fce000f8e10ff */
.L_x_13:
[----:B0-----:R0:W1:Y:S01]  /*1b50*/  LDS R6, [R22] ;  /* 0x0000000016067984 */ /* 0x0010620000000800 */
[C---:B----4-:R-:W-:Y:S01]  /*1b60*/  LEA R16, R3.reuse, R22, 0x2 ;  /* 0x0000001603107211 */ /* 0x050fe200078e10ff */
[C-C-:B------:R-:W-:Y:S02]  /*1b70*/  IMAD R18, R3.reuse, 0x8, R22.reuse ;  /* 0x0000000803127824 */ /* 0x140fe400078e0216 */
[C---:B------:R-:W-:Y:S02]  /*1b80*/  IMAD R20, R3.reuse, 0xc, R22 ;  /* 0x0000000c03147824 */ /* 0x040fe400078e0216 */
[----:B------:R-:W2:Y:S01]  /*1b90*/  LDS R8, [R16] ;  /* 0x0000000010087984 */ /* 0x000ea20000000800 */
[C---:B------:R-:W-:Y:S02]  /*1ba0*/  IMAD R0, R3.reuse, 0x4, R0 ;  /* 0x0000000403007824 */ /* 0x040fe400078e0200 */
[----:B0-----:R-:W-:Y:S01]  /*1bb0*/  IMAD R22, R3, 0x10, R22 ;  /* 0x0000001003167824 */ /* 0x001fe200078e0216 */
[----:B------:R-:W0:Y:S04]  /*1bc0*/  LDS R10, [R18] ;  /* 0x00000000120a7984 */ /* 0x000e280000000800 */
[----:B------:R-:W4:Y:S01]  /*1bd0*/  LDS R12, [R20] ;  /* 0x00000000140c7984 */ /* 0x000f220000000800 */
[----:B-1----:R-:W-:-:S04]  /*1be0*/  IMAD.WIDE R6, R6, UR10, RZ ;  /* 0x0000000a06067c25 */ /* 0x002fc8000f8e02ff */
[----:B---3--:R-:W-:Y:S02]  /*1bf0*/  IMAD R14, R6, UR7, RZ ;  /* 0x00000007060e7c24 */ /* 0x008fe4000f8e02ff */
[----:B--2---:R-:W-:-:S04]  /*1c00*/  IMAD.WIDE R8, R8, UR10, RZ ;  /* 0x0000000a08087c25 */ /* 0x004fc8000f8e02ff */
[----:B0-----:R-:W-:-:S04]  /*1c10*/  IMAD.WIDE R10, R10, UR10, RZ ;  /* 0x0000000a0a0a7c25 */ /* 0x001fc8000f8e02ff */
[----:B----4-:R-:W-:-:S04]  /*1c20*/  IMAD.WIDE R12, R12, UR10, RZ ;  /* 0x0000000a0c0c7c25 */ /* 0x010fc8000f8e02ff */
[----:B------:R-:W-:-:S04]  /*1c30*/  IMAD.WIDE R14, R14, UR11, RZ ;  /* 0x0000000b0e0e7c25 */ /* 0x000fc8000f8e02ff */
[----:B------:R-:W-:Y:S01]  /*1c40*/  IMAD R17, R8, UR7, RZ ;  /* 0x0000000708117c24 */ /* 0x000fe2000f8e02ff */
[----:B------:R-:W-:Y:S01]  /*1c50*/  IADD3 RZ, P0, PT, R6, -R14, RZ ;  /* 0x8000000e06ff7210 */ /* 0x000fe20007f1e0ff */
[----:B------:R-:W-:Y:S02]  /*1c60*/  IMAD R19, R10, UR7, RZ ;  /* 0x000000070a137c24 */ /* 0x000fe4000f8e02ff */
[----:B------:R-:W-:Y:S02]  /*1c70*/  IMAD R21, R12, UR7, RZ ;  /* 0x000000070c157c24 */ /* 0x000fe4000f8e02ff */
[----:B------:R-:W-:-:S04]  /*1c80*/  IMAD.WIDE R16, R17, UR11, RZ ;  /* 0x0000000b11107c25 */ /* 0x000fc8000f8e02ff */
[----:B------:R-:W-:-:S04]  /*1c90*/  IMAD.WIDE R18, R19, UR11, RZ ;  /* 0x0000000b13127c25 */ /* 0x000fc8000f8e02ff */
[----:B------:R-:W-:Y:S01]  /*1ca0*/  IMAD.WIDE R20, R21, UR11, RZ ;  /* 0x0000000b15147c25 */ /* 0x000fe2000f8e02ff */
[----:B------:R-:W-:-:S03]  /*1cb0*/  IADD3 RZ, P1, PT, R10, -R18, RZ ;  /* 0x800000120aff7210 */ /* 0x000fc60007f3e0ff */
[----:B------:R-:W-:Y:S01]  /*1cc0*/  IMAD.X R6, R7, 0x1, ~R15, P0 ;  /* 0x0000000107067824 */ /* 0x000fe200000e0e0f */
[----:B------:R-:W-:Y:S01]  /*1cd0*/  IADD3 RZ, P0, PT, R8, -R16, RZ ;  /* 0x8000001008ff7210 */ /* 0x000fe20007f1e0ff */
[----:B------:R-:W-:Y:S01]  /*1ce0*/  IMAD.X R19, R11, 0x1, ~R19, P1 ;  /* 0x000000010b137824 */ /* 0x000fe200008e0e13 */
[----:B------:R-:W-:Y:S02]  /*1cf0*/  IADD3 RZ, P2, PT, R12, -R20, RZ ;  /* 0x800000140cff7210 */ /* 0x000fe40007f5e0ff */
[----:B------:R-:W-:Y:S01]  /*1d00*/  SHF.R.S32.HI R7, RZ, 0x1f, R6 ;  /* 0x0000001fff077819 */ /* 0x000fe20000011406 */
[----:B------:R-:W-:Y:S01]  /*1d10*/  IMAD.X R8, R9, 0x1, ~R17, P0 ;  /* 0x0000000109087824 */ /* 0x000fe200000e0e11 */
[----:B------:R-:W-:Y:S01]  /*1d20*/  SHF.R.S32.HI R10, RZ, 0x1f, R19 ;  /* 0x0000001fff0a7819 */ /* 0x000fe20000011413 */
[----:B------:R-:W-:Y:S01]  /*1d30*/  IMAD.X R12, R13, 0x1, ~R21, P2 ;  /* 0x000000010d0c7824 */ /* 0x000fe200010e0e15 */
[----:B------:R-:W-:Y:S02]  /*1d40*/  LOP3.LUT R7, R7, UR11, RZ, 0xc0, !PT ;  /* 0x0000000b07077c12 */ /* 0x000fe4000f8ec0ff */
[----:B------:R-:W-:-:S02]  /*1d50*/  SHF.R.S32.HI R9, RZ, 0x1f, R8 ;  /* 0x0000001fff097819 */ /* 0x000fc40000011408 */
[----:B------:R-:W-:Y:S01]  /*1d60*/  SHF.R.S32.HI R11, RZ, 0x1f, R12 ;  /* 0x0000001fff0b7819 */ /* 0x000fe2000001140c */
[----:B------:R-:W-:Y:S01]  /*1d70*/  IMAD.IADD R15, R7, 0x1, R6 ;  /* 0x00000001070f7824 */ /* 0x000fe200078e0206 */
[----:B------:R-:W-:Y:S01]  /*1d80*/  LOP3.LUT R9, R9, UR11, RZ, 0xc0, !PT ;  /* 0x0000000b09097c12 */ /* 0x000fe2000f8ec0ff */
[----:B------:R-:W-:Y:S01]  /*1d90*/  IMAD.WIDE.U32 R6, R26, 0x4, R4 ;  /* 0x000000041a067825 */ /* 0x000fe200078e0004 */
[----:B------:R-:W-:Y:S02]  /*1da0*/  LOP3.LUT R10, R10, UR11, RZ, 0xc0, !PT ;  /* 0x0000000b0a0a7c12 */ /* 0x000fe4000f8ec0ff */
[----:B------:R-:W-:Y:S01]  /*1db0*/  LOP3.LUT R11, R11, UR11, RZ, 0xc0, !PT ;  /* 0x0000000b0b0b7c12 */ /* 0x000fe2000f8ec0ff */
[----:B------:R-:W-:Y:S01]  /*1dc0*/  IMAD.IADD R17, R9, 0x1, R8 ;  /* 0x0000000109117824 */ /* 0x000fe200078e0208 */
[----:B------:R0:W-:Y:S01]  /*1dd0*/  STG.E desc[UR8][R6.64], R15 ;  /* 0x0000000f06007986 */ /* 0x0001e2000c101908 */
[----:B------:R-:W-:Y:S01]  /*1de0*/  IMAD.IADD R19, R10, 0x1, R19 ;  /* 0x000000010a137824 */ /* 0x000fe200078e0213 */
[----:B------:R-:W-:Y:S01]  /*1df0*/  ISETP.GE.U32.AND P0, PT, R0, 0x1000, PT ;  /* 0x000010000000780c */ /* 0x000fe20003f06070 */
[----:B------:R-:W-:-:S02]  /*1e00*/  IMAD.IADD R21, R11, 0x1, R12 ;  /* 0x000000010b157824 */ /* 0x000fc400078e020c */
[----:B------:R-:W-:Y:S01]  /*1e10*/  IMAD.WIDE.U32 R8, R2, 0x4, R4 ;  /* 0x0000000402087825 */ /* 0x000fe200078e0004 */
[----:B------:R-:W-:-:S03]  /*1e20*/  LEA R2, R3, R2, 0x2 ;  /* 0x0000000203027211 */ /* 0x000fc600078e10ff */
[--C-:B------:R-:W-:Y:S01]  /*1e30*/  IMAD.WIDE.U32 R10, R23, 0x4, R4.reuse ;  /* 0x00000004170a7825 */ /* 0x100fe200078e0004 */
[----:B------:R0:W-:Y:S03]  /*1e40*/  STG.E desc[UR8][R8.64], R17 ;  /* 0x0000001108007986 */ /* 0x0001e6000c101908 */
[----:B------:R-:W-:Y:S01]  /*1e50*/  IMAD.WIDE.U32 R12, R24, 0x4, R4 ;  /* 0x00000004180c7825 */ /* 0x000fe200078e0004 */
[----:B------:R0:W-:Y:S03]  /*1e60*/  STG.E desc[UR8][R10.64], R19 ;  /* 0x000000130a007986 */ /* 0x0001e6000c101908 */
[C---:B------:R-:W-:Y:S01]  /*1e70*/  IMAD R23, R3.reuse, 0x4, R23 ;  /* 0x0000000403177824 */ /* 0x040fe200078e0217 */
[----:B------:R0:W-:Y:S01]  /*1e80*/  STG.E desc[UR8][R12.64], R21 ;  /* 0x000000150c007986 */ /* 0x0001e2000c101908 */
[----:B------:R-:W-:-:S02]  /*1e90*/  IMAD R24, R3, 0x4, R24 ;  /* 0x0000000403187824 */ /* 0x000fc400078e0218 */
[----:B------:R-:W-:Y:S01]  /*1ea0*/  IMAD R26, R3, 0x4, R26 ;  /* 0x00000004031a7824 */ /* 0x000fe200078e021a */
[----:B------:R-:W-:Y:S06]  /*1eb0*/  @!P0 BRA `(.L_x_13) ;  /* 0xfffffffc00248947 */ /* 0x000fec000383ffff */
[----:B------:R-:W-:Y:S05]  /*1ec0*/  EXIT ;  /* 0x000000000000794d */ /* 0x000fea0003800000 */
        .weak           $__internal_0_$__cuda_sm20_div_u16
        .type           $__internal_0_$__cuda_sm20_div_u16,@function
        .size           $__internal_0_$__cuda_sm20_div_u16,(.L_x_219 - $__internal_0_$__cuda_sm20_div_u16)
$__internal_0_$__cuda_sm20_div_u16:
[----:B------:R-:W0:Y:S01]  /*1ed0*/  I2F.U16 R4, R11 ;  /* 0x0000000b00047306 */ /* 0x000e220000101000 */
[----:B------:R-:W-:Y:S01]  /*1ee0*/  IMAD.MOV.U32 R6, RZ, RZ, 0x4b800000 ;  /* 0x4b800000ff067424 */ /* 0x000fe200078e00ff */
[C---:B0-----:R-:W-:Y:S02]  /*1ef0*/  FSETP.GEU.AND P1, PT, |R4|.reuse, 1.175494350822287508e-38, PT ;  /* 0x008000000400780b */ /* 0x041fe40003f2e200 */
[----:B------:R-:W-:Y:S02]  /*1f00*/  FSETP.GT.AND P0, PT, |R4|, 8.50705917302346158658e+37, PT ;  /* 0x7e8000000400780b */ /* 0x000fe40003f04200 */
[----:B------:R-:W-:-:S04]  /*1f10*/  FSEL R6, R6, 1, !P1 ;  /* 0x3f80000006067808 */ /* 0x000fc80004800000 */
[----:B------:R-:W-:Y:S01]  /*1f20*/  FSEL R7, R6, 0.25, !P0 ;  /* 0x3e80000006077808 */ /* 0x000fe20004000000 */
[----:B------:R-:W-:Y:S01]  /*1f30*/  IMAD.MOV.U32 R6, RZ, RZ, R12 ;  /* 0x000000ffff067224 */ /* 0x000fe200078e000c */
[----:B------:R-:W-:-:S03]  /*1f40*/  ISETP.NE.U32.AND P0, PT, R11, RZ, PT ;  /* 0x000000ff0b00720c */ /* 0x000fc60003f05070 */
[----:B------:R-:W-:Y:S02]  /*1f50*/  FMUL R8, R4, R7 ;  /* 0x0000000704087220 */ /* 0x000fe40000400000 */
[----:B------:R-:W-:Y:S08]  /*1f60*/  I2F.U16.RZ R4, R10 ;  /* 0x0000000a00047306 */ /* 0x000ff0000010d000 */
[----:B------:R-:W0:Y:S02]  /*1f70*/  MUFU.RCP R8, R8 ;  /* 0x0000000800087308 */ /* 0x000e240000001000 */
[----:B0-----:R-:W-:-:S04]  /*1f80*/  FMUL R7, R7, R8 ;  /* 0x0000000807077220 */ /* 0x001fc80000400000 */
[----:B------:R-:W-:-:S04]  /*1f90*/  VIADD R7, R7, 0x2 ;  /* 0x0000000207077836 */ /* 0x000fc80000000000 */
[----:B------:R-:W-:Y:S01]  /*1fa0*/  FMUL.RZ R9, R4, R7 ;  /* 0x0000000704097220 */ /* 0x000fe2000040c000 */
[----:B------:R-:W-:-:S05]  /*1fb0*/  IMAD.MOV.U32 R7, RZ, RZ, 0x0 ;  /* 0x00000000ff077424 */ /* 0x000fca00078e00ff */
[----:B------:R-:W0:Y:S02]  /*1fc0*/  F2I.U32.TRUNC.NTZ R9, R9 ;  /* 0x0000000900097305 */ /* 0x000e24000020f000 */
[----:B0-----:R-:W-:Y:S01]  /*1fd0*/  LOP3.LUT R4, R9, 0xffff, RZ, 0xc0, !PT ;  /* 0x0000ffff09047812 */ /* 0x001fe200078ec0ff */
[----:B------:R-:W-:Y:S01]  /*1fe0*/  @!P0 IMAD.MOV.U32 R4, RZ, RZ, -0x1 ;  /* 0xffffffffff048424 */ /* 0x000fe200078e00ff */
[----:B------:R-:W-:Y:S06]  /*1ff0*/  RET.REL.NODEC R6 `(_Z28lux_ntt_inverse_fused_kernelILi4096EEvPiPKiS2_iiii) ;  /* 0xffffffe006007950 */ /* 0x000fec0003c3ffff */
.L_x_14:
[----:B------:R-:W-:-:S00]  /*2000*/  BRA `(.L_x_14) ;  /* 0xfffffffc00fc7947 */ /* 0x000fc0000383ffff */
[----:B------:R-:W-:-:S00]  /*2010*/  NOP ;  /* 0x0000000000007918 */ /* 0x000fc00000000000 */
        /* <DEDUP_REMOVED lines=14> */
.L_x_219:


//--------------------- .text._Z28lux_ntt_inverse_fused_kernelILi2048EEvPiPKiS2_iiii --------------------------
	.section	.text._Z28lux_ntt_inverse_fused_kernelILi2048EEvPiPKiS2_iiii,"ax",@progbits
	.align	128
        .global         _Z28lux_ntt_inverse_fused_kernelILi2048EEvPiPKiS2_iiii
        .type           _Z28lux_ntt_inverse_fused_kernelILi2048EEvPiPKiS2_iiii,@function
        .size           _Z28lux_ntt_inverse_fused_kernelILi2048EEvPiPKiS2_iiii,(.L_x_220 - _Z28lux_ntt_inverse_fused_kernelILi2048EEvPiPKiS2_iiii)
        .other          _Z28lux_ntt_inverse_fused_kernelILi2048EEvPiPKiS2_iiii,@"STO_CUDA_ENTRY STV_DEFAULT"
_Z28lux_ntt_inverse_fused_kernelILi2048EEvPiPKiS2_iiii:
.text._Z28lux_ntt_inverse_fused_kernelILi2048EEvPiPKiS2_iiii:
[----:B------:R-:W-:Y:S08]  /*0000*/  LDC R1, c[0x0][0x37c] ;  /* 0x0000df00ff017b82 */ /* 0x000ff00000000800 */
[----:B------:R-:W0:Y:S08]  /*0010*/  S2UR UR4, SR_CTAID.X ;  /* 0x00000000000479c3 */ /* 0x000e300000002500 */
[----:B------:R-:W0:Y:S02]  /*0020*/  LDC R0, c[0x0][0x3a4] ;  /* 0x0000e900ff007b82 */ /* 0x000e240000000800 */
[----:B0-----:R-:W-:-:S13]  /*0030*/  ISETP.LE.AND P0, PT, R0, UR4, PT ;  /* 0x0000000400007c0c */ /* 0x001fda000bf03270 */
[----:B------:R-:W-:Y:S05]  /*0040*/  @P0 EXIT ;  /* 0x000000000000094d */ /* 0x000fea0003800000 */
[----:B------:R-:W0:Y:S01]  /*0050*/  S2R R0, SR_TID.X ;  /* 0x0000000000007919 */ /* 0x000e220000002100 */
[----:B------:R-:W1:Y:S01]  /*0060*/  LDC R3, c[0x0][0x360] ;  /* 0x0000d800ff037b82 */ /* 0x000e620000000800 */
[----:B------:R-:W-:Y:S01]  /*0070*/  MOV R9, 0x100 ;  /* 0x0000010000097802 */ /* 0x000fe20000000f00 */
[----:B------:R-:W-:Y:S01]  /*0080*/  USHF.L.U32 UR4, UR4, 0xb, URZ ;  /* 0x0000000b04047899 */ /* 0x000fe200080006ff */
[----:B-1----:R-:W-:Y:S01]  /*0090*/  LOP3.LUT R5, R3, 0xffff, RZ, 0xc0, !PT ;  /* 0x0000ffff03057812 */ /* 0x002fe200078ec0ff */
[----:B0-----:R-:W-:-:S04]  /*00a0*/  IMAD.IADD R2, R0, 0x1, R3 ;  /* 0x0000000100027824 */ /* 0x001fc800078e0203 */
[----:B------:R-:W-:-:S05]  /*00b0*/  IMAD.MOV R4, RZ, RZ, -R2 ;  /* 0x000000ffff047224 */ /* 0x000fca00078e0a02 */
[----:B------:R-:W-:-:S05]  /*00c0*/  PRMT R4, R4, 0x7710, RZ ;  /* 0x0000771004047816 */ /* 0x000fca00000000ff */
[----:B------:R-:W-:-:S05]  /*00d0*/  VIADD R4, R4, 0x7ff ;  /* 0x000007ff04047836 */ /* 0x000fca0000000000 */
[----:B------:R-:W-:-:S07]  /*00e0*/  LOP3.LUT R10, R4, 0xffff, RZ, 0xc0, !PT ;  /* 0x0000ffff040a7812 */ /* 0x000fce00078ec0ff */
[----:B------:R-:W-:Y:S05]  /*00f0*/  CALL.REL.NOINC `($__internal_1_$__cuda_sm20_div_u16) ;  /* 0x0000002000e07944 */ /* 0x000fea0003c00000 */
[----:B------:R-:W0:Y:S01]  /*0100*/  I2F.U32.RP R8, R3 ;  /* 0x0000000300087306 */ /* 0x000e220000209000 */
[C---:B------:R-:W-:Y:S01]  /*0110*/  ISETP.GE.U32.AND P0, PT, R2.reuse, 0x400, PT ;  /* 0x000004000200780c */ /* 0x040fe20003f06070 */
[----:B------:R-:W1:Y:S01]  /*0120*/  LDCU.64 UR6, c[0x0][0x388] ;  /* 0x00007100ff0677ac */ /* 0x000e620008000a00 */
[----:B------:R-:W-:Y:S01]  /*0130*/  VIMNMX.U32 R4, PT, PT, R2, 0x400, !PT ;  /* 0x0000040002047848 */ /* 0x000fe20007fe0000 */
[----:B------:R-:W-:Y:S01]  /*0140*/  BSSY.RECONVERGENT B0, `(.L_x_15) ;  /* 0x0000040000007945 */ /* 0x000fe20003800200 */
[----:B------:R-:W-:Y:S01]  /*0150*/  SEL R13, RZ, 0x1, P0 ;  /* 0x00000001ff0d7807 */ /* 0x000fe20000000000 */
[----:B------:R-:W2:Y:S01]  /*0160*/  LDCU.64 UR8, c[0x0][0x358] ;  /* 0x00006b00ff0877ac */ /* 0x000ea20008000a00 */
[----:B------:R-:W-:Y:S01]  /*0170*/  ISETP.NE.U32.AND P3, PT, R3, RZ, PT ;  /* 0x000000ff0300720c */ /* 0x000fe20003f65070 */
[----:B------:R-:W-:Y:S01]  /*0180*/  IMAD.MOV.U32 R22, RZ, RZ, R0 ;  /* 0x000000ffff167224 */ /* 0x000fe200078e0000 */
[----:B------:R-:W-:Y:S01]  /*0190*/  IADD3 R4, PT, PT, R4, -R2, -R13 ;  /* 0x8000000204047210 */ /* 0x000fe20007ffe80d */
[----:B0-----:R-:W0:Y:S02]  /*01a0*/  MUFU.RCP R8, R8 ;  /* 0x0000000800087308 */ /* 0x001e240000001000 */
[----:B0-----:R-:W-:-:S06]  /*01b0*/  VIADD R6, R8, 0xffffffe ;  /* 0x0ffffffe08067836 */ /* 0x001fcc0000000000 */
[----:B------:R0:W3:Y:S02]  /*01c0*/  F2I.FTZ.U32.TRUNC.NTZ R7, R6 ;  /* 0x0000000600077305 */ /* 0x0000e4000021f000 */
[----:B0-----:R-:W-:Y:S02]  /*01d0*/  IMAD.MOV.U32 R6, RZ, RZ, RZ ;  /* 0x000000ffff067224 */ /* 0x001fe400078e00ff */
[----:B---3--:R-:W-:-:S04]  /*01e0*/  IMAD.MOV R10, RZ, RZ, -R7 ;  /* 0x000000ffff0a7224 */ /* 0x008fc800078e0a07 */
[----:B------:R-:W-:-:S04]  /*01f0*/  IMAD R9, R10, R3, RZ ;  /* 0x000000030a097224 */ /* 0x000fc800078e02ff */
[----:B------:R-:W-:-:S06]  /*0200*/  IMAD.HI.U32 R7, R7, R9, R6 ;  /* 0x0000000907077227 */ /* 0x000fcc00078e0006 */
[----:B------:R-:W-:Y:S01]  /*0210*/  IMAD.HI.U32 R12, R7, R4, RZ ;  /* 0x00000004070c7227 */ /* 0x000fe200078e00ff */
[----:B------:R-:W-:-:S03]  /*0220*/  LOP3.LUT R7, R5, 0xffff, RZ, 0xc0, !PT ;  /* 0x0000ffff05077812 */ /* 0x000fc600078ec0ff */
[----:B------:R-:W-:Y:S01]  /*0230*/  IMAD.MOV R6, RZ, RZ, -R12 ;  /* 0x000000ffff067224 */ /* 0x000fe200078e0a0c */
[----:B------:R-:W-:-:S03]  /*0240*/  ISETP.GE.U32.AND P1, PT, R7, 0x2, PT ;  /* 0x000000020700780c */ /* 0x000fc60003f26070 */
[----:B------:R-:W-:Y:S01]  /*0250*/  IMAD R6, R3, R6, R4 ;  /* 0x0000000603067224 */ /* 0x000fe200078e0204 */
[----:B------:R-:W-:-:S04]  /*0260*/  LOP3.LUT R4, R5, 0x3, RZ, 0xc0, !PT ;  /* 0x0000000305047812 */ /* 0x000fc800078ec0ff */
[----:B------:R-:W-:Y:S02]  /*0270*/  ISETP.GE.U32.AND P0, PT, R6, R3, PT ;  /* 0x000000030600720c */ /* 0x000fe40003f06070 */
[----:B------:R-:W-:-:S11]  /*0280*/  ISETP.NE.AND P4, PT, R4, 0x2, PT ;  /* 0x000000020400780c */ /* 0x000fd60003f85270 */
[----:B------:R-:W-:-:S05]  /*0290*/  @P0 IMAD.IADD R6, R6, 0x1, -R3 ;  /* 0x0000000106060824 */ /* 0x000fca00078e0a03 */
[----:B------:R-:W-:Y:S01]  /*02a0*/  ISETP.GE.U32.AND P2, PT, R6, R3, PT ;  /* 0x000000030600720c */ /* 0x000fe20003f46070 */
[----:B-12---:R-:W-:-:S12]  /*02b0*/  @!P4 BRA `(.L_x_16) ;  /* 0x0000000000a0c947 */ /* 0x006fd80003800000 */
[----:B------:R-:W0:Y:S01]  /*02c0*/  S2R R11, SR_CgaCtaId ;  /* 0x00000000000b7919 */ /* 0x000e220000008800 */
[----:B------:R-:W1:Y:S01]  /*02d0*/  LDC.64 R6, c[0x0][0x388] ;  /* 0x0000e200ff067b82 */ /* 0x000e620000000a00 */
[----:B------:R-:W-:Y:S01]  /*02e0*/  MOV R8, 0x400 ;  /* 0x0000040000087802 */ /* 0x000fe20000000f00 */
[----:B------:R-:W-:Y:S02]  /*02f0*/  IMAD.MOV.U32 R9, RZ, RZ, RZ ;  /* 0x000000ffff097224 */ /* 0x000fe400078e00ff */
[----:B------:R-:W-:Y:S01]  /*0300*/  IMAD.MOV.U32 R22, RZ, RZ, R0 ;  /* 0x000000ffff167224 */ /* 0x000fe200078e0000 */
[----:B0-----:R-:W-:-:S07]  /*0310*/  LEA R8, R11, R8, 0x18 ;  /* 0x000000080b087211 */ /* 0x001fce00078ec0ff */
.L_x_17:
[----:B0-----:R-:W-:-:S04]  /*0320*/  VIADD R11, R22, UR4 ;  /* 0x00000004160b7c36 */ /* 0x001fc80008000000 */
[----:B-1----:R-:W-:-:S06]  /*0330*/  IMAD.WIDE.U32 R10, R11, 0x4, R6 ;  /* 0x000000040b0a7825 */ /* 0x002fcc00078e0006 */
[----:B------:R0:W2:Y:S01]  /*0340*/  LDG.E.CONSTANT R10, desc[UR8][R10.64] ;  /* 0x000000080a0a7981 */ /* 0x0000a2000c1e9900 */
[C---:B------:R-:W-:Y:S01]  /*0350*/  IMAD.SHL.U32 R14, R22.reuse, 0x10, RZ ;  /* 0x00000010160e7824 */ /* 0x040fe200078e00ff */
[----:B------:R-:W-:Y:S01]  /*0360*/  SHF.R.U32.HI R16, RZ, 0x2, R22 ;  /* 0x00000002ff107819 */ /* 0x000fe20000011616 */
[----:B------:R-:W-:Y:S02]  /*0370*/  IMAD.SHL.U32 R15, R22, 0x4, RZ ;  /* 0x00000004160f7824 */ /* 0x000fe400078e00ff */
[----:B------:R-:W-:Y:S01]  /*0380*/  VIADD R9, R9, 0x1 ;  /* 0x0000000109097836 */ /* 0x000fe20000000000 */
[----:B------:R-:W-:-:S04]  /*0390*/  LOP3.LUT R14, R14, 0x10, RZ, 0xc0, !PT ;  /* 0x000000100e0e7812 */ /* 0x000fc800078ec0ff */
[----:B------:R-:W-:Y:S02]  /*03a0*/  LOP3.LUT R15, R14, 0x8, R15, 0xf8, !PT ;  /* 0x000000080e0f7812 */ /* 0x000fe400078ef80f */
[--C-:B------:R-:W-:Y:S02]  /*03b0*/  SHF.R.U32.HI R14, RZ, 0x4, R22.reuse ;  /* 0x00000004ff0e7819 */ /* 0x100fe40000011616 */
[----:B------:R-:W-:-:S04]  /*03c0*/  LOP3.LUT R15, R15, 0x4, R22, 0xf8, !PT ;  /* 0x000000040f0f7812 */ /* 0x000fc800078ef816 */
[----:B------:R-:W-:Y:S02]  /*03d0*/  LOP3.LUT R15, R15, 0x2, R16, 0xf8, !PT ;  /* 0x000000020f0f7812 */ /* 0x000fe400078ef810 */
[----:B------:R-:W-:Y:S02]  /*03e0*/  SHF.R.U32.HI R16, RZ, 0x6, R22 ;  /* 0x00000006ff107819 */ /* 0x000fe40000011616 */
[----:B------:R-:W-:Y:S02]  /*03f0*/  LOP3.LUT R15, R15, 0x1, R14, 0xf8, !PT ;  /* 0x000000010f0f7812 */ /* 0x000fe400078ef80e */
[----:B------:R-:W-:Y:S02]  /*0400*/  LOP3.LUT R14, R14, 0x2, RZ, 0xc0, !PT ;  /* 0x000000020e0e7812 */ /* 0x000fe400078ec0ff */
[C---:B0-----:R-:W-:Y:S02]  /*0410*/  LOP3.LUT R11, R16.reuse, 0x1, RZ, 0xc0, !PT ;  /* 0x00000001100b7812 */ /* 0x041fe400078ec0ff */
[----:B------:R-:W-:Y:S01]  /*0420*/  LOP3.LUT R16, R16, 0x2, RZ, 0xc0, !PT ;  /* 0x0000000210107812 */ /* 0x000fe200078ec0ff */
[----:B------:R-:W-:Y:S01]  /*0430*/  IMAD R14, R15, 0x4, R14 ;  /* 0x000000040f0e7824 */ /* 0x000fe200078e020e */
[----:B------:R-:W-:-:S03]  /*0440*/  SHF.R.U32.HI R15, RZ, 0x8, R22 ;  /* 0x00000008ff0f7819 */ /* 0x000fc60000011616 */
[----:B------:R-:W-:Y:S01]  /*0450*/  IMAD.IADD R11, R14, 0x1, R11 ;  /* 0x000000010e0b7824 */ /* 0x000fe200078e020b */
[----:B------:R-:W-:-:S03]  /*0460*/  LOP3.LUT R14, R15, 0x1, RZ, 0xc0, !PT ;  /* 0x000000010f0e7812 */ /* 0x000fc600078ec0ff */
[----:B------:R-:W-:Y:S01]  /*0470*/  IMAD R11, R11, 0x4, R16 ;  /* 0x000000040b0b7824 */ /* 0x000fe200078e0210 */
[--C-:B------:R-:W-:Y:S01]  /*0480*/  SHF.R.U32.HI R16, RZ, 0xa, R22.reuse ;  /* 0x0000000aff107819 */ /* 0x100fe20000011616 */
[----:B------:R-:W-:Y:S02]  /*0490*/  IMAD.IADD R22, R3, 0x1, R22 ;  /* 0x0000000103167824 */ /* 0x000fe400078e0216 */
[----:B------:R-:W-:Y:S01]  /*04a0*/  IMAD.IADD R11, R11, 0x1, R14 ;  /* 0x000000010b0b7824 */ /* 0x000fe200078e020e */
[----:B------:R-:W-:Y:S02]  /*04b0*/  LOP3.LUT R14, R15, 0x2, RZ, 0xc0, !PT ;  /* 0x000000020f0e7812 */ /* 0x000fe400078ec0ff */
[----:B------:R-:W-:-:S03]  /*04c0*/  LOP3.LUT R16, R16, 0x1, RZ, 0xc0, !PT ;  /* 0x0000000110107812 */ /* 0x000fc600078ec0ff */
[----:B------:R-:W-:Y:S01]  /*04d0*/  IMAD R11, R11, 0x4, R14 ;  /* 0x000000040b0b7824 */ /* 0x000fe200078e020e */
[----:B------:R-:W-:-:S03]  /*04e0*/  LOP3.LUT R14, R9, R4, RZ, 0x3c, !PT ;  /* 0x00000004090e7212 */ /* 0x000fc600078e3cff */
[----:B------:R-:W-:Y:S01]  /*04f0*/  IMAD.IADD R11, R11, 0x1, R16 ;  /* 0x000000010b0b7824 */ /* 0x000fe200078e0210 */
[----:B------:R-:W-:-:S03]  /*0500*/  ISETP.NE.AND P4, PT, R14, 0x2, PT ;  /* 0x000000020e00780c */ /* 0x000fc60003f85270 */
[----:B------:R-:W-:-:S05]  /*0510*/  IMAD R11, R11, 0x4, R8 ;  /* 0x000000040b0b7824 */ /* 0x000fca00078e0208 */
[----:B--2---:R0:W-:Y:S05]  /*0520*/  STS [R11], R10 ;  /* 0x0000000a0b007388 */ /* 0x0041ea0000000800 */
[----:B------:R-:W-:Y:S05]  /*0530*/  @P4 BRA `(.L_x_17) ;  /* 0xfffffffc00784947 */ /* 0x000fea000383ffff */
.L_x_16:
[----:B------:R-:W-:Y:S05]  /*0540*/  BSYNC.RECONVERGENT B0 ;  /* 0x0000000000007941 */ /* 0x000fea0003800200 */
.L_x_15:
[----:B------:R-:W-:Y:S04]  /*0550*/  BSSY.RECONVERGENT B0, `(.L_x_18) ;  /* 0x000008c000007945 */ /* 0x000fe80003800200 */
[----:B------:R-:W-:Y:S05]  /*0560*/  @!P1 BRA `(.L_x_19) ;  /* 0x0000000800289947 */ /* 0x000fea0003800000 */
[----:B------:R-:W1:Y:S01]  /*0570*/  S2R R8, SR_CgaCtaId ;  /* 0x0000000000087919 */ /* 0x000e620000008800 */
[C---:B------:R-:W-:Y:S01]  /*0580*/  IMAD.IADD R6, R22.reuse, 0x1, R3 ;  /* 0x0000000116067824 */ /* 0x040fe200078e0203 */
[----:B------:R-:W-:Y:S01]  /*0590*/  MOV R15, 0x400 ;  /* 0x00000400000f7802 */ /* 0x000fe20000000f00 */
[----:B------:R-:W-:Y:S02]  /*05a0*/  IMAD.SHL.U32 R16, R22, 0x10, RZ ;  /* 0x0000001016107824 */ /* 0x000fe400078e00ff */
[----:B------:R-:W-:-:S03]  /*05b0*/  IMAD.SHL.U32 R6, R6, 0x10, RZ ;  /* 0x0000001006067824 */ /* 0x000fc600078e00ff */
[----:B------:R-:W-:Y:S02]  /*05c0*/  LOP3.LUT R16, R16, 0x10, RZ, 0xc0, !PT ;  /* 0x0000001010107812 */ /* 0x000fe400078ec0ff */
[----:B------:R-:W-:Y:S02]  /*05d0*/  LOP3.LUT R14, R6, 0x10, RZ, 0xc0, !PT ;  /* 0x00000010060e7812 */ /* 0x000fe400078ec0ff */
[----:B-1----:R-:W-:-:S07]  /*05e0*/  LEA R15, R8, R15, 0x18 ;  /* 0x0000000f080f7211 */ /* 0x002fce00078ec0ff */
.L_x_20:
[C---:B-1----:R-:W-:Y:S01]  /*05f0*/  IMAD.SHL.U32 R6, R22.reuse, 0x4, RZ ;  /* 0x0000000416067824 */ /* 0x042fe200078e00ff */
[C---:B------:R-:W-:Y:S01]  /*0600*/  IADD3 R9, P1, PT, R22.reuse, UR4, RZ ;  /* 0x0000000416097c10 */ /* 0x040fe2000ff3e0ff */
[----:B------:R-:W-:Y:S01]  /*0610*/  IMAD.IADD R18, R3, 0x1, R22 ;  /* 0x0000000103127824 */ /* 0x000fe200078e0216 */
[C---:B0-----:R-:W-:Y:S02]  /*0620*/  LOP3.LUT R11, R22.reuse, 0x4, RZ, 0xc0, !PT ;  /* 0x00000004160b7812 */ /* 0x041fe400078ec0ff */
[----:B------:R-:W-:Y:S02]  /*0630*/  LEA.HI.X.SX32 R10, R22, RZ, 0x1, P1 ;  /* 0x000000ff160a7211 */ /* 0x000fe400008f0eff */
[----:B------:R-:W-:Y:S02]  /*0640*/  LOP3.LUT R7, R6, 0x8, RZ, 0xc0, !PT ;  /* 0x0000000806077812 */ /* 0x000fe400078ec0ff */
[----:B------:R-:W-:Y:S02]  /*0650*/  LEA R8, P1, R9, UR6, 0x2 ;  /* 0x0000000609087c11 */ /* 0x000fe4000f8210ff */
[----:B------:R-:W-:-:S02]  /*0660*/  IADD3 R7, PT, PT, R11, R16, R7 ;  /* 0x000000100b077210 */ /* 0x000fc40007ffe007 */
[----:B------:R-:W-:Y:S01]  /*0670*/  LEA.HI.X R9, R9, UR7, R10, 0x2, P1 ;  /* 0x0000000709097c11 */ /* 0x000fe200088f140a */
[----:B------:R-:W-:Y:S01]  /*0680*/  IMAD.SHL.U32 R10, R18, 0x4, RZ ;  /* 0x00000004120a7824 */ /* 0x000fe200078e00ff */
[--C-:B------:R-:W-:Y:S02]  /*0690*/  SHF.R.U32.HI R11, RZ, 0x2, R22.reuse ;  /* 0x00000002ff0b7819 */ /* 0x100fe40000011616 */
[----:B------:R-:W-:Y:S01]  /*06a0*/  SHF.R.U32.HI R6, RZ, 0x4, R22 ;  /* 0x00000004ff067819 */ /* 0x000fe20000011616 */
[----:B------:R-:W2:Y:S01]  /*06b0*/  LDG.E.CONSTANT R8, desc[UR8][R8.64] ;  /* 0x0000000808087981 */ /* 0x000ea2000c1e9900 */
[----:B------:R-:W-:Y:S02]  /*06c0*/  LOP3.LUT R20, R11, 0x2, RZ, 0xc0, !PT ;  /* 0x000000020b147812 */ /* 0x000fe400078ec0ff */
[----:B------:R-:W-:Y:S02]  /*06d0*/  LOP3.LUT R11, R10, 0x8, RZ, 0xc0, !PT ;  /* 0x000000080a0b7812 */ /* 0x000fe400078ec0ff */
[----:B------:R-:W-:-:S02]  /*06e0*/  LOP3.LUT R23, R6, 0x1, RZ, 0xc0, !PT ;  /* 0x0000000106177812 */ /* 0x000fc400078ec0ff */
[C---:B------:R-:W-:Y:S02]  /*06f0*/  LOP3.LUT R17, R18.reuse, 0x4, RZ, 0xc0, !PT ;  /* 0x0000000412117812 */ /* 0x040fe400078ec0ff */
[--C-:B------:R-:W-:Y:S02]  /*0700*/  SHF.R.U32.HI R19, RZ, 0x2, R18.reuse ;  /* 0x00000002ff137819 */ /* 0x100fe40000011612 */
[----:B------:R-:W-:Y:S02]  /*0710*/  SHF.R.U32.HI R10, RZ, 0x4, R18 ;  /* 0x00000004ff0a7819 */ /* 0x000fe40000011612 */
[----:B------:R-:W-:Y:S01]  /*0720*/  IADD3 R23, PT, PT, R23, R7, R20 ;  /* 0x0000000717177210 */ /* 0x000fe20007ffe014 */
[----:B------:R-:W-:Y:S01]  /*0730*/  IMAD.IADD R20, R18, 0x1, R3 ;  /* 0x0000000112147824 */ /* 0x000fe200078e0203 */
[----:B------:R-:W-:Y:S02]  /*0740*/  IADD3 R11, PT, PT, R17, R14, R11 ;  /* 0x0000000e110b7210 */ /* 0x000fe40007ffe00b */
[----:B------:R-:W-:-:S02]  /*0750*/  LOP3.LUT R24, R19, 0x2, RZ, 0xc0, !PT ;  /* 0x0000000213187812 */ /* 0x000fc400078ec0ff */
[----:B------:R-:W-:Y:S02]  /*0760*/  LOP3.LUT R21, R10, 0x1, RZ, 0xc0, !PT ;  /* 0x000000010a157812 */ /* 0x000fe400078ec0ff */
[----:B------:R-:W-:Y:S02]  /*0770*/  LOP3.LUT R6, R6, 0x2, RZ, 0xc0, !PT ;  /* 0x0000000206067812 */ /* 0x000fe400078ec0ff */
[----:B------:R-:W-:Y:S01]  /*0780*/  IADD3 R21, PT, PT, R21, R11, R24 ;  /* 0x0000000b15157210 */ /* 0x000fe20007ffe018 */
[----:B------:R-:W-:Y:S01]  /*0790*/  IMAD.SHL.U32 R11, R20, 0x4, RZ ;  /* 0x00000004140b7824 */ /* 0x000fe200078e00ff */
[----:B------:R-:W-:Y:S01]  /*07a0*/  IADD3 R7, P1, PT, R18, UR4, RZ ;  /* 0x0000000412077c10 */ /* 0x000fe2000ff3e0ff */
[----:B------:R-:W-:Y:S01]  /*07b0*/  IMAD R23, R23, 0x4, R6 ;  /* 0x0000000417177824 */ /* 0x000fe200078e0206 */
[----:B------:R-:W-:Y:S02]  /*07c0*/  LOP3.LUT R19, R20, 0x4, RZ, 0xc0, !PT ;  /* 0x0000000414137812 */ /* 0x000fe400078ec0ff */
[----:B------:R-:W-:-:S02]  /*07d0*/  LOP3.LUT R11, R11, 0x8, RZ, 0xc0, !PT ;  /* 0x000000080b0b7812 */ /* 0x000fc400078ec0ff */
[--C-:B------:R-:W-:Y:S02]  /*07e0*/  SHF.R.U32.HI R24, RZ, 0x2, R20.reuse ;  /* 0x00000002ff187819 */ /* 0x100fe40000011614 */
[----:B------:R-:W-:Y:S02]  /*07f0*/  SHF.R.U32.HI R17, RZ, 0x4, R20 ;  /* 0x00000004ff117819 */ /* 0x000fe40000011614 */
[----:B------:R-:W-:Y:S02]  /*0800*/  LEA.HI.X.SX32 R26, R18, RZ, 0x1, P1 ;  /* 0x000000ff121a7211 */ /* 0x000fe400008f0eff */
[----:B------:R-:W-:Y:S02]  /*0810*/  IADD3 R19, PT, PT, R19, R16, R11 ;  /* 0x0000001013137210 */ /* 0x000fe40007ffe00b */
[----:B------:R-:W-:Y:S02]  /*0820*/  LOP3.LUT R24, R24, 0x2, RZ, 0xc0, !PT ;  /* 0x0000000218187812 */ /* 0x000fe400078ec0ff */
[----:B------:R-:W-:-:S02]  /*0830*/  LOP3.LUT R25, R17, 0x1, RZ, 0xc0, !PT ;  /* 0x0000000111197812 */ /* 0x000fc400078ec0ff */
[----:B------:R-:W-:Y:S02]  /*0840*/  LEA R6, P1, R7, UR6, 0x2 ;  /* 0x0000000607067c11 */ /* 0x000fe4000f8210ff */
[----:B------:R-:W-:Y:S02]  /*0850*/  IADD3 R19, PT, PT, R25, R19, R24 ;  /* 0x0000001319137210 */ /* 0x000fe40007ffe018 */
[----:B------:R-:W-:Y:S02]  /*0860*/  LEA.HI.X R7, R7, UR7, R26, 0x2, P1 ;  /* 0x0000000707077c11 */ /* 0x000fe400088f141a */
[----:B------:R-:W-:Y:S02]  /*0870*/  SHF.R.U32.HI R24, RZ, 0x6, R22 ;  /* 0x00000006ff187819 */ /* 0x000fe40000011616 */
[----:B------:R-:W-:Y:S01]  /*0880*/  IADD3 R11, P1, PT, R20, UR4, RZ ;  /* 0x00000004140b7c10 */ /* 0x000fe2000ff3e0ff */
[----:B------:R0:W3:Y:S01]  /*0890*/  LDG.E.CONSTANT R9, desc[UR8][R6.64] ;  /* 0x0000000806097981 */ /* 0x0000e2000c1e9900 */
[----:B------:R-:W-:-:S02]  /*08a0*/  LOP3.LUT R25, R24, 0x1, RZ, 0xc0, !PT ;  /* 0x0000000118197812 */ /* 0x000fc400078ec0ff */
[----:B------:R-:W-:Y:S02]  /*08b0*/  LOP3.LUT R26, R10, 0x2, RZ, 0xc0, !PT ;  /* 0x000000020a1a7812 */ /* 0x000fe400078ec0ff */
[----:B------:R-:W-:Y:S02]  /*08c0*/  LEA.HI.X.SX32 R28, R20, RZ, 0x1, P1 ;  /* 0x000000ff141c7211 */ /* 0x000fe400008f0eff */
[----:B------:R-:W-:Y:S01]  /*08d0*/  LEA R10, P1, R11, UR6, 0x2 ;  /* 0x000000060b0a7c11 */ /* 0x000fe2000f8210ff */
[----:B------:R-:W-:Y:S02]  /*08e0*/  IMAD.IADD R25, R25, 0x1, R23 ;  /* 0x0000000119197824 */ /* 0x000fe400078e0217 */
[----:B------:R-:W-:Y:S01]  /*08f0*/  IMAD R23, R21, 0x4, R26 ;  /* 0x0000000415177824 */ /* 0x000fe200078e021a */
[----:B------:R-:W-:Y:S02]  /*0900*/  LEA.HI.X R11, R11, UR7, R28, 0x2, P1 ;  /* 0x000000070b0b7c11 */ /* 0x000fe400088f141c */
[----:B------:R-:W-:-:S02]  /*0910*/  SHF.R.U32.HI R21, RZ, 0x6, R18 ;  /* 0x00000006ff157819 */ /* 0x000fc40000011612 */
[----:B------:R-:W-:Y:S01]  /*0920*/  LOP3.LUT R28, R17, 0x2, RZ, 0xc0, !PT ;  /* 0x00000002111c7812 */ /* 0x000fe200078ec0ff */
[----:B------:R1:W4:Y:S01]  /*0930*/  LDG.E.CONSTANT R10, desc[UR8][R10.64] ;  /* 0x000000080a0a7981 */ /* 0x000322000c1e9900 */
[----:B------:R-:W-:Y:S02]  /*0940*/  LOP3.LUT R24, R24, 0x2, RZ, 0xc0, !PT ;  /* 0x0000000218187812 */ /* 0x000fe400078ec0ff */
[----:B------:R-:W-:Y:S02]  /*0950*/  SHF.R.U32.HI R17, RZ, 0x8, R22 ;  /* 0x00000008ff117819 */ /* 0x000fe40000011616 */
[----:B------:R-:W-:Y:S01]  /*0960*/  LOP3.LUT R26, R21, 0x1, RZ, 0xc0, !PT ;  /* 0x00000001151a7812 */ /* 0x000fe200078ec0ff */
[----:B------:R-:W-:Y:S01]  /*0970*/  IMAD R24, R25, 0x4, R24 ;  /* 0x0000000419187824 */ /* 0x000fe200078e0218 */
[----:B------:R-:W-:Y:S02]  /*0980*/  LOP3.LUT R27, R17, 0x1, RZ, 0xc0, !PT ;  /* 0x00000001111b7812 */ /* 0x000fe400078ec0ff */
[----:B0-----:R-:W-:Y:S01]  /*0990*/  LOP3.LUT R6, R21, 0x2, RZ, 0xc0, !PT ;  /* 0x0000000215067812 */ /* 0x001fe200078ec0ff */
[----:B------:R-:W-:-:S02]  /*09a0*/  IMAD.IADD R23, R23, 0x1, R26 ;  /* 0x0000000117177824 */ /* 0x000fc400078e021a */
[----:B------:R-:W-:Y:S02]  /*09b0*/  IMAD.IADD R26, R27, 0x1, R24 ;  /* 0x000000011b1a7824 */ /* 0x000fe400078e0218 */
[----:B------:R-:W-:Y:S01]  /*09c0*/  IMAD R25, R19, 0x4, R28 ;  /* 0x0000000413197824 */ /* 0x000fe200078e021c */
[----:B------:R-:W-:Y:S01]  /*09d0*/  SHF.R.U32.HI R19, RZ, 0x6, R20 ;  /* 0x00000006ff137819 */ /* 0x000fe20000011614 */
[----:B------:R-:W-:Y:S01]  /*09e0*/  IMAD.IADD R24, R20, 0x1, R3 ;  /* 0x0000000114187824 */ /* 0x000fe200078e0203 */
[----:B------:R-:W-:Y:S01]  /*09f0*/  LOP3.LUT R17, R17, 0x2, RZ, 0xc0, !PT ;  /* 0x0000000211117812 */ /* 0x000fe200078ec0ff */
[----:B------:R-:W-:Y:S01]  /*0a00*/  IMAD R23, R23, 0x4, R6 ;  /* 0x0000000417177824 */ /* 0x000fe200078e0206 */
[C---:B------:R-:W-:Y:S01]  /*0a10*/  LOP3.LUT R28, R19.reuse, 0x1, RZ, 0xc0, !PT ;  /* 0x00000001131c7812 */ /* 0x040fe200078ec0ff */
[C---:B------:R-:W-:Y:S01]  /*0a20*/  IMAD.SHL.U32 R6, R24.reuse, 0x4, RZ ;  /* 0x0000000418067824 */ /* 0x040fe200078e00ff */
[----:B------:R-:W-:Y:S01]  /*0a30*/  LOP3.LUT R21, R24, 0x4, RZ, 0xc0, !PT ;  /* 0x0000000418157812 */ /* 0x000fe200078ec0ff */
[----:B------:R-:W-:Y:S01]  /*0a40*/  IMAD R17, R26, 0x4, R17 ;  /* 0x000000041a117824 */ /* 0x000fe200078e0211 */
[----:B------:R-:W-:Y:S01]  /*0a50*/  LOP3.LUT R26, R19, 0x2, RZ, 0xc0, !PT ;  /* 0x00000002131a7812 */ /* 0x000fe200078ec0ff */
[----:B------:R-:W-:Y:S01]  /*0a60*/  IMAD.IADD R25, R25, 0x1, R28 ;  /* 0x0000000119197824 */ /* 0x000fe200078e021c */
[----:B------:R-:W-:-:S02]  /*0a70*/  LOP3.LUT R7, R6, 0x8, RZ, 0xc0, !PT ;  /* 0x0000000806077812 */ /* 0x000fc400078ec0ff */
[----:B-1----:R-:W-:Y:S02]  /*0a80*/  SHF.R.U32.HI R11, RZ, 0x8, R18 ;  /* 0x00000008ff0b7819 */ /* 0x002fe40000011612 */
[----:B------:R-:W-:Y:S01]  /*0a90*/  IADD3 R6, PT, PT, R21, R14, R7 ;  /* 0x0000000e15067210 */ /* 0x000fe20007ffe007 */
[----:B------:R-:W-:Y:S01]  /*0aa0*/  IMAD R21, R25, 0x4, R26 ;  /* 0x0000000419157824 */ /* 0x000fe200078e021a */
[----:B------:R-:W-:Y:S02]  /*0ab0*/  LOP3.LUT R26, R11, 0x1, RZ, 0xc0, !PT ;  /* 0x000000010b1a7812 */ /* 0x000fe400078ec0ff */
[--C-:B------:R-:W-:Y:S02]  /*0ac0*/  SHF.R.U32.HI R25, RZ, 0x2, R24.reuse ;  /* 0x00000002ff197819 */ /* 0x100fe40000011618 */
[----:B------:R-:W-:Y:S01]  /*0ad0*/  SHF.R.U32.HI R7, RZ, 0x4, R24 ;  /* 0x00000004ff077819 */ /* 0x000fe20000011618 */
[----:B------:R-:W-:Y:S01]  /*0ae0*/  IMAD.IADD R23, R23, 0x1, R26 ;  /* 0x0000000117177824 */ /* 0x000fe200078e021a */
[----:B------:R-:W-:-:S02]  /*0af0*/  LOP3.LUT R25, R25, 0x2, RZ, 0xc0, !PT ;  /* 0x0000000219197812 */ /* 0x000fc400078ec0ff */
[----:B------:R-:W-:-:S04]  /*0b00*/  LOP3.LUT R26, R7, 0x1, RZ, 0xc0, !PT ;  /* 0x00000001071a7812 */ /* 0x000fc800078ec0ff */
[----:B------:R-:W-:Y:S02]  /*0b10*/  IADD3 R25, PT, PT, R26, R6, R25 ;  /* 0x000000061a197210 */ /* 0x000fe40007ffe019 */
[----:B------:R-:W-:Y:S02]  /*0b20*/  LOP3.LUT R6, R7, 0x2, RZ, 0xc0, !PT ;  /* 0x0000000207067812 */ /* 0x000fe400078ec0ff */
[----:B------:R-:W-:-:S03]  /*0b30*/  IADD3 R7, P1, PT, R24, UR4, RZ ;  /* 0x0000000418077c10 */ /* 0x000fc6000ff3e0ff */
[----:B------:R-:W-:Y:S01]  /*0b40*/  IMAD R25, R25, 0x4, R6 ;  /* 0x0000000419197824 */ /* 0x000fe200078e0206 */
[----:B------:R-:W-:Y:S02]  /*0b50*/  LEA.HI.X.SX32 R26, R24, RZ, 0x1, P1 ;  /* 0x000000ff181a7211 */ /* 0x000fe400008f0eff */
[----:B------:R-:W-:-:S04]  /*0b60*/  LEA R6, P1, R7, UR6, 0x2 ;  /* 0x0000000607067c11 */ /* 0x000fc8000f8210ff */
[----:B------:R-:W-:-:S05]  /*0b70*/  LEA.HI.X R7, R7, UR7, R26, 0x2, P1 ;  /* 0x0000000707077c11 */ /* 0x000fca00088f141a */
[----:B------:R0:W5:Y:S01]  /*0b80*/  LDG.E.CONSTANT R6, desc[UR8][R6.64] ;  /* 0x0000000806067981 */ /* 0x000162000c1e9900 */
[----:B------:R-:W-:Y:S02]  /*0b90*/  SHF.R.U32.HI R19, RZ, 0x8, R20 ;  /* 0x00000008ff137819 */ /* 0x000fe40000011614 */
[----:B------:R-:W-:Y:S02]  /*0ba0*/  SHF.R.U32.HI R26, RZ, 0x6, R24 ;  /* 0x00000006ff1a7819 */ /* 0x000fe40000011618 */
[----:B------:R-:W-:-:S05]  /*0bb0*/  LOP3.LUT R28, R19, 0x1, RZ, 0xc0, !PT ;  /* 0x00000001131c7812 */ /* 0x000fca00078ec0ff */
[----:B------:R-:W-:Y:S01]  /*0bc0*/  IMAD.IADD R21, R21, 0x1, R28 ;  /* 0x0000000115157824 */ /* 0x000fe200078e021c */
[C---:B------:R-:W-:Y:S02]  /*0bd0*/  LOP3.LUT R28, R26.reuse, 0x1, RZ, 0xc0, !PT ;  /* 0x000000011a1c7812 */ /* 0x040fe400078ec0ff */
[----:B------:R-:W-:Y:S02]  /*0be0*/  LOP3.LUT R26, R26, 0x2, RZ, 0xc0, !PT ;  /* 0x000000021a1a7812 */ /* 0x000fe400078ec0ff */
[----:B------:R-:W-:Y:S01]  /*0bf0*/  SHF.R.U32.HI R27, RZ, 0x8, R24 ;  /* 0x00000008ff1b7819 */ /* 0x000fe20000011618 */
[----:B------:R-:W-:-:S04]  /*0c00*/  IMAD.IADD R25, R25, 0x1, R28 ;  /* 0x0000000119197824 */ /* 0x000fc800078e021c */
[----:B------:R-:W-:Y:S01]  /*0c10*/  IMAD R25, R25, 0x4, R26 ;  /* 0x0000000419197824 */ /* 0x000fe200078e021a */
[----:B------:R-:W-:Y:S02]  /*0c20*/  LOP3.LUT R26, R27, 0x1, RZ, 0xc0, !PT ;  /* 0x000000011b1a7812 */ /* 0x000fe400078ec0ff */
[----:B------:R-:W-:Y:S02]  /*0c30*/  LOP3.LUT R28, R19, 0x2, RZ, 0xc0, !PT ;  /* 0x00000002131c7812 */ /* 0x000fe400078ec0ff */
[----:B------:R-:W-:Y:S01]  /*0c40*/  SHF.R.U32.HI R22, RZ, 0xa, R22 ;  /* 0x0000000aff167819 */ /* 0x000fe20000011616 */
[----:B------:R-:W-:Y:S01]  /*0c50*/  IMAD.IADD R25, R25, 0x1, R26 ;  /* 0x0000000119197824 */ /* 0x000fe200078e021a */
[----:B------:R-:W-:Y:S02]  /*0c60*/  LOP3.LUT R26, R11, 0x2, RZ, 0xc0, !PT ;  /* 0x000000020b1a7812 */ /* 0x000fe400078ec0ff */
[----:B------:R-:W-:Y:S01]  /*0c70*/  SHF.R.U32.HI R18, RZ, 0xa, R18 ;  /* 0x0000000aff127819 */ /* 0x000fe20000011612 */
[----:B------:R-:W-:Y:S01]  /*0c80*/  IMAD R21, R21, 0x4, R28 ;  /* 0x0000000415157824 */ /* 0x000fe200078e021c */
[----:B------:R-:W-:-:S02]  /*0c90*/  SHF.R.U32.HI R11, RZ, 0xa, R20 ;  /* 0x0000000aff0b7819 */ /* 0x000fc40000011614 */
[----:B0-----:R-:W-:Y:S02]  /*0ca0*/  LOP3.LUT R7, R27, 0x2, RZ, 0xc0, !PT ;  /* 0x000000021b077812 */ /* 0x001fe400078ec0ff */
[----:B------:R-:W-:Y:S02]  /*0cb0*/  SHF.R.U32.HI R19, RZ, 0xa, R24 ;  /* 0x0000000aff137819 */ /* 0x000fe40000011618 */
[----:B------:R-:W-:Y:S01]  /*0cc0*/  LOP3.LUT R28, R22, 0x1, RZ, 0xc0, !PT ;  /* 0x00000001161c7812 */ /* 0x000fe200078ec0ff */
[----:B------:R-:W-:Y:S01]  /*0cd0*/  IMAD R23, R23, 0x4, R26 ;  /* 0x0000000417177824 */ /* 0x000fe200078e021a */
[----:B------:R-:W-:Y:S02]  /*0ce0*/  LOP3.LUT R20, R18, 0x1, RZ, 0xc0, !PT ;  /* 0x0000000112147812 */ /* 0x000fe400078ec0ff */
[----:B------:R-:W-:Y:S01]  /*0cf0*/  LOP3.LUT R22, R11, 0x1, RZ, 0xc0, !PT ;  /* 0x000000010b167812 */ /* 0x000fe200078ec0ff */
[----:B------:R-:W-:Y:S01]  /*0d00*/  IMAD R7, R25, 0x4, R7 ;  /* 0x0000000419077824 */ /* 0x000fe200078e0207 */
[----:B------:R-:W-:Y:S01]  /*0d10*/  LOP3.LUT R26, R19, 0x1, RZ, 0xc0, !PT ;  /* 0x00000001131a7812 */ /* 0x000fe200078ec0ff */
[----:B------:R-:W-:-:S02]  /*0d20*/  IMAD.IADD R18, R28, 0x1, R17 ;  /* 0x000000011c127824 */ /* 0x000fc400078e0211 */
[----:B------:R-:W-:Y:S02]  /*0d30*/  IMAD.IADD R20, R23, 0x1, R20 ;  /* 0x0000000117147824 */ /* 0x000fe400078e0214 */
[----:B------:R-:W-:Y:S02]  /*0d40*/  IMAD.IADD R22, R21, 0x1, R22 ;  /* 0x0000000115167824 */ /* 0x000fe400078e0216 */
[----:B------:R-:W-:Y:S02]  /*0d50*/  IMAD.IADD R26, R7, 0x1, R26 ;  /* 0x00000001071a7824 */ /* 0x000fe400078e021a */
[--C-:B------:R-:W-:Y:S02]  /*0d60*/  IMAD R7, R18, 0x4, R15.reuse ;  /* 0x0000000412077824 */ /* 0x100fe400078e020f */
[--C-:B------:R-:W-:Y:S02]  /*0d70*/  IMAD R20, R20, 0x4, R15.reuse ;  /* 0x0000000414147824 */ /* 0x100fe400078e020f */
[----:B------:R-:W-:-:S02]  /*0d80*/  IMAD R11, R22, 0x4, R15 ;  /* 0x00000004160b7824 */ /* 0x000fc400078e020f */
[----:B------:R-:W-:Y:S02]  /*0d90*/  IMAD R17, R26, 0x4, R15 ;  /* 0x000000041a117824 */ /* 0x000fe400078e020f */
[----:B------:R-:W-:-:S05]  /*0da0*/  IMAD.IADD R22, R24, 0x1, R3 ;  /* 0x0000000118167824 */ /* 0x000fca00078e0203 */
[----:B------:R-:W-:Y:S01]  /*0db0*/  ISETP.GE.U32.AND P1, PT, R22, 0x800, PT ;  /* 0x000008001600780c */ /* 0x000fe20003f26070 */
[----:B--2---:R1:W-:Y:S04]  /*0dc0*/  STS [R7], R8 ;  /* 0x0000000807007388 */ /* 0x0043e80000000800 */
[----:B---3--:R1:W-:Y:S04]  /*0dd0*/  STS [R20], R9 ;  /* 0x0000000914007388 */ /* 0x0083e80000000800 */
[----:B----4-:R1:W-:Y:S04]  /*0de0*/  STS [R11], R10 ;  /* 0x0000000a0b007388 */ /* 0x0103e80000000800 */
[----:B-----5:R1:W-:Y:S01]  /*0df0*/  STS [R17], R6 ;  /* 0x0000000611007388 */ /* 0x0203e20000000800 */
[----:B------:R-:W-:Y:S05]  /*0e00*/  @!P1 BRA `(.L_x_20) ;  /* 0xfffffff400f89947 */ /* 0x000fea000383ffff */
.L_x_19:
[----:B------:R-:W-:Y:S05]  /*0e10*/  BSYNC.RECONVERGENT B0 ;  /* 0x0000000000007941 */ /* 0x000fea0003800200 */
.L_x_18:
[----:B------:R-:W-:Y:S01]  /*0e20*/  BAR.SYNC.DEFER_BLOCKING 0x0 ;  /* 0x0000000000007b1d */ /* 0x000fe20000010000 */
[----:B------:R-:W-:Y:S02]  /*0e30*/  @P0 VIADD R12, R12, 0x1 ;  /* 0x000000010c0c0836 */ /* 0x000fe40000000000 */
[----:B-1----:R-:W-:Y:S02]  /*0e40*/  IMAD.IADD R6, R2, 0x1, R3 ;  /* 0x0000000102067824 */ /* 0x002fe400078e0203 */
[----:B------:R-:W-:Y:S01]  /*0e50*/  @P2 VIADD R12, R12, 0x1 ;  /* 0x000000010c0c2836 */ /* 0x000fe20000000000 */
[----:B------:R-:W-:Y:S01]  /*0e60*/  @!P3 LOP3.LUT R12, RZ, R3, RZ, 0x33, !PT ;  /* 0x00000003ff0cb212 */ /* 0x000fe200078e33ff */
[----:B------:R-:W-:Y:S02]  /*0e70*/  IMAD.MOV.U32 R8, RZ, RZ, 0x7fe ;  /* 0x000007feff087424 */ /* 0x000fe400078e00ff */
[----:B------:R-:W-:Y:S02]  /*0e80*/  IMAD.MOV.U32 R9, RZ, RZ, 0x1 ;  /* 0x00000001ff097424 */ /* 0x000fe400078e00ff */
[----:B------:R-:W-:-:S07]  /*0e90*/  IMAD.IADD R7, R13, 0x1, R12 ;  /* 0x000000010d077824 */ /* 0x000fce00078e020c */
.L_x_26:
[----:B0-----:R-:W-:Y:S01]  /*0ea0*/  IMAD.SHL.U32 R10, R9, 0x2, RZ ;  /* 0x00000002090a7824 */ /* 0x001fe200078e00ff */
[----:B------:R-:W-:Y:S01]  /*0eb0*/  LOP3.LUT R22, R7, 0x3, RZ, 0xc0, !PT ;  /* 0x0000000307167812 */ /* 0x000fe200078ec0ff */
[C---:B------:R-:W-:Y:S01]  /*0ec0*/  VIADD R21, R9.reuse, 0xffffffff ;  /* 0xffffffff09157836 */ /* 0x040fe20000000000 */
[----:B------:R-:W-:Y:S01]  /*0ed0*/  BSSY.RECONVERGENT B0, `(.L_x_21) ;  /* 0x000006e000007945 */ /* 0x000fe20003800200 */
[----:B------:R-:W-:Y:S01]  /*0ee0*/  VIADD R11, R10, 0xffffffff ;  /* 0xffffffff0a0b7836 */ /* 0x000fe20000000000 */
[----:B------:R-:W-:Y:S01]  /*0ef0*/  ISETP.NE.AND P0, PT, R22, 0x3, PT ;  /* 0x000000031600780c */ /* 0x000fe20003f05270 */
[----:B--2-4-:R-:W-:Y:S02]  /*0f00*/  IMAD.MOV.U32 R13, RZ, RZ, 0x800 ;  /* 0x00000800ff0d7424 */ /* 0x014fe400078e00ff */
[----:B------:R-:W-:Y:S01]  /*0f10*/  IMAD.MOV.U32 R24, RZ, RZ, R0 ;  /* 0x000000ffff187224 */ /* 0x000fe200078e0000 */
[----:B------:R-:W-:Y:S02]  /*0f20*/  LOP3.LUT R12, R10, R11, RZ, 0xc, !PT ;  /* 0x0000000b0a0c7212 */ /* 0x000fe400078e0cff */
[----:B------:R-:W-:-:S04]  /*0f30*/  LOP3.LUT R11, R9, R21, RZ, 0xc, !PT ;  /* 0x00000015090b7212 */ /* 0x000fc800078e0cff */
[----:B------:R-:W0:Y:S08]  /*0f40*/  POPC R12, R12 ;  /* 0x0000000c000c7309 */ /* 0x000e300000000000 */
        /* <DEDUP_REMOVED lines=16> */
[----:B------:R-:W1:Y:S03]  /*1050*/  LDC R23, c[0x0][0x3a0] ;  /* 0x0000e800ff177b82 */ /* 0x000e660000000800 */
[----:B------:R-:W-:-:S04]  /*1060*/  IMAD R26, R17, 0x4, R18 ;  /* 0x00000004111a7824 */ /* 0x000fc800078e0212 */
[----:B------:R-:W-:Y:S01]  /*1070*/  IMAD R25, R9, 0x4, R26 ;  /* 0x0000000409197824 */ /* 0x000fe200078e021a */
[----:B------:R-:W-:Y:S04]  /*1080*/  LDS R16, [R26] ;  /* 0x000000001a107984 */ /* 0x000fe80000000800 */
[----:B------:R-:W4:Y:S02]  /*1090*/  LDS R17, [R25] ;  /* 0x0000000019117984 */ /* 0x000f240000000800 */
[----:B----4-:R-:W-:-:S05]  /*10a0*/  IMAD.IADD R24, R16, 0x1, -R17 ;  /* 0x0000000110187824 */ /* 0x010fca00078e0a11 */
[----:B0-----:R-:W-:-:S04]  /*10b0*/  SHF.R.S32.HI R15, RZ, 0x1f, R24 ;  /* 0x0000001fff0f7819 */ /* 0x001fc80000011418 */
[----:B--2---:R-:W-:Y:S01]  /*10c0*/  LOP3.LUT R27, R15, R20, RZ, 0xc0, !PT ;  /* 0x000000140f1b7212 */ /* 0x004fe200078ec0ff */
[----:B------:R-:W-:-:S04]  /*10d0*/  IMAD.IADD R15, R16, 0x1, R17 ;  /* 0x00000001100f7824 */ /* 0x000fc800078e0211 */
[----:B------:R-:W-:Y:S01]  /*10e0*/  IMAD.IADD R17, R24, 0x1, R27 ;  /* 0x0000000118117824 */ /* 0x000fe200078e021b */
[----:B------:R-:W-:Y:S01]  /*10f0*/  ISETP.GE.AND P0, PT, R15, R20, PT ;  /* 0x000000140f00720c */ /* 0x000fe20003f06270 */
[----:B------:R-:W-:Y:S02]  /*1100*/  IMAD.MOV.U32 R24, RZ, RZ, R2 ;  /* 0x000000ffff187224 */ /* 0x000fe400078e0002 */
[----:B---3--:R-:W-:Y:S01]  /*1110*/  IMAD.WIDE R16, R17, R14, RZ ;  /* 0x0000000e11107225 */ /* 0x008fe200078e02ff */
[----:B------:R-:W-:-:S03]  /*1120*/  SEL R14, R20, RZ, P0 ;  /* 0x000000ff140e7207 */ /* 0x000fc60000000000 */
[----:B-1----:R-:W-:Y:S02]  /*1130*/  IMAD R29, R16, R23, RZ ;  /* 0x00000017101d7224 */ /* 0x002fe400078e02ff */
[----:B------:R-:W-:Y:S02]  /*1140*/  IMAD.IADD R27, R15, 0x1, -R14 ;  /* 0x000000010f1b7824 */ /* 0x000fe400078e0a0e */
[----:B------:R-:W-:-:S03]  /*1150*/  IMAD.WIDE R14, R29, R20, RZ ;  /* 0x000000141d0e7225 */ /* 0x000fc600078e02ff */
[----:B------:R0:W-:Y:S01]  /*1160*/  STS [R26], R27 ;  /* 0x0000001b1a007388 */ /* 0x0001e20000000800 */
[----:B------:R-:W-:-:S05]  /*1170*/  IADD3 RZ, P0, PT, R16, -R14, RZ ;  /* 0x8000000e10ff7210 */ /* 0x000fca0007f1e0ff */
[----:B------:R-:W-:Y:S01]  /*1180*/  IMAD.X R17, R17, 0x1, ~R15, P0 ;  /* 0x0000000111117824 */ /* 0x000fe200000e0e0f */
[----:B------:R-:W-:-:S04]  /*1190*/  ISETP.NE.AND P0, PT, R22, RZ, PT ;  /* 0x000000ff1600720c */ /* 0x000fc80003f05270 */
[----:B------:R-:W-:-:S04]  /*11a0*/  SHF.R.S32.HI R15, RZ, 0x1f, R17 ;  /* 0x0000001fff0f7819 */ /* 0x000fc80000011411 */
[----:B------:R-:W-:-:S05]  /*11b0*/  LOP3.LUT R14, R15, R20, RZ, 0xc0, !PT ;  /* 0x000000140f0e7212 */ /* 0x000fca00078ec0ff */
[----:B------:R-:W-:-:S05]  /*11c0*/  IMAD.IADD R14, R14, 0x1, R17 ;  /* 0x000000010e0e7824 */ /* 0x000fca00078e0211 */
[----:B------:R0:W-:Y:S01]  /*11d0*/  STS [R25], R14 ;  /* 0x0000000e19007388 */ /* 0x0001e20000000800 */
        /* <DEDUP_REMOVED lines=32> */
[----:B-1----:R-:W-:-:S05]  /*13e0*/  SHF.R.U32.HI R14, RZ, R11, R6 ;  /* 0x0000000bff0e7219 */ /* 0x002fca0000011606 */
[----:B------:R-:W-:-:S04]  /*13f0*/  IMAD.IADD R15, R19, 0x1, R14 ;  /* 0x00000001130f7824 */ /* 0x000fc800078e020e */
[----:B------:R-:W-:-:S06]  /*1400*/  IMAD.WIDE R12, R15, 0x4, R12 ;  /* 0x000000040f0c7825 */ /* 0x000fcc00078e020c */
[----:B------:R-:W2:Y:S01]  /*1410*/  LDG.E.CONSTANT R12, desc[UR8][R12.64] ;  /* 0x000000080c0c7981 */ /* 0x000ea2000c1e9900 */
[C---:B------:R-:W-:Y:S01]  /*1420*/  LOP3.LUT R21, R6.reuse, R21, RZ, 0xc0, !PT ;  /* 0x0000001506157212 */ /* 0x040fe200078ec0ff */
[----:B------:R-:W-:-:S04]  /*1430*/  IMAD.IADD R24, R6, 0x1, R3 ;  /* 0x0000000106187824 */ /* 0x000fc800078e0203 */
[----:B------:R-:W-:-:S04]  /*1440*/  IMAD R21, R10, R14, R21 ;  /* 0x0000000e0a157224 */ /* 0x000fc800078e0215 */
[----:B------:R-:W-:-:S04]  /*1450*/  IMAD R18, R21, 0x4, R18 ;  /* 0x0000000415127824 */ /* 0x000fc800078e0212 */
[----:B------:R-:W-:Y:S01]  /*1460*/  IMAD R16, R9, 0x4, R18 ;  /* 0x0000000409107824 */ /* 0x000fe200078e0212 */
[----:B------:R-:W-:Y:S04]  /*1470*/  LDS R17, [R18] ;  /* 0x0000000012117984 */ /* 0x000fe80000000800 */
[----:B------:R-:W0:Y:S02]  /*1480*/  LDS R22, [R16] ;  /* 0x0000000010167984 */ /* 0x000e240000000800 */
[C-C-:B0-----:R-:W-:Y:S02]  /*1490*/  IMAD.IADD R14, R17.reuse, 0x1, -R22.reuse ;  /* 0x00000001110e7824 */ /* 0x141fe400078e0a16 */
        /* <DEDUP_REMOVED lines=17> */
.L_x_22:
[----:B------:R-:W-:Y:S05]  /*15b0*/  BSYNC.RECONVERGENT B0 ;  /* 0x0000000000007941 */ /* 0x000fea0003800200 */
.L_x_21:
[----:B------:R-:W-:Y:S01]  /*15c0*/  ISETP.GE.U32.AND P0, PT, R7, 0x3, PT ;  /* 0x000000030700780c */ /* 0x000fe20003f06070 */
[----:B------:R-:W3:Y:S01]  /*15d0*/  LDCU UR7, c[0x0][0x3a0] ;  /* 0x00007400ff0777ac */ /* 0x000ee20008000800 */
[----:B------:R-:W-:Y:S11]  /*15e0*/  BSSY.RECONVERGENT B0, `(.L_x_23) ;  /* 0x0000082000007945 */ /* 0x000ff60003800200 */
[----:B------:R-:W-:Y:S05]  /*15f0*/  @!P0 BRA `(.L_x_24) ;  /* 0x0000000800008947 */ /* 0x000fea0003800000 */
[C-C-:B--2---:R-:W-:Y:S02]  /*1600*/  IMAD R18, R3.reuse, 0x2, R24.reuse ;  /* 0x0000000203127824 */ /* 0x144fe400078e0218 */
[----:B------:R-:W-:Y:S02]  /*1610*/  IMAD R20, R3, 0x3, R24 ;  /* 0x0000000303147824 */ /* 0x000fe400078e0218 */
[----:B------:R-:W-:-:S07]  /*1620*/  IMAD.IADD R22, R24, 0x1, R3 ;  /* 0x0000000118167824 */ /* 0x000fce00078e0203 */
.L_x_25:
[----:B------:R-:W2:Y:S01]  /*1630*/  S2UR UR6, SR_CgaCtaId ;  /* 0x00000000000679c3 */ /* 0x000ea20000008800 */
[----:B------:R-:W-:Y:S01]  /*1640*/  VIADD R21, R9, 0xffffffff ;  /* 0xffffffff09157836 */ /* 0x000fe20000000000 */
[----:B------:R-:W-:Y:S01]  /*1650*/  SHF.R.U32.HI R15, RZ, R11, R24 ;  /* 0x0000000bff0f7219 */ /* 0x000fe20000011618 */
[----:B------:R-:W-:-:S03]  /*1660*/  UMOV UR5, 0x400 ;  /* 0x0000040000057882 */ /* 0x000fc60000000000 */
[----:B----4-:R-:W-:Y:S01]  /*1670*/  LOP3.LUT R12, R24, R21, RZ, 0xc0, !PT ;  /* 0x00000015180c7212 */ /* 0x010fe200078ec0ff */
[----:B01----:R-:W-:Y:S01]  /*1680*/  IMAD.IADD R27, R19, 0x1, R15 ;  /* 0x00000001131b7824 */ /* 0x003fe200078e020f */
[----:B------:R-:W0:Y:S03]  /*1690*/  LDC R23, c[0x0][0x39c] ;  /* 0x0000e700ff177b82 */ /* 0x000e260000000800 */
[----:B------:R-:W-:Y:S01]  /*16a0*/  IMAD R12, R10, R15, R12 ;  /* 0x0000000f0a0c7224 */ /* 0x000fe200078e020c */
[----:B--2---:R-:W-:-:S06]  /*16b0*/  ULEA UR5, UR6, UR5, 0x18 ;  /* 0x0000000506057291 */ /* 0x004fcc000f8ec0ff */
[----:B------:R-:W-:Y:S02]  /*16c0*/  LEA R28, R12, UR5, 0x2 ;  /* 0x000000050c1c7c11 */ /* 0x000fe4000f8e10ff */
[----:B------:R-:W1:Y:S03]  /*16d0*/  LDC.64 R12, c[0x0][0x390] ;  /* 0x0000e400ff0c7b82 */ /* 0x000e660000000a00 */
[----:B------:R-:W-:Y:S01]  /*16e0*/  IMAD R25, R9, 0x4, R28 ;  /* 0x0000000409197824 */ /* 0x000fe200078e021c */
[----:B------:R-:W-:Y:S04]  /*16f0*/  LDS R14, [R28] ;  /* 0x000000001c0e7984 */ /* 0x000fe80000000800 */
[----:B------:R-:W2:Y:S01]  /*1700*/  LDS R17, [R25] ;  /* 0x0000000019117984 */ /* 0x000ea20000000800 */
[----:B-1----:R-:W-:-:S04]  /*1710*/  IMAD.WIDE R26, R27, 0x4, R12 ;  /* 0x000000041b1a7825 */ /* 0x002fc800078e020c */
[C-C-:B--2---:R-:W-:Y:S02]  /*1720*/  IMAD.IADD R16, R14.reuse, 0x1, R17.reuse ;  /* 0x000000010e107824 */ /* 0x144fe400078e0211 */
[----:B------:R-:W-:-:S03]  /*1730*/  IMAD.IADD R14, R14, 0x1, -R17 ;  /* 0x000000010e0e7824 */ /* 0x000fc600078e0a11 */
[----:B0-----:R-:W-:-:S04]  /*1740*/  ISETP.GE.AND P0, PT, R16, R23, PT ;  /* 0x000000171000720c */ /* 0x001fc80003f06270 */
        /* <DEDUP_REMOVED lines=11> */
[----:B------:R-:W-:-:S03]  /*1800*/  SHF.R.U32.HI R14, RZ, R11, R22 ;  /* 0x0000000bff0e7219 */ /* 0x000fc60000011616 */
[----:B------:R-:W-:Y:S01]  /*1810*/  IMAD.X R27, R17, 0x1, ~R15, P0 ;  /* 0x00000001111b7824 */ /* 0x000fe200000e0e0f */
[----:B------:R-:W-:-:S04]  /*1820*/  LOP3.LUT R17, R22, R21, RZ, 0xc0, !PT ;  /* 0x0000001516117212 */ /* 0x000fc800078ec0ff */
[----:B------:R-:W-:Y:S01]  /*1830*/  SHF.R.S32.HI R16, RZ, 0x1f, R27 ;  /* 0x0000001fff107819 */ /* 0x000fe2000001141b */
[----:B------:R-:W-:-:S03]  /*1840*/  IMAD R17, R10, R14, R17 ;  /* 0x0000000e0a117224 */ /* 0x000fc600078e0211 */
[----:B------:R-:W-:Y:S02]  /*1850*/  LOP3.LUT R16, R16, R23, RZ, 0xc0, !PT ;  /* 0x0000001710107212 */ /* 0x000fe400078ec0ff */
[----:B------:R-:W-:-:S03]  /*1860*/  LEA R29, R17, UR5, 0x2 ;  /* 0x00000005111d7c11 */ /* 0x000fc6000f8e10ff */
[----:B------:R-:W-:Y:S02]  /*1870*/  IMAD.IADD R16, R16, 0x1, R27 ;  /* 0x0000000110107824 */ /* 0x000fe400078e021b */
[----:B------:R-:W-:Y:S02]  /*1880*/  IMAD R28, R9, 0x4, R29 ;  /* 0x00000004091c7824 */ /* 0x000fe400078e021d */
[----:B------:R-:W-:Y:S01]  /*1890*/  IMAD.IADD R27, R19, 0x1, R14 ;  /* 0x00000001131b7824 */ /* 0x000fe200078e020e */
[----:B------:R-:W-:Y:S04]  /*18a0*/  STS [R25], R16 ;  /* 0x0000001019007388 */ /* 0x000fe80000000800 */
[----:B------:R-:W-:Y:S04]  /*18b0*/  LDS R15, [R29] ;  /* 0x000000001d0f7984 */ /* 0x000fe80000000800 */
[----:B------:R-:W0:Y:S02]  /*18c0*/  LDS R26, [R28] ;  /* 0x000000001c1a7984 */ /* 0x000e240000000800 */
[----:B0-----:R-:W-:-:S02]  /*18d0*/  IMAD.IADD R17, R15, 0x1, R26 ;  /* 0x000000010f117824 */ /* 0x001fc400078e021a */
[----:B------:R-:W-:Y:S02]  /*18e0*/  IMAD.IADD R15, R15, 0x1, -R26 ;  /* 0x000000010f0f7824 */ /* 0x000fe400078e0a1a */
[----:B------:R-:W-:Y:S01]  /*18f0*/  IMAD.WIDE R26, R27, 0x4, R12 ;  /* 0x000000041b1a7825 */ /* 0x000fe200078e020c */
[----:B------:R-:W-:-:S04]  /*1900*/  ISETP.GE.AND P0, PT, R17, R23, PT ;  /* 0x000000171100720c */ /* 0x000fc80003f06270 */
        /* <DEDUP_REMOVED lines=10> */
[----:B------:R-:W-:Y:S02]  /*19b0*/  IADD3 RZ, P0, PT, R14, -R16, RZ ;  /* 0x800000100eff7210 */ /* 0x000fe40007f1e0ff */
[----:B------:R-:W-:-:S03]  /*19c0*/  SHF.R.U32.HI R14, RZ, R11, R18 ;  /* 0x0000000bff0e7219 */ /* 0x000fc60000011612 */
[----:B------:R-:W-:Y:S01]  /*19d0*/  IMAD.X R25, R15, 0x1, ~R17, P0 ;  /* 0x000000010f197824 */ /* 0x000fe200000e0e11 */
[----:B------:R-:W-:Y:S01]  /*19e0*/  LOP3.LUT R15, R18, R21, RZ, 0xc0, !PT ;  /* 0x00000015120f7212 */ /* 0x000fe200078ec0ff */
[----:B------:R-:W-:-:S03]  /*19f0*/  IMAD.IADD R27, R19, 0x1, R14 ;  /* 0x00000001131b7824 */ /* 0x000fc600078e020e */
[----:B------:R-:W-:Y:S01]  /*1a00*/  SHF.R.S32.HI R26, RZ, 0x1f, R25 ;  /* 0x0000001fff1a7819 */ /* 0x000fe20000011419 */
[----:B------:R-:W-:-:S03]  /*1a10*/  IMAD R16, R10, R14, R15 ;  /* 0x0000000e0a107224 */ /* 0x000fc600078e020f */
        /* <DEDUP_REMOVED lines=17> */
[----:B------:R-:W-:Y:S01]  /*1b30*/  IMAD.IADD R15, R15, 0x1, R28 ;  /* 0x000000010f0f7824 */ /* 0x000fe200078e021c */
[----:B------:R-:W-:-:S03]  /*1b40*/  LOP3.LUT R21, R20, R21, RZ, 0xc0, !PT ;  /* 0x0000001514157212 */ /* 0x000fc600078ec0ff */
        /* <DEDUP_REMOVED lines=9> */
[----:B------:R-:W-:Y:S01]  /*1be0*/  IMAD R16, R10, R15, R21 ;  /* 0x0000000f0a107224 */ /* 0x000fe200078e0215 */
[----:B------:R-:W-:Y:S01]  /*1bf0*/  SHF.R.S32.HI R26, RZ, 0x1f, R14 ;  /* 0x0000001fff1a7819 */ /* 0x000fe2000001140e */
[C---:B------:R-:W-:Y:S01]  /*1c00*/  IMAD R18, R3.reuse, 0x4, R18 ;  /* 0x0000000403127824 */ /* 0x040fe200078e0212 */
[C---:B------:R-:W-:Y:S01]  /*1c10*/  IADD3 R24, PT, PT, R3.reuse, R24, R3 ;  /* 0x0000001803187210 */ /* 0x040fe20007ffe003 */
[C---:B------:R-:W-:Y:S01]  /*1c20*/  IMAD R20, R3.reuse, 0x4, R20 ;  /* 0x0000000403147824 */ /* 0x040fe200078e0214 */
[----:B------:R-:W-:Y:S01]  /*1c30*/  LOP3.LUT R15, R26, R23, RZ, 0xc0, !PT ;  /* 0x000000171a0f7212 */ /* 0x000fe200078ec0ff */
[----:B------:R-:W-:Y:S01]  /*1c40*/  IMAD R22, R3, 0x4, R22 ;  /* 0x0000000403167824 */ /* 0x000fe200078e0216 */
[----:B------:R-:W-:Y:S02]  /*1c50*/  LEA R16, R16, UR5, 0x2 ;  /* 0x0000000510107c11 */ /* 0x000fe4000f8e10ff */
[----:B------:R-:W-:-:S02]  /*1c60*/  IADD3 R28, PT, PT, R15, R14, RZ ;  /* 0x0000000e0f1c7210 */ /* 0x000fc40007ffe0ff */
[----:B------:R-:W-:Y:S01]  /*1c70*/  IADD3 R24, PT, PT, R3, R24, R3 ;  /* 0x0000001803187210 */ /* 0x000fe20007ffe003 */
        /* <DEDUP_REMOVED lines=24> */
.L_x_24:
[----:B---3--:R-:W-:Y:S05]  /*1e00*/  BSYNC.RECONVERGENT B0 ;  /* 0x0000000000007941 */ /* 0x008fea0003800200 */
.L_x_23:
[----:B------:R-:W-:Y:S01]  /*1e10*/  BAR.SYNC.DEFER_BLOCKING 0x0 ;  /* 0x0000000000007b1d */ /* 0x000fe20000010000 */
[----:B------:R-:W-:Y:S01]  /*1e20*/  ISETP.GE.AND P0, PT, R10, 0x800, PT ;  /* 0x000008000a00780c */ /* 0x000fe20003f06270 */
[----:B------:R-:W-:-:S12]  /*1e30*/  IMAD.MOV.U32 R9, RZ, RZ, R10 ;  /* 0x000000ffff097224 */ /* 0x000fd800078e000a */
[----:B------:R-:W-:Y:S05]  /*1e40*/  @!P0 BRA `(.L_x_26) ;  /* 0xfffffff000148947 */ /* 0x000fea000383ffff */
[----:B------:R-:W-:Y:S01]  /*1e50*/  ISETP.NE.AND P0, PT, R4, 0x2, PT ;  /* 0x000000020400780c */ /* 0x000fe20003f05270 */
[----:B------:R-:W3:Y:S01]  /*1e60*/  LDCU UR5, c[0x0][0x3a0] ;  /* 0x00007400ff0577ac */ /* 0x000ee20008000800 */
[----:B------:R-:W-:Y:S01]  /*1e70*/  LOP3.LUT R5, R5, 0xffff, RZ, 0xc0, !PT ;  /* 0x0000ffff05057812 */ /* 0x000fe200078ec0ff */
[----:B------:R-:W-:Y:S01]  /*1e80*/  BSSY.RECONVERGENT B0, `(.L_x_27) ;  /* 0x000001b000007945 */ /* 0x000fe20003800200 */
[----:B------:R-:W0:Y:S02]  /*1e90*/  LDCU.64 UR6, c[0x0][0x398] ;  /* 0x00007300ff0677ac */ /* 0x000e240008000a00 */
[----:B------:R-:W-:-:S07]  /*1ea0*/  ISETP.GE.U32.AND P1, PT, R5, 0x2, PT ;  /* 0x000000020500780c */ /* 0x000fce0003f26070 */
[----:B------:R-:W-:Y:S06]  /*1eb0*/  @!P0 BRA `(.L_x_28) ;  /* 0x00000000005c8947 */ /* 0x000fec0003800000 */
[----:B------:R-:W2:Y:S01]  /*1ec0*/  S2R R9, SR_CgaCtaId ;  /* 0x0000000000097919 */ /* 0x000ea20000008800 */
[----:B------:R-:W0:Y:S01]  /*1ed0*/  LDC.64 R6, c[0x0][0x380] ;  /* 0x0000e000ff067b82 */ /* 0x000e220000000a00 */
[----:B------:R-:W-:Y:S01]  /*1ee0*/  MOV R2, 0x400 ;  /* 0x0000040000027802 */ /* 0x000fe20000000f00 */
[----:B------:R-:W-:-:S03]  /*1ef0*/  IMAD.MOV.U32 R5, RZ, RZ, RZ ;  /* 0x000000ffff057224 */ /* 0x000fc600078e00ff */
[----:B--2-4-:R-:W-:-:S07]  /*1f00*/  LEA R13, R9, R2, 0x18 ;  /* 0x00000002090d7211 */ /* 0x014fce00078ec0ff */
.L_x_29:
[----:B------:R-:W-:Y:S02]  /*1f10*/  IMAD R2, R0, 0x4, R13 ;  /* 0x0000000400027824 */ /* 0x000fe400078e020d */
[----:B------:R-:W-:-:S04]  /*1f20*/  VIADD R5, R5, 0x1 ;  /* 0x0000000105057836 */ /* 0x000fc80000000000 */
[----:B0-----:R-:W0:Y:S02]  /*1f30*/  LDS R2, [R2] ;  /* 0x0000000002027984 */ /* 0x001e240000000800 */
[----:B0-----:R-:W-:Y:S01]  /*1f40*/  IMAD.WIDE R8, R2, UR6, RZ ;  /* 0x0000000602087c25 */ /* 0x001fe2000f8e02ff */
[----:B------:R-:W-:-:S03]  /*1f50*/  LOP3.LUT R2, R5, R4, RZ, 0x3c, !PT ;  /* 0x0000000405027212 */ /* 0x000fc600078e3cff */
[----:B---3--:R-:W-:-:S04]  /*1f60*/  IMAD R10, R8, UR5, RZ ;  /* 0x00000005080a7c24 */ /* 0x008fc8000f8e02ff */
[----:B------:R-:W-:-:S03]  /*1f70*/  IMAD.WIDE R10, R10, UR7, RZ ;  /* 0x000000070a0a7c25 */ /* 0x000fc6000f8e02ff */
[----:B------:R-:W-:-:S05]  /*1f80*/  IADD3 RZ, P0, PT, R8, -R10, RZ ;  /* 0x8000000a08ff7210 */ /* 0x000fca0007f1e0ff */
[----:B------:R-:W-:Y:S01]  /*1f90*/  IMAD.X R11, R9, 0x1, ~R11, P0 ;  /* 0x00000001090b7824 */ /* 0x000fe200000e0e0b */
[----:B------:R-:W-:Y:S01]  /*1fa0*/  ISETP.NE.AND P0, PT, R2, 0x2, PT ;  /* 0x000000020200780c */ /* 0x000fe20003f05270 */
[----:B------:R-:W-:Y:S02]  /*1fb0*/  VIADD R9, R0, UR4 ;  /* 0x0000000400097c36 */ /* 0x000fe40008000000 */
[----:B------:R-:W-:Y:S01]  /*1fc0*/  IMAD.IADD R0, R3, 0x1, R0 ;  /* 0x0000000103007824 */ /* 0x000fe200078e0200 */
[----:B------:R-:W-:Y:S01]  /*1fd0*/  SHF.R.S32.HI R10, RZ, 0x1f, R11 ;  /* 0x0000001fff0a7819 */ /* 0x000fe2000001140b */
[----:B------:R-:W-:-:S03]  /*1fe0*/  IMAD.WIDE.U32 R8, R9, 0x4, R6 ;  /* 0x0000000409087825 */ /* 0x000fc600078e0006 */
[----:B------:R-:W-:-:S05]  /*1ff0*/  LOP3.LUT R10, R10, UR7, RZ, 0xc0, !PT ;  /* 0x000000070a0a7c12 */ /* 0x000fca000f8ec0ff */
[----:B------:R-:W-:-:S05]  /*2000*/  IMAD.IADD R11, R10, 0x1, R11 ;  /* 0x000000010a0b7824 */ /* 0x000fca00078e020b */
[----:B------:R0:W-:Y:S01]  /*2010*/  STG.E desc[UR8][R8.64], R11 ;  /* 0x0000000b08007986 */ /* 0x0001e2000c101908 */
[----:B------:R-:W-:Y:S05]  /*2020*/  @P0 BRA `(.L_x_29) ;  /* 0xfffffffc00b80947 */ /* 0x000fea000383ffff */
.L_x_28:
[----:B0--3--:R-:W-:Y:S05]  /*2030*/  BSYNC.RECONVERGENT B0 ;  /* 0x0000000000007941 */ /* 0x009fea0003800200 */
.L_x_27:
[----:B------:R-:W-:Y:S05]  /*2040*/  @!P1 EXIT ;  /* 0x000000000000994d */ /* 0x000fea0003800000 */
[----:B------:R-:W0:Y:S01]  /*2050*/  S2UR UR6, SR_CgaCtaId ;  /* 0x00000000000679c3 */ /* 0x000e220000008800 */
[----:B------:R-:W-:Y:S01]  /*2060*/  UMOV UR5, 0x400 ;  /* 0x0000040000057882 */ /* 0x000fe20000000000 */
[----:B-1----:R-:W-:Y:S01]  /*2070*/  VIADD R26, R0, UR4 ;  /* 0x00000004001a7c36 */ /* 0x002fe20008000000 */
[----:B------:R-:W1:Y:S03]  /*2080*/  LDCU UR7, c[0x0][0x3a0] ;  /* 0x00007400ff0777ac */ /* 0x000e660008000800 */
[----:B------:R-:W-:Y:S01]  /*2090*/  IMAD.IADD R2, R26, 0x1, R3 ;  /* 0x000000011a027824 */ /* 0x000fe200078e0203 */
[----:B------:R-:W3:Y:S01]  /*20a0*/  LDCU.64 UR10, c[0x0][0x398] ;  /* 0x00007300ff0a77ac */ /* 0x000ee20008000a00 */
[----:B------:R-:W1:Y:S01]  /*20b0*/  LDC.64 R4, c[0x0][0x380] ;  /* 0x0000e000ff047b82 */ /* 0x000e620000000a00 */
[C-C-:B------:R-:W-:Y:S02]  /*20c0*/  IMAD R23, R3.reuse, 0x2, R26.reuse ;  /* 0x0000000203177824 */ /* 0x140fe400078e021a */
[----:B------:R-:W-:Y:S01]  /*20d0*/  IMAD R24, R3, 0x3, R26 ;  /* 0x0000000303187824 */ /* 0x000fe200078e021a */
[----:B0-----:R-:W-:-:S06]  /*20e0*/  ULEA UR5, UR6, UR5, 0x18 ;  /* 0x0000000506057291 */ /* 0x001fcc000f8ec0ff */
[----:B---3--:R-:W-:-:S07]  /*20f0*/  LEA R22, R0, UR5, 0x2 ;  /* 0x0000000500167c11 */ /* 0x008fce000f8e10ff */
.L_x_30:
[----:B0-----:R0:W3:Y:S01]  /*2100*/  LDS R6, [R22] ;  /* 0x0000000016067984 */ /* 0x0010e20000000800 */
[C-C-:B--2-4-:R-:W-:Y:S02]  /*2110*/  IMAD R16, R3.reuse, 0x4, R22.reuse ;  /* 0x0000000403107824 */ /* 0x154fe400078e0216 */
[C-C-:B------:R-:W-:Y:S02]  /*2120*/  IMAD R18, R3.reuse, 0x8, R22.reuse ;  /* 0x0000000803127824 */ /* 0x140fe400078e0216 */
[C---:B------:R-:W-:Y:S01]  /*2130*/  IMAD R20, R3.reuse, 0xc, R22 ;  /* 0x0000000c03147824 */ /* 0x040fe200078e0216 */
[----:B------:R-:W2:Y:S01]  /*2140*/  LDS R8, [R16] ;  /* 0x0000000010087984 */ /* 0x000ea20000000800 */
[C---:B------:R-:W-:Y:S02]  /*2150*/  IMAD R0, R3.reuse, 0x4, R0 ;  /* 0x0000000403007824 */ /* 0x040fe400078e0200 */
[----:B0-----:R-:W-:Y:S01]  /*2160*/  IMAD R22, R3, 0x10, R22 ;  /* 0x0000001003167824 */ /* 0x001fe200078e0216 */
[----:B------:R-:W0:Y:S04]  /*2170*/  LDS R10, [R18] ;  /* 0x00000000120a7984 */ /* 0x000e280000000800 */
[----:B------:R-:W4:Y:S01]  /*2180*/  LDS R12, [R20] ;  /* 0x00000000140c7984 */ /* 0x000f220000000800 */
[----:B---3--:R-:W-:-:S04]  /*2190*/  IMAD.WIDE R6, R6, UR10, RZ ;  /* 0x0000000a06067c25 */ /* 0x008fc8000f8e02ff */
[----:B-1----:R-:W-:Y:S02]  /*21a0*/  IMAD R14, R6, UR7, RZ ;  /* 0x00000007060e7c24 */ /* 0x002fe4000f8e02ff */
        /* <DEDUP_REMOVED lines=33> */
[----:B------:R-:W-:-:S04]  /*23c0*/  IMAD.WIDE.U32 R8, R2, 0x4, R4 ;  /* 0x0000000402087825 */ /* 0x000fc800078e0004 */
[--C-:B------:R-:W-:Y:S01]  /*23d0*/  IMAD.WIDE.U32 R10, R23, 0x4, R4.reuse ;  /* 0x00000004170a7825 */ /* 0x100fe200078e0004 */
[----:B------:R0:W-:Y:S03]  /*23e0*/  STG.E desc[UR8][R8.64], R17 ;  /* 0x0000001108007986 */ /* 0x0001e6000c101908 */
[----:B------:R-:W-:Y:S01]  /*23f0*/  IMAD.WIDE.U32 R12, R24, 0x4, R4 ;  /* 0x00000004180c7825 */ /* 0x000fe200078e0004 */
[----:B------:R0:W-:Y:S03]  /*2400*/  STG.E desc[UR8][R10.64], R19 ;  /* 0x000000130a007986 */ /* 0x0001e6000c101908 */
[C---:B------:R-:W-:Y:S01]  /*2410*/  IMAD R2, R3.reuse, 0x4, R2 ;  /* 0x0000000403027824 */ /* 0x040fe200078e0202 */
[----:B------:R0:W-:Y:S01]  /*2420*/  STG.E desc[UR8][R12.64], R21 ;  /* 0x000000150c007986 */ /* 0x0001e2000c101908 */
[----:B------:R-:W-:-:S02]  /*2430*/  IMAD R23, R3, 0x4, R23 ;  /* 0x0000000403177824 */ /* 0x000fc400078e0217 */
[C---:B------:R-:W-:Y:S02]  /*2440*/  IMAD R24, R3.reuse, 0x4, R24 ;  /* 0x0000000403187824 */ /* 0x040fe400078e0218 */
[----:B------:R-:W-:Y:S01]  /*2450*/  IMAD R26, R3, 0x4, R26 ;  /* 0x00000004031a7824 */ /* 0x000fe200078e021a */
[----:B------:R-:W-:Y:S06]  /*2460*/  @!P0 BRA `(.L_x_30) ;  /* 0xfffffffc00248947 */ /* 0x000fec000383ffff */
[----:B------:R-:W-:Y:S05]  /*2470*/  EXIT ;  /* 0x000000000000794d */ /* 0x000fea0003800000 */
        .weak           $__internal_1_$__cuda_sm20_div_u16
        .type           $__internal_1_$__cuda_sm20_div_u16,@function
        .size           $__internal_1_$__cuda_sm20_div_u16,(.L_x_220 - $__internal_1_$__cuda_sm20_div_u16)
$__internal_1_$__cuda_sm20_div_u16:
        /* <DEDUP_REMOVED lines=8> */
[----:B------:R-:W-:Y:S01]  /*2500*/  FMUL R8, R4, R7 ;  /* 0x0000000704087220 */ /* 0x000fe20000400000 */
[----:B------:R-:W-:-:S04]  /*2510*/  LOP3.LUT R4, R10, 0xffff, RZ, 0xc0, !PT ;  /* 0x0000ffff0a047812 */ /* 0x000fc800078ec0ff */
[----:B------:R-:W-:Y:S01]  /*2520*/  I2FP.F32.U32.RZ R4, R4 ;  /* 0x0000000400047245 */ /* 0x000fe2000020d000 */
        /* <DEDUP_REMOVED lines=8> */
[----:B------:R-:W-:Y:S06]  /*25b0*/  RET.REL.NODEC R6 `(_Z28lux_ntt_inverse_fused_kernelILi2048EEvPiPKiS2_iiii) ;  /* 0xffffffd806907950 */ /* 0x000fec0003c3ffff */
.L_x_31:
        /* <DEDUP_REMOVED lines=12> */
.L_x_220:


//--------------------- .text._Z28lux_ntt_inverse_fused_kernelILi1024EEvPiPKiS2_iiii --------------------------
	.section	.text._Z28lux_ntt_inverse_fused_kernelILi1024EEvPiPKiS2_iiii,"ax",@progbits
	.align	128
        .global         _Z28lux_ntt_inverse_fused_kernelILi1024EEvPiPKiS2_iiii
        .type           _Z28lux_ntt_inverse_fused_kernelILi1024EEvPiPKiS2_iiii,@function
        .size           _Z28lux_ntt_inverse_fused_kernelILi1024EEvPiPKiS2_iiii,(.L_x_225 - _Z28lux_ntt_inverse_fused_kernelILi1024EEvPiPKiS2_iiii)
        .other          _Z28lux_ntt_inverse_fused_kernelILi1024EEvPiPKiS2_iiii,@"STO_CUDA_ENTRY STV_DEFAULT"
_Z28lux_ntt_inverse_fused_kernelILi1024EEvPiPKiS2_iiii:
.text._Z28lux_ntt_inverse_fused_kernelILi1024EEvPiPKiS2_iiii:
[----:B------:R-:W-:Y:S08]  /*0000*/  LDC R1, c[0x0][0x37c] ;  /* 0x0000df00ff017b82 */ /* 0x000ff00000000800 */
[----:B------:R-:W0:Y:S08]  /*0010*/  S2UR UR4, SR_CTAID.X ;  /* 0x00000000000479c3 */ /* 0x000e300000002500 */
[----:B------:R-:W0:Y:S02]  /*0020*/  LDC R0, c[0x0][0x3a4] ;  /* 0x0000e900ff007b82 */ /* 0x000e240000000800 */
[----:B0-----:R-:W-:-:S13]  /*0030*/  ISETP.LE.AND P0, PT, R0, UR4, PT ;  /* 0x0000000400007c0c */ /* 0x001fda000bf03270 */
[----:B------:R-:W-:Y:S05]  /*0040*/  @P0 EXIT ;  /* 0x000000000000094d */ /* 0x000fea0003800000 */
[----:B------:R-:W0:Y:S01]  /*0050*/  LDC R0, c[0x0][0x360] ;  /* 0x0000d800ff007b82 */ /* 0x000e220000000800 */
[----:B------:R-:W1:Y:S01]  /*0060*/  S2R R3, SR_TID.X ;  /* 0x0000000000037919 */ /* 0x000e620000002100 */
[----:B------:R-:W-:Y:S01]  /*0070*/  USHF.L.U32 UR4, UR4, 0xa, URZ ;  /* 0x0000000a04047899 */ /* 0x000fe200080006ff */
[----:B------:R-:W-:Y:S01]  /*0080*/  BSSY.RECONVERGENT B0, `(.L_x_32) ;  /* 0x0000051000007945 */ /* 0x000fe20003800200 */
[----:B------:R-:W2:Y:S01]  /*0090*/  LDCU.64 UR8, c[0x0][0x358] ;  /* 0x00006b00ff0877ac */ /* 0x000ea20008000a00 */
[----:B0-----:R-:W0:Y:S01]  /*00a0*/  I2F.U32.RP R4, R0 ;  /* 0x0000000000047306 */ /* 0x001e220000209000 */
[----:B------:R-:W-:Y:S01]  /*00b0*/  LOP3.LUT R13, RZ, R0, RZ, 0x33, !PT ;  /* 0x00000000ff0d7212 */ /* 0x000fe200078e33ff */
[----:B-1----:R-:W-:Y:S02]  /*00c0*/  IMAD.IADD R5, R3, 0x1, R0 ;  /* 0x0000000103057824 */ /* 0x002fe400078e0200 */
[----:B------:R-:W-:-:S03]  /*00d0*/  IMAD.MOV.U32 R21, RZ, RZ, R3 ;  /* 0x000000ffff157224 */ /* 0x000fc600078e0003 */
[C---:B------:R-:W-:Y:S01]  /*00e0*/  ISETP.GE.U32.AND P0, PT, R5.reuse, 0x400, PT ;  /* 0x000004000500780c */ /* 0x040fe20003f06070 */
[----:B0-----:R-:W0:Y:S01]  /*00f0*/  MUFU.RCP R4, R4 ;  /* 0x0000000400047308 */ /* 0x001e220000001000 */
[C---:B------:R-:W-:Y:S02]  /*0100*/  VIMNMX.U32 R2, PT, PT, R5.reuse, 0x400, !PT ;  /* 0x0000040005027848 */ /* 0x040fe40007fe0000 */
[----:B------:R-:W-:Y:S02]  /*0110*/  SEL R8, RZ, 0x1, P0 ;  /* 0x00000001ff087807 */ /* 0x000fe40000000000 */
[----:B------:R-:W-:Y:S01]  /*0120*/  ISETP.GE.U32.AND P1, PT, R5, 0x200, PT ;  /* 0x000002000500780c */ /* 0x000fe20003f26070 */
[----:B0-----:R-:W-:-:S04]  /*0130*/  VIADD R6, R4, 0xffffffe ;  /* 0x0ffffffe04067836 */ /* 0x001fc80000000000 */
[----:B------:R0:W1:Y:S02]  /*0140*/  F2I.FTZ.U32.TRUNC.NTZ R7, R6 ;  /* 0x0000000600077305 */ /* 0x000064000021f000 */
[----:B0-----:R-:W-:Y:S02]  /*0150*/  IMAD.MOV.U32 R6, RZ, RZ, RZ ;  /* 0x000000ffff067224 */ /* 0x001fe400078e00ff */
[----:B-1----:R-:W-:-:S04]  /*0160*/  IMAD.MOV R9, RZ, RZ, -R7 ;  /* 0x000000ffff097224 */ /* 0x002fc800078e0a07 */
[----:B------:R-:W-:-:S04]  /*0170*/  IMAD R9, R9, R0, RZ ;  /* 0x0000000009097224 */ /* 0x000fc800078e02ff */
[----:B------:R-:W-:Y:S01]  /*0180*/  IMAD.HI.U32 R12, R7, R9, R6 ;  /* 0x00000009070c7227 */ /* 0x000fe200078e0006 */
[----:B------:R-:W-:Y:S02]  /*0190*/  IADD3 R7, PT, PT, R2, -R5, -R8 ;  /* 0x8000000502077210 */ /* 0x000fe40007ffe808 */
[----:B------:R-:W-:-:S03]  /*01a0*/  VIMNMX.U32 R6, PT, PT, R5, 0x200, !PT ;  /* 0x0000020005067848 */ /* 0x000fc60007fe0000 */
[----:B------:R-:W-:-:S04]  /*01b0*/  IMAD.HI.U32 R2, R12, R7, RZ ;  /* 0x000000070c027227 */ /* 0x000fc800078e00ff */
[----:B------:R-:W-:-:S04]  /*01c0*/  IMAD.MOV R4, RZ, RZ, -R2 ;  /* 0x000000ffff047224 */ /* 0x000fc800078e0a02 */
[----:B------:R-:W-:Y:S01]  /*01d0*/  IMAD R7, R0, R4, R7 ;  /* 0x0000000400077224 */ /* 0x000fe200078e0207 */
[----:B------:R-:W-:-:S04]  /*01e0*/  SEL R4, RZ, 0x1, P1 ;  /* 0x00000001ff047807 */ /* 0x000fc80000800000 */
[----:B------:R-:W-:Y:S02]  /*01f0*/  ISETP.GE.U32.AND P0, PT, R7, R0, PT ;  /* 0x000000000700720c */ /* 0x000fe40003f06070 */
[----:B------:R-:W-:-:S05]  /*0200*/  IADD3 R9, PT, PT, R6, -R5, -R4 ;  /* 0x8000000506097210 */ /* 0x000fca0007ffe804 */
[----:B------:R-:W-:-:S04]  /*0210*/  IMAD.HI.U32 R12, R12, R9, RZ ;  /* 0x000000090c0c7227 */ /* 0x000fc800078e00ff */
[----:B------:R-:W-:Y:S02]  /*0220*/  IMAD.MOV R6, RZ, RZ, -R12 ;  /* 0x000000ffff067224 */ /* 0x000fe400078e0a0c */
[----:B------:R-:W-:Y:S02]  /*0230*/  @P0 IMAD.IADD R7, R7, 0x1, -R0 ;  /* 0x0000000107070824 */ /* 0x000fe400078e0a00 */
[----:B------:R-:W-:Y:S01]  /*0240*/  @P0 VIADD R2, R2, 0x1 ;  /* 0x0000000102020836 */ /* 0x000fe20000000000 */
[C---:B------:R-:W-:Y:S01]  /*0250*/  ISETP.NE.U32.AND P0, PT, R0.reuse, RZ, PT ;  /* 0x000000ff0000720c */ /* 0x040fe20003f05070 */
[----:B------:R-:W-:Y:S01]  /*0260*/  IMAD R9, R0, R6, R9 ;  /* 0x0000000600097224 */ /* 0x000fe200078e0209 */
[----:B------:R-:W-:-:S04]  /*0270*/  ISETP.GE.U32.AND P2, PT, R7, R0, PT ;  /* 0x000000000700720c */ /* 0x000fc80003f46070 */
[----:B------:R-:W-:-:S09]  /*0280*/  ISETP.GE.U32.AND P1, PT, R9, R0, PT ;  /* 0x000000000900720c */ /* 0x000fd20003f26070 */
[----:B------:R-:W-:-:S04]  /*0290*/  @P2 VIADD R2, R2, 0x1 ;  /* 0x0000000102022836 */ /* 0x000fc80000000000 */
[----:B------:R-:W-:Y:S01]  /*02a0*/  @P1 IMAD.IADD R9, R9, 0x1, -R0 ;  /* 0x0000000109091824 */ /* 0x000fe200078e0a00 */
[----:B------:R-:W-:-:S04]  /*02b0*/  SEL R7, R13, R2, !P0 ;  /* 0x000000020d077207 */ /* 0x000fc80004000000 */
[----:B------:R-:W-:Y:S01]  /*02c0*/  ISETP.GE.U32.AND P2, PT, R9, R0, PT ;  /* 0x000000000900720c */ /* 0x000fe20003f46070 */
[----:B------:R-:W-:-:S04]  /*02d0*/  IMAD.IADD R2, R8, 0x1, R7 ;  /* 0x0000000108027824 */ /* 0x000fc800078e0207 */
[C---:B------:R-:W-:Y:S01]  /*02e0*/  VIADD R9, R2.reuse, 0x1 ;  /* 0x0000000102097836 */ /* 0x040fe20000000000 */
[C---:B------:R-:W-:Y:S02]  /*02f0*/  LOP3.LUT R6, R2.reuse, 0x3, RZ, 0xc0, !PT ;  /* 0x0000000302067812 */ /* 0x040fe400078ec0ff */
[----:B------:R-:W-:Y:S02]  /*0300*/  ISETP.GE.U32.AND P3, PT, R2, 0x3, PT ;  /* 0x000000030200780c */ /* 0x000fe40003f66070 */
[----:B------:R-:W-:Y:S02]  /*0310*/  ISETP.NE.AND P4, PT, R6, 0x3, PT ;  /* 0x000000030600780c */ /* 0x000fe40003f85270 */
[----:B------:R-:W-:-:S11]  /*0320*/  LOP3.LUT R9, R9, 0x3, RZ, 0xc0, !PT ;  /* 0x0000000309097812 */ /* 0x000fd600078ec0ff */
[----:B--2---:R-:W-:Y:S05]  /*0330*/  @!P4 BRA `(.L_x_33) ;  /* 0x000000000094c947 */ /* 0x004fea0003800000 */
[----:B------:R-:W0:Y:S01]  /*0340*/  S2R R11, SR_CgaCtaId ;  /* 0x00000000000b7919 */ /* 0x000e220000008800 */
[----:B------:R-:W1:Y:S01]  /*0350*/  LDC.64 R6, c[0x0][0x388] ;  /* 0x0000e200ff067b82 */ /* 0x000e620000000a00 */
[----:B------:R-:W-:Y:S01]  /*0360*/  MOV R8, 0x400 ;  /* 0x0000040000087802 */ /* 0x000fe20000000f00 */
[----:B------:R-:W-:Y:S02]  /*0370*/  IMAD.MOV.U32 R10, RZ, RZ, RZ ;  /* 0x000000ffff0a7224 */ /* 0x000fe400078e00ff */
[----:B------:R-:W-:Y:S01]  /*0380*/  IMAD.MOV.U32 R21, RZ, RZ, R3 ;  /* 0x000000ffff157224 */ /* 0x000fe200078e0003 */
[----:B0-----:R-:W-:-:S07]  /*0390*/  LEA R8, R11, R8, 0x18 ;  /* 0x000000080b087211 */ /* 0x001fce00078ec0ff */
.L_x_34:
[----:B------:R-:W-:-:S04]  /*03a0*/  VIADD R15, R21, UR4 ;  /* 0x00000004150f7c36 */ /* 0x000fc80008000000 */
[----:B01----:R-:W-:-:S05]  /*03b0*/  IMAD.WIDE.U32 R14, R15, 0x4, R6 ;  /* 0x000000040f0e7825 */ /* 0x003fca00078e0006 */
[----:B------:R0:W2:Y:S01]  /*03c0*/  LDG.E.CONSTANT R11, desc[UR8][R14.64] ;  /* 0x000000080e0b7981 */ /* 0x0000a2000c1e9900 */
[C---:B------:R-:W-:Y:S01]  /*03d0*/  IMAD.SHL.U32 R16, R21.reuse, 0x10, RZ ;  /* 0x0000001015107824 */ /* 0x040fe200078e00ff */
[----:B------:R-:W-:Y:S01]  /*03e0*/  SHF.R.U32.HI R18, RZ, 0x2, R21 ;  /* 0x00000002ff127819 */ /* 0x000fe20000011615 */
[----:B------:R-:W-:Y:S02]  /*03f0*/  IMAD.SHL.U32 R17, R21, 0x4, RZ ;  /* 0x0000000415117824 */ /* 0x000fe400078e00ff */
[----:B------:R-:W-:Y:S01]  /*0400*/  VIADD R10, R10, 0x1 ;  /* 0x000000010a0a7836 */ /* 0x000fe20000000000 */
[----:B------:R-:W-:-:S04]  /*0410*/  LOP3.LUT R16, R16, 0x10, RZ, 0xc0, !PT ;  /* 0x0000001010107812 */ /* 0x000fc800078ec0ff */
[----:B------:R-:W-:Y:S02]  /*0420*/  LOP3.LUT R16, R16, 0x8, R17, 0xf8, !PT ;  /* 0x0000000810107812 */ /* 0x000fe400078ef811 */
[--C-:B0-----:R-:W-:Y:S02]  /*0430*/  SHF.R.U32.HI R14, RZ, 0x7, R21.reuse ;  /* 0x00000007ff0e7819 */ /* 0x101fe40000011615 */
[--C-:B------:R-:W-:Y:S02]  /*0440*/  LOP3.LUT R17, R16, 0x4, R21.reuse, 0xf8, !PT ;  /* 0x0000000410117812 */ /* 0x100fe400078ef815 */
[--C-:B------:R-:W-:Y:S02]  /*0450*/  SHF.R.U32.HI R16, RZ, 0x4, R21.reuse ;  /* 0x00000004ff107819 */ /* 0x100fe40000011615 */
[----:B------:R-:W-:Y:S02]  /*0460*/  LOP3.LUT R17, R17, 0x2, R18, 0xf8, !PT ;  /* 0x0000000211117812 */ /* 0x000fe400078ef812 */
[----:B------:R-:W-:-:S02]  /*0470*/  SHF.R.U32.HI R18, RZ, 0x6, R21 ;  /* 0x00000006ff127819 */ /* 0x000fc40000011615 */
[----:B------:R-:W-:Y:S02]  /*0480*/  LOP3.LUT R17, R17, 0x1, R16, 0xf8, !PT ;  /* 0x0000000111117812 */ /* 0x000fe400078ef810 */
[----:B------:R-:W-:Y:S02]  /*0490*/  LOP3.LUT R16, R16, 0x2, RZ, 0xc0, !PT ;  /* 0x0000000210107812 */ /* 0x000fe400078ec0ff */
[C---:B------:R-:W-:Y:S02]  /*04a0*/  LOP3.LUT R15, R18.reuse, 0x1, RZ, 0xc0, !PT ;  /* 0x00000001120f7812 */ /* 0x040fe400078ec0ff */
[----:B------:R-:W-:Y:S01]  /*04b0*/  LOP3.LUT R18, R18, 0x2, RZ, 0xc0, !PT ;  /* 0x0000000212127812 */ /* 0x000fe200078ec0ff */
[----:B------:R-:W-:Y:S01]  /*04c0*/  IMAD R16, R17, 0x4, R16 ;  /* 0x0000000411107824 */ /* 0x000fe200078e0210 */
[----:B------:R-:W-:Y:S02]  /*04d0*/  LOP3.LUT R14, R14, 0x4, RZ, 0xc0, !PT ;  /* 0x000000040e0e7812 */ /* 0x000fe400078ec0ff */
[----:B------:R-:W-:Y:S01]  /*04e0*/  ISETP.NE.AND P4, PT, R10, R9, PT ;  /* 0x000000090a00720c */ /* 0x000fe20003f85270 */
[----:B------:R-:W-:Y:S01]  /*04f0*/  IMAD.IADD R15, R16, 0x1, R15 ;  /* 0x00000001100f7824 */ /* 0x000fe200078e020f */
[--C-:B------:R-:W-:Y:S01]  /*0500*/  SHF.R.U32.HI R16, RZ, 0x8, R21.reuse ;  /* 0x00000008ff107819 */ /* 0x100fe20000011615 */
[----:B------:R-:W-:-:S02]  /*0510*/  IMAD.IADD R21, R0, 0x1, R21 ;  /* 0x0000000100157824 */ /* 0x000fc400078e0215 */
[----:B------:R-:W-:Y:S01]  /*0520*/  IMAD R15, R15, 0x4, R18 ;  /* 0x000000040f0f7824 */ /* 0x000fe200078e0212 */
[----:B------:R-:W-:-:S05]  /*0530*/  LOP3.LUT R16, R16, 0x1, RZ, 0xc0, !PT ;  /* 0x0000000110107812 */ /* 0x000fca00078ec0ff */
[----:B------:R-:W-:-:S04]  /*0540*/  IMAD.IADD R15, R15, 0x1, R16 ;  /* 0x000000010f0f7824 */ /* 0x000fc800078e0210 */
[----:B------:R-:W-:-:S04]  /*0550*/  IMAD R15, R15, 0x8, R14 ;  /* 0x000000080f0f7824 */ /* 0x000fc800078e020e */
[----:B------:R-:W-:-:S05]  /*0560*/  IMAD.IADD R14, R15, 0x1, R8 ;  /* 0x000000010f0e7824 */ /* 0x000fca00078e0208 */
[----:B--2---:R0:W-:Y:S01]  /*0570*/  STS [R14], R11 ;  /* 0x0000000b0e007388 */ /* 0x0041e20000000800 */
[----:B------:R-:W-:Y:S05]  /*0580*/  @P4 BRA `(.L_x_34) ;  /* 0xfffffffc00844947 */ /* 0x000fea000383ffff */
.L_x_33:
[----:B------:R-:W-:Y:S05]  /*0590*/  BSYNC.RECONVERGENT B0 ;  /* 0x0000000000007941 */ /* 0x000fea0003800200 */
.L_x_32:
[----:B------:R-:W1:Y:S01]  /*05a0*/  LDCU.64 UR6, c[0x0][0x388] ;  /* 0x00007100ff0677ac */ /* 0x000e620008000a00 */
[----:B------:R-:W-:Y:S04]  /*05b0*/  BSSY.RECONVERGENT B0, `(.L_x_35) ;  /* 0x0000084000007945 */ /* 0x000fe80003800200 */
[----:B------:R-:W-:Y:S05]  /*05c0*/  @!P3 BRA `(.L_x_36) ;  /* 0x000000080008b947 */ /* 0x000fea0003800000 */
[----:B------:R-:W2:Y:S01]  /*05d0*/  S2R R8, SR_CgaCtaId ;  /* 0x0000000000087919 */ /* 0x000ea20000008800 */
[C---:B------:R-:W-:Y:S01]  /*05e0*/  IMAD.IADD R6, R21.reuse, 0x1, R0 ;  /* 0x0000000115067824 */ /* 0x040fe200078e0200 */
[----:B------:R-:W-:Y:S01]  /*05f0*/  MOV R15, 0x400 ;  /* 0x00000400000f7802 */ /* 0x000fe20000000f00 */
[----:B------:R-:W-:Y:S02]  /*0600*/  IMAD.SHL.U32 R16, R21, 0x10, RZ ;  /* 0x0000001015107824 */ /* 0x000fe400078e00ff */
[----:B------:R-:W-:-:S03]  /*0610*/  IMAD.SHL.U32 R6, R6, 0x10, RZ ;  /* 0x0000001006067824 */ /* 0x000fc600078e00ff */
[----:B------:R-:W-:Y:S02]  /*0620*/  LOP3.LUT R16, R16, 0x10, RZ, 0xc0, !PT ;  /* 0x0000001010107812 */ /* 0x000fe400078ec0ff */
[----:B0-----:R-:W-:Y:S02]  /*0630*/  LOP3.LUT R14, R6, 0x10, RZ, 0xc0, !PT ;  /* 0x00000010060e7812 */ /* 0x001fe400078ec0ff */
[----:B--2---:R-:W-:-:S07]  /*0640*/  LEA R15, R8, R15, 0x18 ;  /* 0x0000000f080f7211 */ /* 0x004fce00078ec0ff */
.L_x_37:
[C---:B--2---:R-:W-:Y:S01]  /*0650*/  IMAD.SHL.U32 R6, R21.reuse, 0x4, RZ ;  /* 0x0000000415067824 */ /* 0x044fe200078e00ff */
[C---:B------:R-:W-:Y:S01]  /*0660*/  IADD3 R9, P3, PT, R21.reuse, UR4, RZ ;  /* 0x0000000415097c10 */ /* 0x040fe2000ff7e0ff */
[----:B------:R-:W-:Y:S01]  /*0670*/  IMAD.IADD R17, R0, 0x1, R21 ;  /* 0x0000000100117824 */ /* 0x000fe200078e0215 */
[C---:B------:R-:W-:Y:S02]  /*0680*/  LOP3.LUT R11, R21.reuse, 0x4, RZ, 0xc0, !PT ;  /* 0x00000004150b7812 */ /* 0x040fe400078ec0ff */
[----:B------:R-:W-:Y:S02]  /*0690*/  LEA.HI.X.SX32 R10, R21, RZ, 0x1, P3 ;  /* 0x000000ff150a7211 */ /* 0x000fe400018f0eff */
[----:B------:R-:W-:Y:S02]  /*06a0*/  LOP3.LUT R7, R6, 0x8, RZ, 0xc0, !PT ;  /* 0x0000000806077812 */ /* 0x000fe400078ec0ff */
[----:B-1----:R-:W-:Y:S02]  /*06b0*/  LEA R8, P3, R9, UR6, 0x2 ;  /* 0x0000000609087c11 */ /* 0x002fe4000f8610ff */
[----:B------:R-:W-:-:S02]  /*06c0*/  IADD3 R7, PT, PT, R11, R16, R7 ;  /* 0x000000100b077210 */ /* 0x000fc40007ffe007 */
[----:B------:R-:W-:Y:S01]  /*06d0*/  LEA.HI.X R9, R9, UR7, R10, 0x2, P3 ;  /* 0x0000000709097c11 */ /* 0x000fe200098f140a */
[----:B------:R-:W-:Y:S01]  /*06e0*/  IMAD.SHL.U32 R10, R17, 0x4, RZ ;  /* 0x00000004110a7824 */ /* 0x000fe200078e00ff */
[--C-:B------:R-:W-:Y:S02]  /*06f0*/  SHF.R.U32.HI R11, RZ, 0x2, R21.reuse ;  /* 0x00000002ff0b7819 */ /* 0x100fe40000011615 */
[----:B------:R-:W-:Y:S01]  /*0700*/  SHF.R.U32.HI R6, RZ, 0x4, R21 ;  /* 0x00000004ff067819 */ /* 0x000fe20000011615 */
[----:B------:R0:W2:Y:S01]  /*0710*/  LDG.E.CONSTANT R8, desc[UR8][R8.64] ;  /* 0x0000000808087981 */ /* 0x0000a2000c1e9900 */
[----:B------:R-:W-:Y:S02]  /*0720*/  LOP3.LUT R20, R11, 0x2, RZ, 0xc0, !PT ;  /* 0x000000020b147812 */ /* 0x000fe400078ec0ff */
[----:B------:R-:W-:Y:S02]  /*0730*/  LOP3.LUT R23, R6, 0x1, RZ, 0xc0, !PT ;  /* 0x0000000106177812 */ /* 0x000fe400078ec0ff */
[----:B------:R-:W-:-:S02]  /*0740*/  LOP3.LUT R18, R17, 0x4, RZ, 0xc0, !PT ;  /* 0x0000000411127812 */ /* 0x000fc400078ec0ff */
[----:B------:R-:W-:Y:S02]  /*0750*/  LOP3.LUT R11, R10, 0x8, RZ, 0xc0, !PT ;  /* 0x000000080a0b7812 */ /* 0x000fe400078ec0ff */
[--C-:B------:R-:W-:Y:S02]  /*0760*/  SHF.R.U32.HI R19, RZ, 0x2, R17.reuse ;  /* 0x00000002ff137819 */ /* 0x100fe40000011611 */
[----:B------:R-:W-:Y:S02]  /*0770*/  SHF.R.U32.HI R10, RZ, 0x4, R17 ;  /* 0x00000004ff0a7819 */ /* 0x000fe40000011611 */
[----:B------:R-:W-:Y:S02]  /*0780*/  IADD3 R23, PT, PT, R23, R7, R20 ;  /* 0x0000000717177210 */ /* 0x000fe40007ffe014 */
[----:B------:R-:W-:Y:S02]  /*0790*/  IADD3 R11, PT, PT, R18, R14, R11 ;  /* 0x0000000e120b7210 */ /* 0x000fe40007ffe00b */
[----:B------:R-:W-:Y:S01]  /*07a0*/  LOP3.LUT R20, R19, 0x2, RZ, 0xc0, !PT ;  /* 0x0000000213147812 */ /* 0x000fe200078ec0ff */
[----:B------:R-:W-:Y:S01]  /*07b0*/  IMAD.IADD R19, R17, 0x1, R0 ;  /* 0x0000000111137824 */ /* 0x000fe200078e0200 */
[----:B------:R-:W-:-:S02]  /*07c0*/  LOP3.LUT R18, R10, 0x1, RZ, 0xc0, !PT ;  /* 0x000000010a127812 */ /* 0x000fc400078ec0ff */
[----:B------:R-:W-:Y:S02]  /*07d0*/  LOP3.LUT R6, R6, 0x2, RZ, 0xc0, !PT ;  /* 0x0000000206067812 */ /* 0x000fe400078ec0ff */
[----:B------:R-:W-:Y:S01]  /*07e0*/  IADD3 R20, PT, PT, R18, R11, R20 ;  /* 0x0000000b12147210 */ /* 0x000fe20007ffe014 */
[----:B------:R-:W-:Y:S01]  /*07f0*/  IMAD.SHL.U32 R11, R19, 0x4, RZ ;  /* 0x00000004130b7824 */ /* 0x000fe200078e00ff */
[----:B------:R-:W-:Y:S01]  /*0800*/  IADD3 R7, P3, PT, R17, UR4, RZ ;  /* 0x0000000411077c10 */ /* 0x000fe2000ff7e0ff */
[----:B------:R-:W-:Y:S01]  /*0810*/  IMAD R23, R23, 0x4, R6 ;  /* 0x0000000417177824 */ /* 0x000fe200078e0206 */
[----:B------:R-:W-:Y:S02]  /*0820*/  SHF.R.U32.HI R24, RZ, 0x2, R19 ;  /* 0x00000002ff187819 */ /* 0x000fe40000011613 */
[----:B------:R-:W-:Y:S02]  /*0830*/  LOP3.LUT R22, R19, 0x4, RZ, 0xc0, !PT ;  /* 0x0000000413167812 */ /* 0x000fe400078ec0ff */
[----:B------:R-:W-:-:S02]  /*0840*/  LOP3.LUT R11, R11, 0x8, RZ, 0xc0, !PT ;  /* 0x000000080b0b7812 */ /* 0x000fc400078ec0ff */
[----:B------:R-:W-:Y:S02]  /*0850*/  SHF.R.U32.HI R18, RZ, 0x4, R19 ;  /* 0x00000004ff127819 */ /* 0x000fe40000011613 */
[----:B------:R-:W-:Y:S02]  /*0860*/  LEA.HI.X.SX32 R26, R17, RZ, 0x1, P3 ;  /* 0x000000ff111a7211 */ /* 0x000fe400018f0eff */
[----:B------:R-:W-:Y:S02]  /*0870*/  LEA R6, P3, R7, UR6, 0x2 ;  /* 0x0000000607067c11 */ /* 0x000fe4000f8610ff */
[----:B------:R-:W-:Y:S02]  /*0880*/  LOP3.LUT R25, R24, 0x2, RZ, 0xc0, !PT ;  /* 0x0000000218197812 */ /* 0x000fe400078ec0ff */
[----:B------:R-:W-:Y:S02]  /*0890*/  IADD3 R22, PT, PT, R22, R16, R11 ;  /* 0x0000001016167210 */ /* 0x000fe40007ffe00b */
[----:B------:R-:W-:-:S02]  /*08a0*/  LOP3.LUT R24, R18, 0x1, RZ, 0xc0, !PT ;  /* 0x0000000112187812 */ /* 0x000fc400078ec0ff */
[----:B------:R-:W-:Y:S02]  /*08b0*/  LEA.HI.X R7, R7, UR7, R26, 0x2, P3 ;  /* 0x0000000707077c11 */ /* 0x000fe400098f141a */
[C---:B------:R-:W-:Y:S02]  /*08c0*/  IADD3 R11, P3, PT, R19.reuse, UR4, RZ ;  /* 0x00000004130b7c10 */ /* 0x040fe4000ff7e0ff */
[----:B------:R-:W-:Y:S02]  /*08d0*/  IADD3 R22, PT, PT, R24, R22, R25 ;  /* 0x0000001618167210 */ /* 0x000fe40007ffe019 */
[----:B------:R-:W-:Y:S02]  /*08e0*/  SHF.R.U32.HI R24, RZ, 0x6, R21 ;  /* 0x00000006ff187819 */ /* 0x000fe40000011615 */
[----:B------:R-:W-:Y:S02]  /*08f0*/  LOP3.LUT R25, R10, 0x2, RZ, 0xc0, !PT ;  /* 0x000000020a197812 */ /* 0x000fe400078ec0ff */
[----:B------:R-:W-:-:S02]  /*0900*/  LEA.HI.X.SX32 R26, R19, RZ, 0x1, P3 ;  /* 0x000000ff131a7211 */ /* 0x000fc400018f0eff */
[C---:B------:R-:W-:Y:S02]  /*0910*/  LEA R10, P3, R11.reuse, UR6, 0x2 ;  /* 0x000000060b0a7c11 */ /* 0x040fe4000f8610ff */
[C---:B------:R-:W-:Y:S02]  /*0920*/  LOP3.LUT R28, R24.reuse, 0x1, RZ, 0xc0, !PT ;  /* 0x00000001181c7812 */ /* 0x040fe400078ec0ff */
[----:B------:R-:W-:Y:S02]  /*0930*/  LEA.HI.X R11, R11, UR7, R26, 0x2, P3 ;  /* 0x000000070b0b7c11 */ /* 0x000fe400098f141a */
[----:B------:R-:W-:Y:S01]  /*0940*/  LOP3.LUT R26, R24, 0x2, RZ, 0xc0, !PT ;  /* 0x00000002181a7812 */ /* 0x000fe200078ec0ff */
[----:B------:R-:W-:Y:S02]  /*0950*/  IMAD.IADD R23, R28, 0x1, R23 ;  /* 0x000000011c177824 */ /* 0x000fe400078e0217 */
[----:B------:R-:W-:Y:S01]  /*0960*/  IMAD R20, R20, 0x4, R25 ;  /* 0x0000000414147824 */ /* 0x000fe200078e0219 */
[----:B------:R-:W-:Y:S01]  /*0970*/  LOP3.LUT R25, R18, 0x2, RZ, 0xc0, !PT ;  /* 0x0000000212197812 */ /* 0x000fe200078ec0ff */
[----:B0-----:R-:W-:Y:S01]  /*0980*/  IMAD.IADD R9, R19, 0x1, R0 ;  /* 0x0000000113097824 */ /* 0x001fe200078e0200 */
[----:B------:R-:W-:Y:S01]  /*0990*/  SHF.R.U32.HI R24, RZ, 0x6, R17 ;  /* 0x00000006ff187819 */ /* 0x000fe20000011611 */
[----:B------:R-:W-:Y:S01]  /*09a0*/  IMAD R26, R23, 0x4, R26 ;  /* 0x00000004171a7824 */ /* 0x000fe200078e021a */
[----:B------:R-:W-:Y:S01]  /*09b0*/  SHF.R.U32.HI R23, RZ, 0x8, R21 ;  /* 0x00000008ff177819 */ /* 0x000fe20000011615 */
[----:B------:R-:W-:Y:S01]  /*09c0*/  IMAD R25, R22, 0x4, R25 ;  /* 0x0000000416197824 */ /* 0x000fe200078e0219 */
[----:B------:R0:W3:Y:S01]  /*09d0*/  LDG.E.CONSTANT R18, desc[UR8][R6.64] ;  /* 0x0000000806127981 */ /* 0x0000e2000c1e9900 */
[----:B------:R-:W-:Y:S01]  /*09e0*/  IMAD.SHL.U32 R22, R9, 0x4, RZ ;  /* 0x0000000409167824 */ /* 0x000fe200078e00ff */
[----:B------:R-:W-:-:S02]  /*09f0*/  LOP3.LUT R29, R23, 0x1, RZ, 0xc0, !PT ;  /* 0x00000001171d7812 */ /* 0x000fc400078ec0ff */
[----:B------:R-:W-:Y:S01]  /*0a00*/  SHF.R.U32.HI R23, RZ, 0x6, R19 ;  /* 0x00000006ff177819 */ /* 0x000fe20000011613 */
[----:B------:R1:W4:Y:S01]  /*0a10*/  LDG.E.CONSTANT R10, desc[UR8][R10.64] ;  /* 0x000000080a0a7981 */ /* 0x000322000c1e9900 */
[----:B------:R-:W-:Y:S01]  /*0a20*/  LOP3.LUT R27, R22, 0x8, RZ, 0xc0, !PT ;  /* 0x00000008161b7812 */ /* 0x000fe200078ec0ff */
[----:B------:R-:W-:Y:S01]  /*0a30*/  IMAD.IADD R22, R29, 0x1, R26 ;  /* 0x000000011d167824 */ /* 0x000fe200078e021a */
[----:B------:R-:W-:Y:S02]  /*0a40*/  LOP3.LUT R26, R23, 0x1, RZ, 0xc0, !PT ;  /* 0x00000001171a7812 */ /* 0x000fe400078ec0ff */
[----:B0-----:R-:W-:Y:S02]  /*0a50*/  LOP3.LUT R7, R24, 0x1, RZ, 0xc0, !PT ;  /* 0x0000000118077812 */ /* 0x001fe400078ec0ff */
[----:B------:R-:W-:Y:S02]  /*0a60*/  LOP3.LUT R28, R9, 0x4, RZ, 0xc0, !PT ;  /* 0x00000004091c7812 */ /* 0x000fe400078ec0ff */
[----:B------:R-:W-:Y:S01]  /*0a70*/  IADD3 R20, PT, PT, R20, R7, RZ ;  /* 0x0000000714147210 */ /* 0x000fe20007ffe0ff */
[----:B-1----:R-:W-:Y:S01]  /*0a80*/  IMAD.IADD R11, R25, 0x1, R26 ;  /* 0x00000001190b7824 */ /* 0x002fe200078e021a */
[----:B------:R-:W-:-:S02]  /*0a90*/  SHF.R.U32.HI R25, RZ, 0x2, R9 ;  /* 0x00000002ff197819 */ /* 0x000fc40000011609 */
[----:B------:R-:W-:Y:S02]  /*0aa0*/  SHF.R.U32.HI R7, RZ, 0x4, R9 ;  /* 0x00000004ff077819 */ /* 0x000fe40000011609 */
[----:B------:R-:W-:Y:S02]  /*0ab0*/  IADD3 R6, PT, PT, R28, R14, R27 ;  /* 0x0000000e1c067210 */ /* 0x000fe40007ffe01b */
[----:B------:R-:W-:Y:S02]  /*0ac0*/  LOP3.LUT R25, R25, 0x2, RZ, 0xc0, !PT ;  /* 0x0000000219197812 */ /* 0x000fe400078ec0ff */
        /* <DEDUP_REMOVED lines=10> */
[----:B------:R-:W-:Y:S02]  /*0b70*/  LOP3.LUT R27, R24, 0x2, RZ, 0xc0, !PT ;  /* 0x00000002181b7812 */ /* 0x000fe400078ec0ff */
[C---:B------:R-:W-:Y:S02]  /*0b80*/  LOP3.LUT R28, R26.reuse, 0x1, RZ, 0xc0, !PT ;  /* 0x000000011a1c7812 */ /* 0x040fe400078ec0ff */
[----:B------:R-:W-:Y:S02]  /*0b90*/  LOP3.LUT R24, R23, 0x2, RZ, 0xc0, !PT ;  /* 0x0000000217187812 */ /* 0x000fe400078ec0ff */
[----:B------:R-:W-:Y:S01]  /*0ba0*/  LOP3.LUT R26, R26, 0x2, RZ, 0xc0, !PT ;  /* 0x000000021a1a7812 */ /* 0x000fe200078ec0ff */
[----:B------:R-:W-:Y:S01]  /*0bb0*/  IMAD.IADD R25, R25, 0x1, R28 ;  /* 0x0000000119197824 */ /* 0x000fe200078e021c */
[----:B------:R-:W-:Y:S01]  /*0bc0*/  SHF.R.U32.HI R23, RZ, 0x8, R17 ;  /* 0x00000008ff177819 */ /* 0x000fe20000011611 */
[----:B------:R-:W-:Y:S01]  /*0bd0*/  IMAD R11, R11, 0x4, R24 ;  /* 0x000000040b0b7824 */ /* 0x000fe200078e0218 */
[----:B------:R-:W-:Y:S01]  /*0be0*/  SHF.R.U32.HI R24, RZ, 0x8, R19 ;  /* 0x00000008ff187819 */ /* 0x000fe20000011613 */
[----:B------:R-:W-:Y:S01]  /*0bf0*/  IMAD R25, R25, 0x4, R26 ;  /* 0x0000000419197824 */ /* 0x000fe200078e021a */
[----:B------:R-:W-:Y:S01]  /*0c00*/  SHF.R.U32.HI R26, RZ, 0x8, R9 ;  /* 0x00000008ff1a7819 */ /* 0x000fe20000011609 */
[----:B------:R-:W-:Y:S01]  /*0c10*/  IMAD R20, R20, 0x4, R27 ;  /* 0x0000000414147824 */ /* 0x000fe200078e021b */
[----:B0-----:R-:W-:-:S02]  /*0c20*/  LOP3.LUT R7, R23, 0x1, RZ, 0xc0, !PT ;  /* 0x0000000117077812 */ /* 0x001fc400078ec0ff */
[----:B------:R-:W-:Y:S02]  /*0c30*/  LOP3.LUT R24, R24, 0x1, RZ, 0xc0, !PT ;  /* 0x0000000118187812 */ /* 0x000fe400078ec0ff */
[----:B------:R-:W-:Y:S02]  /*0c40*/  SHF.R.U32.HI R23, RZ, 0x7, R21 ;  /* 0x00000007ff177819 */ /* 0x000fe40000011615 */
[----:B------:R-:W-:Y:S02]  /*0c50*/  LOP3.LUT R26, R26, 0x1, RZ, 0xc0, !PT ;  /* 0x000000011a1a7812 */ /* 0x000fe400078ec0ff */
[----:B------:R-:W-:Y:S01]  /*0c60*/  SHF.R.U32.HI R17, RZ, 0x7, R17 ;  /* 0x00000007ff117819 */ /* 0x000fe20000011611 */
[----:B------:R-:W-:Y:S01]  /*0c70*/  IMAD.IADD R7, R20, 0x1, R7 ;  /* 0x0000000114077824 */ /* 0x000fe200078e0207 */
[----:B------:R-:W-:Y:S01]  /*0c80*/  SHF.R.U32.HI R19, RZ, 0x7, R19 ;  /* 0x00000007ff137819 */ /* 0x000fe20000011613 */
[----:B------:R-:W-:Y:S01]  /*0c90*/  IMAD.IADD R20, R11, 0x1, R24 ;  /* 0x000000010b147824 */ /* 0x000fe200078e0218 */
[----:B------:R-:W-:-:S02]  /*0ca0*/  SHF.R.U32.HI R21, RZ, 0x7, R9 ;  /* 0x00000007ff157819 */ /* 0x000fc40000011609 */
[----:B------:R-:W-:Y:S01]  /*0cb0*/  LOP3.LUT R23, R23, 0x4, RZ, 0xc0, !PT ;  /* 0x0000000417177812 */ /* 0x000fe200078ec0ff */
[----:B------:R-:W-:Y:S01]  /*0cc0*/  IMAD.IADD R11, R25, 0x1, R26 ;  /* 0x00000001190b7824 */ /* 0x000fe200078e021a */
[----:B------:R-:W-:Y:S02]  /*0cd0*/  LOP3.LUT R24, R17, 0x4, RZ, 0xc0, !PT ;  /* 0x0000000411187812 */ /* 0x000fe400078ec0ff */
[----:B------:R-:W-:Y:S02]  /*0ce0*/  LOP3.LUT R19, R19, 0x4, RZ, 0xc0, !PT ;  /* 0x0000000413137812 */ /* 0x000fe400078ec0ff */
[----:B------:R-:W-:Y:S01]  /*0cf0*/  LOP3.LUT R26, R21, 0x4, RZ, 0xc0, !PT ;  /* 0x00000004151a7812 */ /* 0x000fe200078ec0ff */
[----:B------:R-:W-:Y:S02]  /*0d00*/  IMAD R22, R22, 0x8, R23 ;  /* 0x0000000816167824 */ /* 0x000fe400078e0217 */
[----:B------:R-:W-:Y:S02]  /*0d10*/  IMAD R24, R7, 0x8, R24 ;  /* 0x0000000807187824 */ /* 0x000fe400078e0218 */
[----:B------:R-:W-:-:S02]  /*0d20*/  IMAD R20, R20, 0x8, R19 ;  /* 0x0000000814147824 */ /* 0x000fc400078e0213 */
[----:B------:R-:W-:Y:S02]  /*0d30*/  IMAD R26, R11, 0x8, R26 ;  /* 0x000000080b1a7824 */ /* 0x000fe400078e021a */
[C---:B------:R-:W-:Y:S02]  /*0d40*/  IMAD.IADD R7, R15.reuse, 0x1, R22 ;  /* 0x000000010f077824 */ /* 0x040fe400078e0216 */
[C---:B------:R-:W-:Y:S02]  /*0d50*/  IMAD.IADD R11, R15.reuse, 0x1, R24 ;  /* 0x000000010f0b7824 */ /* 0x040fe400078e0218 */
[C---:B------:R-:W-:Y:S02]  /*0d60*/  IMAD.IADD R17, R15.reuse, 0x1, R20 ;  /* 0x000000010f117824 */ /* 0x040fe400078e0214 */
[----:B------:R-:W-:Y:S02]  /*0d70*/  IMAD.IADD R19, R15, 0x1, R26 ;  /* 0x000000010f137824 */ /* 0x000fe400078e021a */
[----:B------:R-:W-:-:S05]  /*0d80*/  IMAD.IADD R21, R9, 0x1, R0 ;  /* 0x0000000109157824 */ /* 0x000fca00078e0200 */
[----:B------:R-:W-:Y:S01]  /*0d90*/  ISETP.GE.U32.AND P3, PT, R21, 0x400, PT ;  /* 0x000004001500780c */ /* 0x000fe20003f66070 */
[----:B--2---:R2:W-:Y:S04]  /*0da0*/  STS [R7], R8 ;  /* 0x0000000807007388 */ /* 0x0045e80000000800 */
[----:B---3--:R2:W-:Y:S04]  /*0db0*/  STS [R11], R18 ;  /* 0x000000120b007388 */ /* 0x0085e80000000800 */
[----:B----4-:R2:W-:Y:S04]  /*0dc0*/  STS [R17], R10 ;  /* 0x0000000a11007388 */ /* 0x0105e80000000800 */
[----:B-----5:R2:W-:Y:S01]  /*0dd0*/  STS [R19], R6 ;  /* 0x0000000613007388 */ /* 0x0205e20000000800 */
[----:B------:R-:W-:Y:S05]  /*0de0*/  @!P3 BRA `(.L_x_37) ;  /* 0xfffffff80018b947 */ /* 0x000fea000383ffff */
.L_x_36:
[----:B-1----:R-:W-:Y:S05]  /*0df0*/  BSYNC.RECONVERGENT B0 ;  /* 0x0000000000007941 */ /* 0x002fea0003800200 */
.L_x_35:
[----:B------:R-:W-:Y:S01]  /*0e00*/  BAR.SYNC.DEFER_BLOCKING 0x0 ;  /* 0x0000000000007b1d */ /* 0x000fe20000010000 */
[----:B------:R-:W-:Y:S02]  /*0e10*/  @P1 VIADD R12, R12, 0x1 ;  /* 0x000000010c0c1836 */ /* 0x000fe40000000000 */
[----:B--2---:R-:W-:Y:S02]  /*0e20*/  IMAD.MOV.U32 R6, RZ, RZ, 0x3fe ;  /* 0x000003feff067424 */ /* 0x004fe400078e00ff */
[----:B------:R-:W-:Y:S02]  /*0e30*/  @P2 VIADD R12, R12, 0x1 ;  /* 0x000000010c0c2836 */ /* 0x000fe40000000000 */
[----:B------:R-:W-:Y:S02]  /*0e40*/  IMAD.MOV.U32 R7, RZ, RZ, 0x1 ;  /* 0x00000001ff077424 */ /* 0x000fe400078e00ff */
[----:B------:R-:W-:Y:S01]  /*0e50*/  IMAD.IADD R9, R5, 0x1, R0 ;  /* 0x0000000105097824 */ /* 0x000fe200078e0200 */
[----:B------:R-:W-:-:S05]  /*0e60*/  SEL R13, R13, R12, !P0 ;  /* 0x0000000c0d0d7207 */ /* 0x000fca0004000000 */
[----:B------:R-:W-:-:S05]  /*0e70*/  IMAD.IADD R4, R4, 0x1, R13 ;  /* 0x0000000104047824 */ /* 0x000fca00078e020d */
[----:B------:R-:W-:-:S07]  /*0e80*/  LOP3.LUT R8, R4, 0x3, RZ, 0xc0, !PT ;  /* 0x0000000304087812 */ /* 0x000fce00078ec0ff */
.L_x_43:
[----:B------:R-:W-:Y:S01]  /*0e90*/  ISETP.GT.U32.AND P0, PT, R3, 0x1ff, PT ;  /* 0x000001ff0300780c */ /* 0x000fe20003f04070 */
[----:B------:R-:W1:Y:S01]  /*0ea0*/  LDCU UR7, c[0x0][0x3a0] ;  /* 0x00007400ff0777ac */ /* 0x000e620008000800 */
[----:B------:R-:W-:Y:S11]  /*0eb0*/  BSSY.RECONVERGENT B0, `(.L_x_38) ;  /* 0x00000f4000007945 */ /* 0x000ff60003800200 */
[----:B--2-4-:R-:W-:Y:S05]  /*0ec0*/  @P0 BRA `(.L_x_39) ;  /* 0x0000000c00c80947 */ /* 0x014fea0003800000 */
[C---:B------:R-:W-:Y:S01]  /*0ed0*/  IMAD.SHL.U32 R10, R7.reuse, 0x2, RZ ;  /* 0x00000002070a7824 */ /* 0x040fe200078e00ff */
[----:B------:R-:W-:Y:S01]  /*0ee0*/  ISETP.NE.AND P0, PT, R8, 0x3, PT ;  /* 0x000000030800780c */ /* 0x000fe20003f05270 */
[C---:B------:R-:W-:Y:S01]  /*0ef0*/  VIADD R20, R7.reuse, 0xffffffff ;  /* 0xffffffff07147836 */ /* 0x040fe20000000000 */
[----:B------:R-:W-:Y:S01]  /*0f00*/  BSSY.RECONVERGENT B1, `(.L_x_40) ;  /* 0x000006c000017945 */ /* 0x000fe20003800200 */
[C---:B0-----:R-:W-:Y:S02]  /*0f10*/  VIADD R11, R10.reuse, 0xffffffff ;  /* 0xffffffff0a0b7836 */ /* 0x041fe40000000000 */
[----:B------:R-:W-:Y:S01]  /*0f20*/  IMAD.MOV.U32 R14, RZ, RZ, 0x400 ;  /* 0x00000400ff0e7424 */ /* 0x000fe200078e00ff */
[----:B------:R-:W-:Y:S01]  /*0f30*/  LOP3.LUT R12, R7, R20, RZ, 0xc, !PT ;  /* 0x00000014070c7212 */ /* 0x000fe200078e0cff */
[----:B------:R-:W-:Y:S01]  /*0f40*/  IMAD.MOV.U32 R25, RZ, RZ, R3 ;  /* 0x000000ffff197224 */ /* 0x000fe200078e0003 */
[----:B------:R-:W-:-:S04]  /*0f50*/  LOP3.LUT R11, R10, R11, RZ, 0xc, !PT ;  /* 0x0000000b0a0b7212 */ /* 0x000fc800078e0cff */
[----:B------:R-:W-:Y:S08]  /*0f60*/  POPC R12, R12 ;  /* 0x0000000c000c7309 */ /* 0x000ff00000000000 */
[----:B------:R-:W0:Y:S02]  /*0f70*/  POPC R11, R11 ;  /* 0x0000000b000b7309 */ /* 0x000e240000000000 */
[----:B0-----:R-:W-:-:S04]  /*0f80*/  SHF.R.U32.HI R13, RZ, R11, R14 ;  /* 0x0000000bff0d7219 */ /* 0x001fc8000001160e */
[----:B------:R-:W-:Y:S01]  /*0f90*/  IADD3 R13, PT, PT, R6, 0x1, -R13 ;  /* 0x00000001060d7810 */ /* 0x000fe20007ffe80d */
[----:B------:R-:W-:Y:S06]  /*0fa0*/  @!P0 BRA `(.L_x_41) ;  /* 0x0000000400848947 */ /* 0x000fec0003800000 */
[----:B------:R-:W0:Y:S01]  /*0fb0*/  LDC.64 R14, c[0x0][0x390] ;  /* 0x0000e400ff0e7b82 */ /* 0x000e220000000a00 */
[----:B------:R-:W-:-:S05]  /*0fc0*/  SHF.R.U32.HI R11, RZ, R12, R3 ;  /* 0x0000000cff0b7219 */ /* 0x000fca0000011603 */
[----:B------:R-:W-:Y:S01]  /*0fd0*/  IMAD.IADD R17, R13, 0x1, R11 ;  /* 0x000000010d117824 */ /* 0x000fe200078e020b */
[----:B------:R-:W2:Y:S01]  /*0fe0*/  S2R R19, SR_CgaCtaId ;  /* 0x0000000000137919 */ /* 0x000ea20000008800 */
[----:B------:R-:W-:Y:S01]  /*0ff0*/  LOP3.LUT R18, R3, R20, RZ, 0xc0, !PT ;  /* 0x0000001403127212 */ /* 0x000fe200078ec0ff */
[----:B------:R-:W3:Y:S01]  /*1000*/  LDC R21, c[0x0][0x3a0] ;  /* 0x0000e800ff157b82 */ /* 0x000ee20000000800 */
[----:B0-----:R-:W-:-:S06]  /*1010*/  IMAD.WIDE R16, R17, 0x4, R14 ;  /* 0x0000000411107825 */ /* 0x001fcc00078e020e */
[----:B------:R0:W4:Y:S01]  /*1020*/  LDG.E.CONSTANT R16, desc[UR8][R16.64] ;  /* 0x0000000810107981 */ /* 0x000122000c1e9900 */
[----:B------:R-:W-:Y:S01]  /*1030*/  MOV R22, 0x400 ;  /* 0x0000040000167802 */ /* 0x000fe20000000f00 */
[----:B------:R-:W-:-:S03]  /*1040*/  IMAD R11, R10, R11, R18 ;  /* 0x0000000b0a0b7224 */ /* 0x000fc600078e0212 */
[----:B--2---:R-:W-:-:S05]  /*1050*/  LEA R22, R19, R22, 0x18 ;  /* 0x0000001613167211 */ /* 0x004fca00078ec0ff */
[----:B------:R-:W-:Y:S02]  /*1060*/  IMAD R24, R11, 0x4, R22 ;  /* 0x000000040b187824 */ /* 0x000fe400078e0216 */
[----:B------:R-:W2:Y:S02]  /*1070*/  LDC R11, c[0x0][0x39c] ;  /* 0x0000e700ff0b7b82 */ /* 0x000ea40000000800 */
[----:B------:R-:W-:Y:S01]  /*1080*/  IMAD R23, R7, 0x4, R24 ;  /* 0x0000000407177824 */ /* 0x000fe200078e0218 */
[----:B------:R-:W-:Y:S04]  /*1090*/  LDS R26, [R24] ;  /* 0x00000000181a7984 */ /* 0x000fe80000000800 */
[----:B------:R-:W0:Y:S02]  /*10a0*/  LDS R25, [R23] ;  /* 0x0000000017197984 */ /* 0x000e240000000800 */
[C---:B0-----:R-:W-:Y:S01]  /*10b0*/  IADD3 R17, PT, PT, R26.reuse, -R25, RZ ;  /* 0x800000191a117210 */ /* 0x041fe20007ffe0ff */
[----:B------:R-:W-:-:S02]  /*10c0*/  IMAD.IADD R26, R26, 0x1, R25 ;  /* 0x000000011a1a7824 */ /* 0x000fc400078e0219 */
[----:B------:R-:W-:Y:S01]  /*10d0*/  IMAD.MOV.U32 R25, RZ, RZ, R5 ;  /* 0x000000ffff197224 */ /* 0x000fe200078e0005 */
[----:B------:R-:W-:-:S04]  /*10e0*/  SHF.R.S32.HI R18, RZ, 0x1f, R17 ;  /* 0x0000001fff127819 */ /* 0x000fc80000011411 */
[----:B--2---:R-:W-:-:S05]  /*10f0*/  LOP3.LUT R18, R18, R11, RZ, 0xc0, !PT ;  /* 0x0000000b12127212 */ /* 0x004fca00078ec0ff */
[----:B------:R-:W-:-:S04]  /*1100*/  IMAD.IADD R19, R17, 0x1, R18 ;  /* 0x0000000111137824 */ /* 0x000fc800078e0212 */
[----:B----4-:R-:W-:-:S04]  /*1110*/  IMAD.WIDE R18, R19, R16, RZ ;  /* 0x0000001013127225 */ /* 0x010fc800078e02ff */
[----:B---3--:R-:W-:-:S04]  /*1120*/  IMAD R16, R18, R21, RZ ;  /* 0x0000001512107224 */ /* 0x008fc800078e02ff */
        /* <DEDUP_REMOVED lines=14> */
[----:B0-----:R-:W-:-:S04]  /*1210*/  IMAD.IADD R17, R13, 0x1, R18 ;  /* 0x000000010d117824 */ /* 0x001fc800078e0212 */
[----:B------:R-:W-:-:S06]  /*1220*/  IMAD.WIDE R16, R17, 0x4, R14 ;  /* 0x0000000411107825 */ /* 0x000fcc00078e020e */
[----:B------:R-:W2:Y:S01]  /*1230*/  LDG.E.CONSTANT R16, desc[UR8][R16.64] ;  /* 0x0000000810107981 */ /* 0x000ea2000c1e9900 */
[----:B------:R-:W-:-:S05]  /*1240*/  LOP3.LUT R19, R5, R20, RZ, 0xc0, !PT ;  /* 0x0000001405137212 */ /* 0x000fca00078ec0ff */
[----:B------:R-:W-:-:S04]  /*1250*/  IMAD R19, R10, R18, R19 ;  /* 0x000000120a137224 */ /* 0x000fc800078e0213 */
[----:B------:R-:W-:-:S04]  /*1260*/  IMAD R24, R19, 0x4, R22 ;  /* 0x0000000413187824 */ /* 0x000fc800078e0216 */
[----:B------:R-:W-:Y:S01]  /*1270*/  IMAD R23, R7, 0x4, R24 ;  /* 0x0000000407177824 */ /* 0x000fe200078e0218 */
        /* <DEDUP_REMOVED lines=23> */
[----:B--2---:R-:W-:-:S05]  /*13f0*/  SHF.R.U32.HI R16, RZ, R12, R9 ;  /* 0x0000000cff107219 */ /* 0x004fca0000011609 */
        /* <DEDUP_REMOVED lines=28> */
.L_x_41:
[----:B-1----:R-:W-:Y:S05]  /*15c0*/  BSYNC.RECONVERGENT B1 ;  /* 0x0000000000017941 */ /* 0x002fea0003800200 */
.L_x_40:
[----:B------:R-:W-:-:S13]  /*15d0*/  ISETP.GE.U32.AND P0, PT, R4, 0x3, PT ;  /* 0x000000030400780c */ /* 0x000fda0003f06070 */
[----:B------:R-:W-:Y:S05]  /*15e0*/  @!P0 BRA `(.L_x_39) ;  /* 0x0000000800008947 */ /* 0x000fea0003800000 */
[C-C-:B---3--:R-:W-:Y:S02]  /*15f0*/  IMAD R11, R0.reuse, 0x2, R25.reuse ;  /* 0x00000002000b7824 */ /* 0x148fe400078e0219 */
[----:B------:R-:W-:Y:S02]  /*1600*/  IMAD R21, R0, 0x3, R25 ;  /* 0x0000000300157824 */ /* 0x000fe400078e0219 */
[----:B0-2---:R-:W-:-:S07]  /*1610*/  IMAD.IADD R23, R25, 0x1, R0 ;  /* 0x0000000119177824 */ /* 0x005fce00078e0200 */
.L_x_42:
[----:B------:R-:W0:Y:S01]  /*1620*/  S2UR UR6, SR_CgaCtaId ;  /* 0x00000000000679c3 */ /* 0x000e220000008800 */
[----:B------:R-:W-:Y:S01]  /*1630*/  VIADD R20, R7, 0xffffffff ;  /* 0xffffffff07147836 */ /* 0x000fe20000000000 */
[----:B------:R-:W-:Y:S01]  /*1640*/  SHF.R.U32.HI R17, RZ, R12, R25 ;  /* 0x0000000cff117219 */ /* 0x000fe20000011619 */
[----:B------:R-:W-:-:S03]  /*1650*/  UMOV UR5, 0x400 ;  /* 0x0000040000057882 */ /* 0x000fc60000000000 */
[----:B------:R-:W-:Y:S01]  /*1660*/  LOP3.LUT R14, R25, R20, RZ, 0xc0, !PT ;  /* 0x00000014190e7212 */ /* 0x000fe200078ec0ff */
[----:B----4-:R-:W-:Y:S01]  /*1670*/  IMAD.IADD R27, R13, 0x1, R17 ;  /* 0x000000010d1b7824 */ /* 0x010fe200078e0211 */
[----:B------:R-:W1:Y:S03]  /*1680*/  LDC R22, c[0x0][0x39c] ;  /* 0x0000e700ff167b82 */ /* 0x000e660000000800 */
[----:B------:R-:W-:Y:S01]  /*1690*/  IMAD R14, R10, R17, R14 ;  /* 0x000000110a0e7224 */ /* 0x000fe200078e020e */
        /* <DEDUP_REMOVED lines=23> */
[----:B------:R-:W-:-:S04]  /*1810*/  LOP3.LUT R19, R23, R20, RZ, 0xc0, !PT ;  /* 0x0000001417137212 */ /* 0x000fc800078ec0ff */
[----:B------:R-:W-:Y:S01]  /*1820*/  SHF.R.S32.HI R27, RZ, 0x1f, R17 ;  /* 0x0000001fff1b7819 */ /* 0x000fe20000011411 */
[----:B------:R-:W-:-:S03]  /*1830*/  IMAD R19, R10, R16, R19 ;  /* 0x000000100a137224 */ /* 0x000fc600078e0213 */
[----:B------:R-:W-:Y:S01]  /*1840*/  LOP3.LUT R18, R27, R22, RZ, 0xc0, !PT ;  /* 0x000000161b127212 */ /* 0x000fe200078ec0ff */
[----:B------:R-:W-:Y:S01]  /*1850*/  IMAD.IADD R27, R13, 0x1, R16 ;  /* 0x000000010d1b7824 */ /* 0x000fe200078e0210 */
        /* <DEDUP_REMOVED lines=19> */
[----:B------:R-:W-:-:S03]  /*1990*/  IMAD.WIDE R18, R19, R22, RZ ;  /* 0x0000001613127225 */ /* 0x000fc600078e02ff */
        /* <DEDUP_REMOVED lines=10> */
[----:B0-----:R-:W-:-:S03]  /*1a40*/  IMAD R24, R7, 0x4, R18 ;  /* 0x0000000407187824 */ /* 0x001fc600078e0212 */
        /* <DEDUP_REMOVED lines=24> */
[----:B------:R-:W-:Y:S01]  /*1bd0*/  SHF.R.S32.HI R19, RZ, 0x1f, R16 ;  /* 0x0000001fff137819 */ /* 0x000fe20000011410 */
[----:B------:R-:W-:Y:S01]  /*1be0*/  IMAD R18, R10, R17, R20 ;  /* 0x000000110a127224 */ /* 0x000fe200078e0214 */
[C-C-:B------:R-:W-:Y:S01]  /*1bf0*/  IADD3 R25, PT, PT, R0.reuse, R25, R0.reuse ;  /* 0x0000001900197210 */ /* 0x140fe20007ffe000 */
[C---:B------:R-:W-:Y:S01]  /*1c00*/  IMAD R11, R0.reuse, 0x4, R11 ;  /* 0x00000004000b7824 */ /* 0x040fe200078e020b */
[----:B------:R-:W-:Y:S01]  /*1c10*/  LOP3.LUT R17, R19, R22, RZ, 0xc0, !PT ;  /* 0x0000001613117212 */ /* 0x000fe200078ec0ff */
[----:B------:R-:W-:Y:S01]  /*1c20*/  IMAD R21, R0, 0x4, R21 ;  /* 0x0000000400157824 */ /* 0x000fe200078e0215 */
[----:B------:R-:W-:Y:S02]  /*1c30*/  LEA R18, R18, UR5, 0x2 ;  /* 0x0000000512127c11 */ /* 0x000fe4000f8e10ff */
[C---:B------:R-:W-:Y:S01]  /*1c40*/  IADD3 R25, PT, PT, R0.reuse, R25, R0 ;  /* 0x0000001900197210 */ /* 0x040fe20007ffe000 */
[----:B------:R-:W-:Y:S01]  /*1c50*/  IMAD.IADD R29, R17, 0x1, R16 ;  /* 0x00000001111d7824 */ /* 0x000fe200078e0210 */
[----:B------:R-:W-:Y:S01]  /*1c60*/  LEA R23, R0, R23, 0x2 ;  /* 0x0000001700177211 */ /* 0x000fe200078e10ff */
[----:B------:R-:W-:-:S03]  /*1c70*/  IMAD R19, R7, 0x4, R18 ;  /* 0x0000000407137824 */ /* 0x000fc600078e0212 */
        /* <DEDUP_REMOVED lines=23> */
.L_x_39:
[----:B-1----:R-:W-:Y:S05]  /*1df0*/  BSYNC.RECONVERGENT B0 ;  /* 0x0000000000007941 */ /* 0x002fea0003800200 */
.L_x_38:
[----:B------:R-:W-:Y:S01]  /*1e00*/  IMAD.SHL.U32 R7, R7, 0x2, RZ ;  /* 0x0000000207077824 */ /* 0x000fe200078e00ff */
[----:B------:R-:W-:Y:S01]  /*1e10*/  BAR.SYNC.DEFER_BLOCKING 0x0 ;  /* 0x0000000000007b1d */ /* 0x000fe20000010000 */
[----:B0--3--:R-:W-:Y:S02]  /*1e20*/  IMAD.MOV.U32 R11, RZ, RZ, 0x400 ;  /* 0x00000400ff0b7424 */ /* 0x009fe400078e00ff */
[C---:B------:R-:W-:Y:S01]  /*1e30*/  VIADD R10, R7.reuse, 0xffffffff ;  /* 0xffffffff070a7836 */ /* 0x040fe20000000000 */
[----:B------:R-:W-:-:S04]  /*1e40*/  ISETP.GE.AND P0, PT, R7, 0x400, PT ;  /* 0x000004000700780c */ /* 0x000fc80003f06270 */
[----:B------:R-:W-:-:S06]  /*1e50*/  LOP3.LUT R10, R7, R10, RZ, 0xc, !PT ;  /* 0x0000000a070a7212 */ /* 0x000fcc00078e0cff */
[----:B------:R-:W0:Y:S02]  /*1e60*/  POPC R10, R10 ;  /* 0x0000000a000a7309 */ /* 0x000e240000000000 */
[----:B0-----:R-:W-:-:S05]  /*1e70*/  SHF.R.U32.HI R11, RZ, R10, R11 ;  /* 0x0000000aff0b7219 */ /* 0x001fca000001160b */
[----:B------:R-:W-:Y:S01]  /*1e80*/  IMAD.IADD R6, R6, 0x1, -R11 ;  /* 0x0000000106067824 */ /* 0x000fe200078e0a0b */
[----:B------:R-:W-:Y:S06]  /*1e90*/  @!P0 BRA `(.L_x_43) ;  /* 0xffffffec00fc8947 */ /* 0x000fec000383ffff */
[C---:B------:R-:W-:Y:S01]  /*1ea0*/  LOP3.LUT R4, R2.reuse, 0x3, RZ, 0xc0, !PT ;  /* 0x0000000302047812 */ /* 0x040fe200078ec0ff */
[----:B------:R-:W0:Y:S01]  /*1eb0*/  LDCU UR7, c[0x0][0x3a0] ;  /* 0x00007400ff0777ac */ /* 0x000e220008000800 */
[----:B------:R-:W-:Y:S01]  /*1ec0*/  BSSY.RECONVERGENT B0, `(.L_x_44) ;  /* 0x000001f000007945 */ /* 0x000fe20003800200 */
[----:B------:R-:W-:Y:S02]  /*1ed0*/  ISETP.GE.U32.AND P1, PT, R2, 0x3, PT ;  /* 0x000000030200780c */ /* 0x000fe40003f26070 */
[----:B------:R-:W-:Y:S01]  /*1ee0*/  ISETP.NE.AND P0, PT, R4, 0x3, PT ;  /* 0x000000030400780c */ /* 0x000fe20003f05270 */
[----:B------:R-:W1:-:S12]  /*1ef0*/  LDCU.64 UR10, c[0x0][0x398] ;  /* 0x00007300ff0a77ac */ /* 0x000e580008000a00 */
[----:B------:R-:W-:Y:S05]  /*1f00*/  @!P0 BRA `(.L_x_45) ;  /* 0x0000000000688947 */ /* 0x000fea0003800000 */
[----:B------:R-:W3:Y:S01]  /*1f10*/  S2UR UR6, SR_CgaCtaId ;  /* 0x00000000000679c3 */ /* 0x000ee20000008800 */
[----:B------:R-:W-:Y:S01]  /*1f20*/  VIADD R2, R2, 0x1 ;  /* 0x0000000102027836 */ /* 0x000fe20000000000 */
[----:B------:R-:W-:Y:S01]  /*1f30*/  UMOV UR5, 0x400 ;  /* 0x0000040000057882 */ /* 0x000fe20000000000 */
[----:B------:R-:W-:-:S03]  /*1f40*/  VIADD R7, R3, UR4 ;  /* 0x0000000403077c36 */ /* 0x000fc60008000000 */
[----:B------:R-:W-:Y:S02]  /*1f50*/  LOP3.LUT R6, R2, 0x3, RZ, 0xc0, !PT ;  /* 0x0000000302067812 */ /* 0x000fe400078ec0ff */
[----:B------:R-:W5:Y:S03]  /*1f60*/  LDC.64 R4, c[0x0][0x380] ;  /* 0x0000e000ff047b82 */ /* 0x000f660000000a00 */
[----:B------:R-:W-:Y:S01]  /*1f70*/  IMAD.MOV R2, RZ, RZ, -R6 ;  /* 0x000000ffff027224 */ /* 0x000fe200078e0a06 */
[----:B---3--:R-:W-:-:S06]  /*1f80*/  ULEA UR5, UR6, UR5, 0x18 ;  /* 0x0000000506057291 */ /* 0x008fcc000f8ec0ff */
[----:B------:R-:W-:Y:S01]  /*1f90*/  LEA R11, R3, UR5, 0x2 ;  /* 0x00000005030b7c11 */ /* 0x000fe2000f8e10ff */
[----:B------:R-:W-:Y:S02]  /*1fa0*/  IMAD R3, R6, R0, R3 ;  /* 0x0000000006037224 */ /* 0x000fe400078e0203 */
[----:B-----5:R-:W-:-:S07]  /*1fb0*/  IMAD.WIDE.U32 R4, R7, 0x4, R4 ;  /* 0x0000000407047825 */ /* 0x020fce00078e0004 */
.L_x_46:
[----:B------:R3:W1:Y:S01]  /*1fc0*/  LDS R6, [R11] ;  /* 0x000000000b067984 */ /* 0x0006620000000800 */
[----:B------:R-:W-:Y:S02]  /*1fd0*/  VIADD R2, R2, 0x1 ;  /* 0x0000000102027836 */ /* 0x000fe40000000000 */
[----:B---3--:R-:W-:Y:S02]  /*1fe0*/  IMAD R11, R0, 0x4, R11 ;  /* 0x00000004000b7824 */ /* 0x008fe400078e020b */
[----:B-1----:R-:W-:-:S04]  /*1ff0*/  IMAD.WIDE R6, R6, UR10, RZ ;  /* 0x0000000a06067c25 */ /* 0x002fc8000f8e02ff */
[----:B0-----:R-:W-:-:S04]  /*2000*/  IMAD R8, R6, UR7, RZ ;  /* 0x0000000706087c24 */ /* 0x001fc8000f8e02ff */
[----:B------:R-:W-:-:S03]  /*2010*/  IMAD.WIDE R8, R8, UR11, RZ ;  /* 0x0000000b08087c25 */ /* 0x000fc6000f8e02ff */
[----:B------:R-:W-:-:S05]  /*2020*/  IADD3 RZ, P0, PT, R6, -R8, RZ ;  /* 0x8000000806ff7210 */ /* 0x000fca0007f1e0ff */
[----:B------:R-:W-:Y:S01]  /*2030*/  IMAD.X R7, R7, 0x1, ~R9, P0 ;  /* 0x0000000107077824 */ /* 0x000fe200000e0e09 */
[----:B------:R-:W-:-:S04]  /*2040*/  ISETP.NE.AND P0, PT, R2, RZ, PT ;  /* 0x000000ff0200720c */ /* 0x000fc80003f05270 */
[----:B------:R-:W-:-:S04]  /*2050*/  SHF.R.S32.HI R6, RZ, 0x1f, R7 ;  /* 0x0000001fff067819 */ /* 0x000fc80000011407 */
[----:B------:R-:W-:-:S05]  /*2060*/  LOP3.LUT R6, R6, UR11, RZ, 0xc0, !PT ;  /* 0x0000000b06067c12 */ /* 0x000fca000f8ec0ff */
[----:B------:R-:W-:-:S05]  /*2070*/  IMAD.IADD R7, R6, 0x1, R7 ;  /* 0x0000000106077824 */ /* 0x000fca00078e0207 */
[----:B------:R0:W-:Y:S02]  /*2080*/  STG.E desc[UR8][R4.64], R7 ;  /* 0x0000000704007986 */ /* 0x0001e4000c101908 */
[----:B0-----:R-:W-:Y:S01]  /*2090*/  IMAD.WIDE.U32 R4, R0, 0x4, R4 ;  /* 0x0000000400047825 */ /* 0x001fe200078e0004 */
[----:B------:R-:W-:Y:S06]  /*20a0*/  @P0 BRA `(.L_x_46) ;  /* 0xfffffffc00c40947 */ /* 0x000fec000383ffff */
.L_x_45:
[----:B01----:R-:W-:Y:S05]  /*20b0*/  BSYNC.RECONVERGENT B0 ;  /* 0x0000000000007941 */ /* 0x003fea0003800200 */
.L_x_44:
[----:B------:R-:W-:Y:S05]  /*20c0*/  @!P1 EXIT ;  /* 0x000000000000994d */ /* 0x000fea0003800000 */
[----:B------:R-:W0:Y:S01]  /*20d0*/  S2UR UR6, SR_CgaCtaId ;  /* 0x00000000000679c3 */ /* 0x000e220000008800 */
[----:B------:R-:W-:Y:S01]  /*20e0*/  UMOV UR5, 0x400 ;  /* 0x0000040000057882 */ /* 0x000fe20000000000 */
[----:B------:R-:W-:Y:S01]  /*20f0*/  VIADD R2, R3, UR4 ;  /* 0x0000000403027c36 */ /* 0x000fe20008000000 */
[----:B------:R-:W1:Y:S03]  /*2100*/  LDCU UR7, c[0x0][0x3a0] ;  /* 0x00007400ff0777ac */ /* 0x000e660008000800 */
[----:B--2---:R-:W-:Y:S01]  /*2110*/  IMAD.IADD R23, R2, 0x1, R0 ;  /* 0x0000000102177824 */ /* 0x004fe200078e0200 */
[----:B------:R-:W2:Y:S01]  /*2120*/  LDCU.64 UR10, c[0x0][0x398] ;  /* 0x00007300ff0a77ac */ /* 0x000ea20008000a00 */
[----:B------:R-:W3:Y:S01]  /*2130*/  LDC.64 R4, c[0x0][0x380] ;  /* 0x0000e000ff047b82 */ /* 0x000ee20000000a00 */
[C-C-:B----4-:R-:W-:Y:S02]  /*2140*/  IMAD R27, R0.reuse, 0x2, R2.reuse ;  /* 0x00000002001b7824 */ /* 0x150fe400078e0202 */
[----:B------:R-:W-:Y:S01]  /*2150*/  IMAD R29, R0, 0x3, R2 ;  /* 0x00000003001d7824 */ /* 0x000fe200078e0202 */
[----:B0-----:R-:W-:-:S06]  /*2160*/  ULEA UR5, UR6, UR5, 0x18 ;  /* 0x0000000506057291 */ /* 0x001fcc000f8ec0ff */
[----:B-12---:R-:W-:-:S07]  /*2170*/  LEA R25, R3, UR5, 0x2 ;  /* 0x0000000503197c11 */ /* 0x006fce000f8e10ff */
.L_x_47:
[----:B0-----:R0:W1:Y:S01]  /*2180*/  LDS R6, [R25] ;  /* 0x0000000019067984 */ /* 0x0010620000000800 */
[C-C-:B------:R-:W-:Y:S02]  /*2190*/  IMAD R16, R0.reuse, 0x4, R25.reuse ;  /* 0x0000000400107824 */ /* 0x140fe400078e0219 */
[C-C-:B------:R-:W-:Y:S02]  /*21a0*/  IMAD R18, R0.reuse, 0x8, R25.reuse ;  /* 0x0000000800127824 */ /* 0x140fe400078e0219 */
[C---:B------:R-:W-:Y:S01]  /*21b0*/  IMAD R20, R0.reuse, 0xc, R25 ;  /* 0x0000000c00147824 */ /* 0x040fe200078e0219 */
[----:B------:R-:W2:Y:S01]  /*21c0*/  LDS R8, [R16] ;  /* 0x0000000010087984 */ /* 0x000ea20000000800 */
[C---:B------:R-:W-:Y:S02]  /*21d0*/  IMAD R3, R0.reuse, 0x4, R3 ;  /* 0x0000000400037824 */ /* 0x040fe400078e0203 */
[----:B0-----:R-:W-:Y:S01]  /*21e0*/  IMAD R25, R0, 0x10, R25 ;  /* 0x0000001000197824 */ /* 0x001fe200078e0219 */
[----:B------:R-:W0:Y:S04]  /*21f0*/  LDS R10, [R18] ;  /* 0x00000000120a7984 */ /* 0x000e280000000800 */
[----:B------:R-:W4:Y:S01]  /*2200*/  LDS R12, [R20] ;  /* 0x00000000140c7984 */ /* 0x000f220000000800 */
[----:B-1----:R-:W-:-:S04]  /*2210*/  IMAD.WIDE R6, R6, UR10, RZ ;  /* 0x0000000a06067c25 */ /* 0x002fc8000f8e02ff */
[----:B------:R-:W-:Y:S02]  /*2220*/  IMAD R14, R6, UR7, RZ ;  /* 0x00000007060e7c24 */ /* 0x000fe4000f8e02ff */
        /* <DEDUP_REMOVED lines=25> */
[----:B---3--:R-:W-:Y:S01]  /*23c0*/  IMAD.WIDE.U32 R6, R2, 0x4, R4 ;  /* 0x0000000402067825 */ /* 0x008fe200078e0004 */
        /* <DEDUP_REMOVED lines=19> */
.L_x_48:
        /* <DEDUP_REMOVED lines=16> */
.L_x_225:


//--------------------- .text._Z28lux_ntt_inverse_fused_kernelILi512EEvPiPKiS2_iiii --------------------------
	.section	.text._Z28lux_ntt_inverse_fused_kernelILi512EEvPiPKiS2_iiii,"ax",@progbits
	.align	128
        .global         _Z28lux_ntt_inverse_fused_kernelILi512EEvPiPKiS2_iiii
        .type           _Z28lux_ntt_inverse_fused_kernelILi512EEvPiPKiS2_iiii,@function
        .size           _Z28lux_ntt_inverse_fused_kernelILi512EEvPiPKiS2_iiii,(.L_x_226 - _Z28lux_ntt_inverse_fused_kernelILi512EEvPiPKiS2_iiii)
        .other          _Z28lux_ntt_inverse_fused_kernelILi512EEvPiPKiS2_iiii,@"STO_CUDA_ENTRY STV_DEFAULT"
_Z28lux_ntt_inverse_fused_kernelILi512EEvPiPKiS2_iiii:
.text._Z28lux_ntt_inverse_fused_kernelILi512EEvPiPKiS2_iiii:
[----:B------:R-:W-:Y:S08]  /*0000*/  LDC R1, c[0x0][0x37c] ;  /* 0x0000df00ff017b82 */ /* 0x000ff00000000800 */
[----:B------:R-:W0:Y:S08]  /*0010*/  S2UR UR4, SR_CTAID.X ;  /* 0x00000000000479c3 */ /* 0x000e300000002500 */
[----:B------:R-:W0:Y:S02]  /*0020*/  LDC R0, c[0x0][0x3a4] ;  /* 0x0000e900ff007b82 */ /* 0x000e240000000800 */
[----:B0-----:R-:W-:-:S13]  /*0030*/  ISETP.LE.AND P0, PT, R0, UR4, PT ;  /* 0x0000000400007c0c */ /* 0x001fda000bf03270 */
[----:B------:R-:W-:Y:S05]  /*0040*/  @P0 EXIT ;  /* 0x000000000000094d */ /* 0x000fea0003800000 */
[----:B------:R-:W0:Y:S01]  /*0050*/  S2R R0, SR_TID.X ;  /* 0x0000000000007919 */ /* 0x000e220000002100 */
[----:B------:R-:W1:Y:S01]  /*0060*/  LDCU.64 UR8, c[0x0][0x358] ;  /* 0x00006b00ff0877ac */ /* 0x000e620008000a00 */
[----:B------:R-:W-:Y:S01]  /*0070*/  BSSY.RECONVERGENT B0, `(.L_x_49) ;  /* 0x00000c0000007945 */ /* 0x000fe20003800200 */
[----:B------:R-:W2:Y:S01]  /*0080*/  LDCU.64 UR6, c[0x0][0x388] ;  /* 0x00007100ff0677ac */ /* 0x000ea20008000a00 */
[----:B------:R-:W-:Y:S01]  /*0090*/  USHF.L.U32 UR4, UR4, 0x9, URZ ;  /* 0x0000000904047899 */ /* 0x000fe200080006ff */
[----:B0-----:R-:W-:-:S13]  /*00a0*/  ISETP.GT.U32.AND P0, PT, R0, 0x1ff, PT ;  /* 0x000001ff0000780c */ /* 0x001fda0003f04070 */
[----:B-12---:R-:W-:Y:S05]  /*00b0*/  @P0 BRA `(.L_x_50) ;  /* 0x0000000800ec0947 */ /* 0x006fea0003800000 */
[----:B------:R-:W0:Y:S01]  /*00c0*/  LDC R3, c[0x0][0x360] ;  /* 0x0000d800ff037b82 */ /* 0x000e220000000800 */
[----:B------:R-:W-:Y:S01]  /*00d0*/  BSSY.RECONVERGENT B1, `(.L_x_51) ;  /* 0x0000042000017945 */ /* 0x000fe20003800200 */
[----:B0-----:R-:W0:Y:S01]  /*00e0*/  I2F.U32.RP R8, R3 ;  /* 0x0000000300087306 */ /* 0x001e220000209000 */
[----:B------:R-:W-:Y:S01]  /*00f0*/  IMAD.IADD R2, R0, 0x1, R3 ;  /* 0x0000000100027824 */ /* 0x000fe200078e0203 */
[----:B------:R-:W-:-:S04]  /*0100*/  ISETP.NE.U32.AND P2, PT, R3, RZ, PT ;  /* 0x000000ff0300720c */ /* 0x000fc80003f45070 */
[C---:B------:R-:W-:Y:S02]  /*0110*/  ISETP.GE.U32.AND P0, PT, R2.reuse, 0x200, PT ;  /* 0x000002000200780c */ /* 0x040fe40003f06070 */
[----:B------:R-:W-:Y:S01]  /*0120*/  VIMNMX.U32 R7, PT, PT, R2, 0x200, !PT ;  /* 0x0000020002077848 */ /* 0x000fe20007fe0000 */
[----:B0-----:R-:W0:Y:S02]  /*0130*/  MUFU.RCP R8, R8 ;  /* 0x0000000800087308 */ /* 0x001e240000001000 */
[----:B0-----:R-:W-:-:S06]  /*0140*/  VIADD R4, R8, 0xffffffe ;  /* 0x0ffffffe08047836 */ /* 0x001fcc0000000000 */
[----:B------:R0:W1:Y:S02]  /*0150*/  F2I.FTZ.U32.TRUNC.NTZ R5, R4 ;  /* 0x0000000400057305 */ /* 0x000064000021f000 */
[----:B0-----:R-:W-:Y:S02]  /*0160*/  IMAD.MOV.U32 R4, RZ, RZ, RZ ;  /* 0x000000ffff047224 */ /* 0x001fe400078e00ff */
[----:B-1----:R-:W-:-:S04]  /*0170*/  IMAD.MOV R6, RZ, RZ, -R5 ;  /* 0x000000ffff067224 */ /* 0x002fc800078e0a05 */
[----:B------:R-:W-:Y:S01]  /*0180*/  IMAD R9, R6, R3, RZ ;  /* 0x0000000306097224 */ /* 0x000fe200078e02ff */
[----:B------:R-:W-:-:S03]  /*0190*/  SEL R6, RZ, 0x1, P0 ;  /* 0x00000001ff067807 */ /* 0x000fc60000000000 */
[----:B------:R-:W-:Y:S01]  /*01a0*/  IMAD.HI.U32 R5, R5, R9, R4 ;  /* 0x0000000905057227 */ /* 0x000fe200078e0004 */
[----:B------:R-:W-:-:S05]  /*01b0*/  IADD3 R2, PT, PT, R7, -R2, -R6 ;  /* 0x8000000207027210 */ /* 0x000fca0007ffe806 */
[----:B------:R-:W-:-:S04]  /*01c0*/  IMAD.HI.U32 R5, R5, R2, RZ ;  /* 0x0000000205057227 */ /* 0x000fc800078e00ff */
[----:B------:R-:W-:-:S04]  /*01d0*/  IMAD.MOV R4, RZ, RZ, -R5 ;  /* 0x000000ffff047224 */ /* 0x000fc800078e0a05 */
[----:B------:R-:W-:-:S05]  /*01e0*/  IMAD R2, R3, R4, R2 ;  /* 0x0000000403027224 */ /* 0x000fca00078e0202 */
[----:B------:R-:W-:-:S13]  /*01f0*/  ISETP.GE.U32.AND P0, PT, R2, R3, PT ;  /* 0x000000030200720c */ /* 0x000fda0003f06070 */
[----:B------:R-:W-:Y:S02]  /*0200*/  @P0 IMAD.IADD R2, R2, 0x1, -R3 ;  /* 0x0000000102020824 */ /* 0x000fe400078e0a03 */
[----:B------:R-:W-:-:S03]  /*0210*/  @P0 VIADD R5, R5, 0x1 ;  /* 0x0000000105050836 */ /* 0x000fc60000000000 */
[----:B------:R-:W-:-:S13]  /*0220*/  ISETP.GE.U32.AND P1, PT, R2, R3, PT ;  /* 0x000000030200720c */ /* 0x000fda0003f26070 */
[----:B------:R-:W-:Y:S01]  /*0230*/  @P1 VIADD R5, R5, 0x1 ;  /* 0x0000000105051836 */ /* 0x000fe20000000000 */
[----:B------:R-:W-:-:S05]  /*0240*/  @!P2 LOP3.LUT R5, RZ, R3, RZ, 0x33, !PT ;  /* 0x00000003ff05a212 */ /* 0x000fca00078e33ff */
[----:B------:R-:W-:-:S05]  /*0250*/  IMAD.IADD R8, R6, 0x1, R5 ;  /* 0x0000000106087824 */ /* 0x000fca00078e0205 */
[C---:B------:R-:W-:Y:S02]  /*0260*/  LOP3.LUT R2, R8.reuse, 0x3, RZ, 0xc0, !PT ;  /* 0x0000000308027812 */ /* 0x040fe400078ec0ff */
[----:B------:R-:W-:Y:S02]  /*0270*/  ISETP.GE.U32.AND P1, PT, R8, 0x3, PT ;  /* 0x000000030800780c */ /* 0x000fe40003f26070 */
[----:B------:R-:W-:Y:S01]  /*0280*/  ISETP.NE.AND P0, PT, R2, 0x3, PT ;  /* 0x000000030200780c */ /* 0x000fe20003f05270 */
[----:B------:R-:W-:-:S12]  /*0290*/  IMAD.MOV.U32 R2, RZ, RZ, R0 ;  /* 0x000000ffff027224 */ /* 0x000fd800078e0000 */
[----:B------:R-:W-:Y:S05]  /*02a0*/  @!P0 BRA `(.L_x_52) ;  /* 0x0000000000908947 */ /* 0x000fea0003800000 */
[----:B------:R-:W0:Y:S01]  /*02b0*/  S2R R7, SR_CgaCtaId ;  /* 0x0000000000077919 */ /* 0x000e220000008800 */
[----:B------:R-:W1:Y:S01]  /*02c0*/  LDC.64 R4, c[0x0][0x388] ;  /* 0x0000e200ff047b82 */ /* 0x000e620000000a00 */
[----:B------:R-:W-:Y:S01]  /*02d0*/  MOV R6, 0x400 ;  /* 0x0000040000067802 */ /* 0x000fe20000000f00 */
[----:B------:R-:W-:Y:S02]  /*02e0*/  VIADD R8, R8, 0x1 ;  /* 0x0000000108087836 */ /* 0x000fe40000000000 */
[----:B------:R-:W-:-:S03]  /*02f0*/  IMAD.MOV.U32 R2, RZ, RZ, R0 ;  /* 0x000000ffff027224 */ /* 0x000fc600078e0000 */
[----:B------:R-:W-:Y:S02]  /*0300*/  LOP3.LUT R8, R8, 0x3, RZ, 0xc0, !PT ;  /* 0x0000000308087812 */ /* 0x000fe400078ec0ff */
[----:B0-----:R-:W-:Y:S01]  /*0310*/  LEA R6, R7, R6, 0x18 ;  /* 0x0000000607067211 */ /* 0x001fe200078ec0ff */
[----:B------:R-:W-:-:S07]  /*0320*/  IMAD.MOV.U32 R7, RZ, RZ, RZ ;  /* 0x000000ffff077224 */ /* 0x000fce00078e00ff */
.L_x_53:
[----:B------:R-:W-:-:S04]  /*0330*/  VIADD R11, R2, UR4 ;  /* 0x00000004020b7c36 */ /* 0x000fc80008000000 */
[----:B-1----:R-:W-:-:S05]  /*0340*/  IMAD.WIDE.U32 R10, R11, 0x4, R4 ;  /* 0x000000040b0a7825 */ /* 0x002fca00078e0004 */
[----:B0-----:R0:W2:Y:S01]  /*0350*/  LDG.E.CONSTANT R14, desc[UR8][R10.64] ;  /* 0x000000080a0e7981 */ /* 0x0010a2000c1e9900 */
        /* <DEDUP_REMOVED lines=10> */
[--C-:B------:R-:W-:Y:S01]  /*0400*/  SHF.R.U32.HI R13, RZ, 0x6, R2.reuse ;  /* 0x00000006ff0d7819 */ /* 0x100fe20000011602 */
[----:B------:R-:W-:Y:S01]  /*0410*/  IMAD.IADD R2, R3, 0x1, R2 ;  /* 0x0000000103027824 */ /* 0x000fe200078e0202 */
[----:B------:R-:W-:-:S02]  /*0420*/  LOP3.LUT R12, R12, 0x1, R9, 0xf8, !PT ;  /* 0x000000010c0c7812 */ /* 0x000fc400078ef809 */
[----:B------:R-:W-:Y:S02]  /*0430*/  LOP3.LUT R9, R9, 0x2, RZ, 0xc0, !PT ;  /* 0x0000000209097812 */ /* 0x000fe400078ec0ff */
[----:B------:R-:W-:Y:S02]  /*0440*/  LOP3.LUT R10, R13, 0x1, RZ, 0xc0, !PT ;  /* 0x000000010d0a7812 */ /* 0x000fe400078ec0ff */
[----:B------:R-:W-:Y:S01]  /*0450*/  ISETP.NE.AND P0, PT, R7, R8, PT ;  /* 0x000000080700720c */ /* 0x000fe20003f05270 */
[----:B------:R-:W-:Y:S01]  /*0460*/  IMAD R9, R12, 0x4, R9 ;  /* 0x000000040c097824 */ /* 0x000fe200078e0209 */
[----:B------:R-:W-:-:S04]  /*0470*/  LOP3.LUT R12, R11, 0x1, RZ, 0xc0, !PT ;  /* 0x000000010b0c7812 */ /* 0x000fc800078ec0ff */
[----:B------:R-:W-:Y:S02]  /*0480*/  IADD3 R9, PT, PT, R9, R10, RZ ;  /* 0x0000000a09097210 */ /* 0x000fe40007ffe0ff */
[----:B------:R-:W-:-:S05]  /*0490*/  LOP3.LUT R10, R13, 0x2, RZ, 0xc0, !PT ;  /* 0x000000020d0a7812 */ /* 0x000fca00078ec0ff */
[----:B------:R-:W-:-:S04]  /*04a0*/  IMAD R9, R9, 0x4, R10 ;  /* 0x0000000409097824 */ /* 0x000fc800078e020a */
[----:B------:R-:W-:-:S04]  /*04b0*/  IMAD.IADD R9, R9, 0x1, R12 ;  /* 0x0000000109097824 */ /* 0x000fc800078e020c */
[----:B------:R-:W-:-:S05]  /*04c0*/  IMAD R9, R9, 0x4, R6 ;  /* 0x0000000409097824 */ /* 0x000fca00078e0206 */
[----:B--2---:R0:W-:Y:S01]  /*04d0*/  STS [R9], R14 ;  /* 0x0000000e09007388 */ /* 0x0041e20000000800 */
[----:B------:R-:W-:Y:S05]  /*04e0*/  @P0 BRA `(.L_x_53) ;  /* 0xfffffffc00900947 */ /* 0x000fea000383ffff */
.L_x_52:
[----:B------:R-:W-:Y:S05]  /*04f0*/  BSYNC.RECONVERGENT B1 ;  /* 0x0000000000017941 */ /* 0x000fea0003800200 */
.L_x_51:
[----:B------:R-:W-:Y:S05]  /*0500*/  @!P1 BRA `(.L_x_50) ;  /* 0x0000000400d89947 */ /* 0x000fea0003800000 */
[----:B------:R-:W1:Y:S01]  /*0510*/  S2R R6, SR_CgaCtaId ;  /* 0x0000000000067919 */ /* 0x000e620000008800 */
[C---:B------:R-:W-:Y:S01]  /*0520*/  IMAD.IADD R4, R2.reuse, 0x1, R3 ;  /* 0x0000000102047824 */ /* 0x040fe200078e0203 */
[----:B0-----:R-:W-:Y:S01]  /*0530*/  MOV R9, 0x400 ;  /* 0x0000040000097802 */ /* 0x001fe20000000f00 */
[----:B------:R-:W-:Y:S02]  /*0540*/  IMAD.SHL.U32 R10, R2, 0x10, RZ ;  /* 0x00000010020a7824 */ /* 0x000fe400078e00ff */
[----:B------:R-:W-:-:S03]  /*0550*/  IMAD.SHL.U32 R4, R4, 0x10, RZ ;  /* 0x0000001004047824 */ /* 0x000fc600078e00ff */
[----:B------:R-:W-:Y:S02]  /*0560*/  LOP3.LUT R10, R10, 0x10, RZ, 0xc0, !PT ;  /* 0x000000100a0a7812 */ /* 0x000fe400078ec0ff */
[----:B------:R-:W-:Y:S02]  /*0570*/  LOP3.LUT R8, R4, 0x10, RZ, 0xc0, !PT ;  /* 0x0000001004087812 */ /* 0x000fe400078ec0ff */
[----:B-1----:R-:W-:-:S07]  /*0580*/  LEA R9, R6, R9, 0x18 ;  /* 0x0000000906097211 */ /* 0x002fce00078ec0ff */
.L_x_54:
[----:B-1----:R-:W-:Y:S01]  /*0590*/  IMAD.IADD R14, R3, 0x1, R2 ;  /* 0x00000001030e7824 */ /* 0x002fe200078e0202 */
[----:B------:R-:W-:-:S03]  /*05a0*/  IADD3 R5, P0, PT, R2, UR4, RZ ;  /* 0x0000000402057c10 */ /* 0x000fc6000ff1e0ff */
[--C-:B------:R-:W-:Y:S01]  /*05b0*/  IMAD.IADD R16, R14, 0x1, R3.reuse ;  /* 0x000000010e107824 */ /* 0x100fe200078e0203 */
[----:B------:R-:W-:Y:S02]  /*05c0*/  LEA.HI.X.SX32 R6, R2, RZ, 0x1, P0 ;  /* 0x000000ff02067211 */ /* 0x000fe400000f0eff */
[C---:B------:R-:W-:Y:S01]  /*05d0*/  LEA R20, P0, R5.reuse, UR6, 0x2 ;  /* 0x0000000605147c11 */ /* 0x040fe2000f8010ff */
[----:B------:R-:W-:Y:S01]  /*05e0*/  IMAD.IADD R12, R16, 0x1, R3 ;  /* 0x00000001100c7824 */ /* 0x000fe200078e0203 */
[----:B------:R-:W-:Y:S02]  /*05f0*/  IADD3 R4, P1, PT, R14, UR4, RZ ;  /* 0x000000040e047c10 */ /* 0x000fe4000ff3e0ff */
[----:B------:R-:W-:Y:S02]  /*0600*/  LEA.HI.X R21, R5, UR7, R6, 0x2, P0 ;  /* 0x0000000705157c11 */ /* 0x000fe400080f1406 */
[----:B------:R-:W-:Y:S02]  /*0610*/  IADD3 R7, P2, PT, R16, UR4, RZ ;  /* 0x0000000410077c10 */ /* 0x000fe4000ff5e0ff */
[----:B------:R-:W-:-:S02]  /*0620*/  LEA.HI.X.SX32 R11, R14, RZ, 0x1, P1 ;  /* 0x000000ff0e0b7211 */ /* 0x000fc400008f0eff */
[----:B------:R-:W-:Y:S02]  /*0630*/  LEA R18, P1, R4, UR6, 0x2 ;  /* 0x0000000604127c11 */ /* 0x000fe4000f8210ff */
[----:B------:R-:W-:Y:S02]  /*0640*/  IADD3 R5, P0, PT, R12, UR4, RZ ;  /* 0x000000040c057c10 */ /* 0x000fe4000ff1e0ff */
[----:B------:R-:W-:Y:S02]  /*0650*/  LEA.HI.X.SX32 R24, R16, RZ, 0x1, P2 ;  /* 0x000000ff10187211 */ /* 0x000fe400010f0eff */
[----:B------:R-:W-:Y:S02]  /*0660*/  LEA R6, P2, R7, UR6, 0x2 ;  /* 0x0000000607067c11 */ /* 0x000fe4000f8410ff */
[----:B------:R-:W-:Y:S02]  /*0670*/  LEA.HI.X R19, R4, UR7, R11, 0x2, P1 ;  /* 0x0000000704137c11 */ /* 0x000fe400088f140b */
[----:B------:R-:W-:Y:S01]  /*0680*/  LEA.HI.X.SX32 R22, R12, RZ, 0x1, P0 ;  /* 0x000000ff0c167211 */ /* 0x000fe200000f0eff */
[----:B------:R0:W2:Y:S01]  /*0690*/  LDG.E.CONSTANT R11, desc[UR8][R20.64] ;  /* 0x00000008140b7981 */ /* 0x0000a2000c1e9900 */
[----:B------:R-:W-:-:S02]  /*06a0*/  LEA R4, P0, R5, UR6, 0x2 ;  /* 0x0000000605047c11 */ /* 0x000fc4000f8010ff */
[----:B------:R-:W-:Y:S01]  /*06b0*/  LEA.HI.X R7, R7, UR7, R24, 0x2, P2 ;  /* 0x0000000707077c11 */ /* 0x000fe200090f1418 */
[----:B------:R1:W3:Y:S01]  /*06c0*/  LDG.E.CONSTANT R13, desc[UR8][R18.64] ;  /* 0x00000008120d7981 */ /* 0x0002e2000c1e9900 */
[----:B------:R-:W-:-:S03]  /*06d0*/  LEA.HI.X R5, R5, UR7, R22, 0x2, P0 ;  /* 0x0000000705057c11 */ /* 0x000fc600080f1416 */
[----:B------:R4:W5:Y:S04]  /*06e0*/  LDG.E.CONSTANT R6, desc[UR8][R6.64] ;  /* 0x0000000806067981 */ /* 0x000968000c1e9900 */
[----:B------:R4:W5:Y:S01]  /*06f0*/  LDG.E.CONSTANT R4, desc[UR8][R4.64] ;  /* 0x0000000804047981 */ /* 0x000962000c1e9900 */
[C---:B------:R-:W-:Y:S01]  /*0700*/  IMAD.SHL.U32 R15, R2.reuse, 0x4, RZ ;  /* 0x00000004020f7824 */ /* 0x040fe200078e00ff */
[----:B------:R-:W-:Y:S01]  /*0710*/  LOP3.LUT R22, R2, 0x4, RZ, 0xc0, !PT ;  /* 0x0000000402167812 */ /* 0x000fe200078ec0ff */
[----:B0-----:R-:W-:Y:S01]  /*0720*/  IMAD.SHL.U32 R20, R14, 0x4, RZ ;  /* 0x000000040e147824 */ /* 0x001fe200078e00ff */
[----:B------:R-:W-:Y:S01]  /*0730*/  SHF.R.U32.HI R23, RZ, 0x2, R2 ;  /* 0x00000002ff177819 */ /* 0x000fe20000011602 */
[----:B-1----:R-:W-:Y:S01]  /*0740*/  IMAD.SHL.U32 R19, R16, 0x4, RZ ;  /* 0x0000000410137824 */ /* 0x002fe200078e00ff */
[----:B------:R-:W-:-:S02]  /*0750*/  LOP3.LUT R17, R15, 0x8, RZ, 0xc0, !PT ;  /* 0x000000080f117812 */ /* 0x000fc400078ec0ff */
[----:B------:R-:W-:Y:S02]  /*0760*/  SHF.R.U32.HI R15, RZ, 0x4, R2 ;  /* 0x00000004ff0f7819 */ /* 0x000fe40000011602 */
[----:B------:R-:W-:Y:S02]  /*0770*/  IADD3 R17, PT, PT, R22, R10, R17 ;  /* 0x0000000a16117210 */ /* 0x000fe40007ffe011 */
[----:B------:R-:W-:Y:S02]  /*0780*/  LOP3.LUT R22, R23, 0x2, RZ, 0xc0, !PT ;  /* 0x0000000217167812 */ /* 0x000fe400078ec0ff */
[----:B------:R-:W-:Y:S02]  /*0790*/  LOP3.LUT R21, R15, 0x1, RZ, 0xc0, !PT ;  /* 0x000000010f157812 */ /* 0x000fe400078ec0ff */
[----:B----4-:R-:W-:Y:S02]  /*07a0*/  LOP3.LUT R7, R20, 0x8, RZ, 0xc0, !PT ;  /* 0x0000000814077812 */ /* 0x010fe400078ec0ff */
[----:B------:R-:W-:-:S02]  /*07b0*/  LOP3.LUT R20, R16, 0x4, RZ, 0xc0, !PT ;  /* 0x0000000410147812 */ /* 0x000fc400078ec0ff */
[----:B------:R-:W-:Y:S02]  /*07c0*/  LOP3.LUT R19, R19, 0x8, RZ, 0xc0, !PT ;  /* 0x0000000813137812 */ /* 0x000fe400078ec0ff */
[----:B------:R-:W-:Y:S02]  /*07d0*/  LOP3.LUT R18, R14, 0x4, RZ, 0xc0, !PT ;  /* 0x000000040e127812 */ /* 0x000fe400078ec0ff */
[----:B------:R-:W-:Y:S02]  /*07e0*/  IADD3 R5, PT, PT, R21, R17, R22 ;  /* 0x0000001115057210 */ /* 0x000fe40007ffe016 */
[----:B------:R-:W-:Y:S02]  /*07f0*/  IADD3 R21, PT, PT, R20, R10, R19 ;  /* 0x0000000a14157210 */ /* 0x000fe40007ffe013 */
[----:B------:R-:W-:Y:S02]  /*0800*/  IADD3 R18, PT, PT, R18, R8, R7 ;  /* 0x0000000812127210 */ /* 0x000fe40007ffe007 */
[----:B------:R-:W-:-:S02]  /*0810*/  SHF.R.U32.HI R19, RZ, 0x2, R14 ;  /* 0x00000002ff137819 */ /* 0x000fc4000001160e */
[----:B------:R-:W-:Y:S02]  /*0820*/  SHF.R.U32.HI R17, RZ, 0x4, R14 ;  /* 0x00000004ff117819 */ /* 0x000fe4000001160e */
[--C-:B------:R-:W-:Y:S02]  /*0830*/  SHF.R.U32.HI R22, RZ, 0x2, R16.reuse ;  /* 0x00000002ff167819 */ /* 0x100fe40000011610 */
[----:B------:R-:W-:Y:S01]  /*0840*/  SHF.R.U32.HI R7, RZ, 0x4, R16 ;  /* 0x00000004ff077819 */ /* 0x000fe20000011610 */
[----:B------:R-:W-:Y:S01]  /*0850*/  IMAD.SHL.U32 R24, R12, 0x4, RZ ;  /* 0x000000040c187824 */ /* 0x000fe200078e00ff */
[----:B------:R-:W-:Y:S02]  /*0860*/  LOP3.LUT R19, R19, 0x2, RZ, 0xc0, !PT ;  /* 0x0000000213137812 */ /* 0x000fe400078ec0ff */
[----:B------:R-:W-:Y:S02]  /*0870*/  LOP3.LUT R20, R17, 0x1, RZ, 0xc0, !PT ;  /* 0x0000000111147812 */ /* 0x000fe400078ec0ff */
[----:B------:R-:W-:-:S02]  /*0880*/  LOP3.LUT R22, R22, 0x2, RZ, 0xc0, !PT ;  /* 0x0000000216167812 */ /* 0x000fc400078ec0ff */
[----:B------:R-:W-:Y:S02]  /*0890*/  LOP3.LUT R23, R7, 0x1, RZ, 0xc0, !PT ;  /* 0x0000000107177812 */ /* 0x000fe400078ec0ff */
[----:B------:R-:W-:Y:S02]  /*08a0*/  IADD3 R18, PT, PT, R20, R18, R19 ;  /* 0x0000001214127210 */ /* 0x000fe40007ffe013 */
[----:B------:R-:W-:Y:S02]  /*08b0*/  IADD3 R19, PT, PT, R23, R21, R22 ;  /* 0x0000001517137210 */ /* 0x000fe40007ffe016 */
[----:B------:R-:W-:Y:S02]  /*08c0*/  LOP3.LUT R22, R12, 0x4, RZ, 0xc0, !PT ;  /* 0x000000040c167812 */ /* 0x000fe400078ec0ff */
[----:B------:R-:W-:Y:S02]  /*08d0*/  LOP3.LUT R21, R24, 0x8, RZ, 0xc0, !PT ;  /* 0x0000000818157812 */ /* 0x000fe400078ec0ff */
[----:B------:R-:W-:-:S02]  /*08e0*/  SHF.R.U32.HI R23, RZ, 0x2, R12 ;  /* 0x00000002ff177819 */ /* 0x000fc4000001160c */
[----:B------:R-:W-:Y:S02]  /*08f0*/  SHF.R.U32.HI R20, RZ, 0x4, R12 ;  /* 0x00000004ff147819 */ /* 0x000fe4000001160c */
[----:B------:R-:W-:Y:S02]  /*0900*/  IADD3 R21, PT, PT, R22, R8, R21 ;  /* 0x0000000816157210 */ /* 0x000fe40007ffe015 */
[----:B------:R-:W-:Y:S02]  /*0910*/  LOP3.LUT R22, R23, 0x2, RZ, 0xc0, !PT ;  /* 0x0000000217167812 */ /* 0x000fe400078ec0ff */
[----:B------:R-:W-:Y:S02]  /*0920*/  LOP3.LUT R23, R20, 0x1, RZ, 0xc0, !PT ;  /* 0x0000000114177812 */ /* 0x000fe400078ec0ff */
[----:B------:R-:W-:Y:S02]  /*0930*/  LOP3.LUT R24, R15, 0x2, RZ, 0xc0, !PT ;  /* 0x000000020f187812 */ /* 0x000fe400078ec0ff */
[----:B------:R-:W-:-:S02]  /*0940*/  IADD3 R21, PT, PT, R23, R21, R22 ;  /* 0x0000001517157210 */ /* 0x000fc40007ffe016 */
[----:B------:R-:W-:Y:S01]  /*0950*/  LOP3.LUT R20, R20, 0x2, RZ, 0xc0, !PT ;  /* 0x0000000214147812 */ /* 0x000fe200078ec0ff */
[----:B------:R-:W-:Y:S01]  /*0960*/  IMAD R5, R5, 0x4, R24 ;  /* 0x0000000405057824 */ /* 0x000fe200078e0218 */
[----:B------:R-:W-:Y:S02]  /*0970*/  LOP3.LUT R17, R17, 0x2, RZ, 0xc0, !PT ;  /* 0x0000000211117812 */ /* 0x000fe400078ec0ff */
[----:B------:R-:W-:Y:S02]  /*0980*/  LOP3.LUT R22, R7, 0x2, RZ, 0xc0, !PT ;  /* 0x0000000207167812 */ /* 0x000fe400078ec0ff */
[----:B------:R-:W-:Y:S02]  /*0990*/  SHF.R.U32.HI R15, RZ, 0x6, R16 ;  /* 0x00000006ff0f7819 */ /* 0x000fe40000011610 */
[----:B------:R-:W-:Y:S01]  /*09a0*/  SHF.R.U32.HI R24, RZ, 0x6, R2 ;  /* 0x00000006ff187819 */ /* 0x000fe20000011602 */
[----:B------:R-:W-:Y:S01]  /*09b0*/  IMAD R20, R21, 0x4, R20 ;  /* 0x0000000415147824 */ /* 0x000fe200078e0214 */
[----:B------:R-:W-:Y:S01]  /*09c0*/  LEA R18, R18, R17, 0x2 ;  /* 0x0000001112127211 */ /* 0x000fe200078e10ff */
[----:B------:R-:W-:Y:S01]  /*09d0*/  IMAD R22, R19, 0x4, R22 ;  /* 0x0000000413167824 */ /* 0x000fe200078e0216 */
[----:B------:R-:W-:-:S02]  /*09e0*/  SHF.R.U32.HI R17, RZ, 0x6, R14 ;  /* 0x00000006ff117819 */ /* 0x000fc4000001160e */
[----:B------:R-:W-:Y:S02]  /*09f0*/  SHF.R.U32.HI R7, RZ, 0x6, R12 ;  /* 0x00000006ff077819 */ /* 0x000fe4000001160c */
[----:B------:R-:W-:Y:S02]  /*0a00*/  LOP3.LUT R21, R15, 0x1, RZ, 0xc0, !PT ;  /* 0x000000010f157812 */ /* 0x000fe400078ec0ff */
[----:B------:R-:W-:Y:S02]  /*0a10*/  LOP3.LUT R26, R24, 0x1, RZ, 0xc0, !PT ;  /* 0x00000001181a7812 */ /* 0x000fe400078ec0ff */
[----:B------:R-:W-:Y:S01]  /*0a20*/  LOP3.LUT R19, R17, 0x1, RZ, 0xc0, !PT ;  /* 0x0000000111137812 */ /* 0x000fe200078ec0ff */
[----:B------:R-:W-:Y:S01]  /*0a30*/  IMAD.IADD R21, R22, 0x1, R21 ;  /* 0x0000000116157824 */ /* 0x000fe200078e0215 */
[----:B------:R-:W-:Y:S01]  /*0a40*/  LOP3.LUT R23, R7, 0x1, RZ, 0xc0, !PT ;  /* 0x0000000107177812 */ /* 0x000fe200078ec0ff */
[----:B------:R-:W-:Y:S01]  /*0a50*/  IMAD.IADD R5, R26, 0x1, R5 ;  /* 0x000000011a057824 */ /* 0x000fe200078e0205 */
[----:B------:R-:W-:-:S02]  /*0a60*/  LOP3.LUT R24, R24, 0x2, RZ, 0xc0, !PT ;  /* 0x0000000218187812 */ /* 0x000fc400078ec0ff */
[----:B------:R-:W-:Y:S02]  /*0a70*/  LOP3.LUT R22, R7, 0x2, RZ, 0xc0, !PT ;  /* 0x0000000207167812 */ /* 0x000fe400078ec0ff */
[----:B------:R-:W-:Y:S01]  /*0a80*/  SHF.R.U32.HI R7, RZ, 0x8, R2 ;  /* 0x00000008ff077819 */ /* 0x000fe20000011602 */
[----:B------:R-:W-:Y:S01]  /*0a90*/  IMAD.IADD R18, R18, 0x1, R19 ;  /* 0x0000000112127824 */ /* 0x000fe200078e0213 */
[----:B------:R-:W-:Y:S01]  /*0aa0*/  LOP3.LUT R17, R17, 0x2, RZ, 0xc0, !PT ;  /* 0x0000000211117812 */ /* 0x000fe200078ec0ff */
[----:B------:R-:W-:Y:S01]  /*0ab0*/  IMAD.IADD R23, R20, 0x1, R23 ;  /* 0x0000000114177824 */ /* 0x000fe200078e0217 */
[----:B------:R-:W-:Y:S01]  /*0ac0*/  SHF.R.U32.HI R14, RZ, 0x8, R14 ;  /* 0x00000008ff0e7819 */ /* 0x000fe2000001160e */
[----:B------:R-:W-:Y:S01]  /*0ad0*/  IMAD R5, R5, 0x4, R24 ;  /* 0x0000000405057824 */ /* 0x000fe200078e0218 */
[----:B------:R-:W-:Y:S02]  /*0ae0*/  LOP3.LUT R20, R15, 0x2, RZ, 0xc0, !PT ;  /* 0x000000020f147812 */ /* 0x000fe400078ec0ff */
[----:B------:R-:W-:-:S02]  /*0af0*/  SHF.R.U32.HI R16, RZ, 0x8, R16 ;  /* 0x00000008ff107819 */ /* 0x000fc40000011610 */
[----:B------:R-:W-:Y:S02]  /*0b00*/  SHF.R.U32.HI R2, RZ, 0x8, R12 ;  /* 0x00000008ff027819 */ /* 0x000fe4000001160c */
[----:B------:R-:W-:Y:S01]  /*0b10*/  LOP3.LUT R24, R7, 0x1, RZ, 0xc0, !PT ;  /* 0x0000000107187812 */ /* 0x000fe200078ec0ff */
[----:B------:R-:W-:Y:S01]  /*0b20*/  IMAD R18, R18, 0x4, R17 ;  /* 0x0000000412127824 */ /* 0x000fe200078e0211 */
[----:B------:R-:W-:Y:S01]  /*0b30*/  LOP3.LUT R7, R14, 0x1, RZ, 0xc0, !PT ;  /* 0x000000010e077812 */ /* 0x000fe200078ec0ff */
[----:B------:R-:W-:Y:S01]  /*0b40*/  IMAD R20, R21, 0x4, R20 ;  /* 0x0000000415147824 */ /* 0x000fe200078e0214 */
[----:B------:R-:W-:Y:S01]  /*0b50*/  LOP3.LUT R15, R16, 0x1, RZ, 0xc0, !PT ;  /* 0x00000001100f7812 */ /* 0x000fe200078ec0ff */
[----:B------:R-:W-:Y:S01]  /*0b60*/  IMAD R22, R23, 0x4, R22 ;  /* 0x0000000417167824 */ /* 0x000fe200078e0216 */
[----:B------:R-:W-:Y:S01]  /*0b70*/  LOP3.LUT R17, R2, 0x1, RZ, 0xc0, !PT ;  /* 0x0000000102117812 */ /* 0x000fe200078ec0ff */
[----:B------:R-:W-:Y:S02]  /*0b80*/  IMAD.IADD R2, R24, 0x1, R5 ;  /* 0x0000000118027824 */ /* 0x000fe400078e0205 */
[----:B------:R-:W-:-:S02]  /*0b90*/  IMAD.IADD R18, R18, 0x1, R7 ;  /* 0x0000000112127824 */ /* 0x000fc400078e0207 */
[----:B------:R-:W-:Y:S02]  /*0ba0*/  IMAD.IADD R20, R20, 0x1, R15 ;  /* 0x0000000114147824 */ /* 0x000fe400078e020f */
[----:B------:R-:W-:Y:S01]  /*0bb0*/  IMAD.IADD R22, R22, 0x1, R17 ;  /* 0x0000000116167824 */ /* 0x000fe200078e0211 */
[----:B------:R-:W-:Y:S01]  /*0bc0*/  LEA R18, R18, R9, 0x2 ;  /* 0x0000000912127211 */ /* 0x000fe200078e10ff */
[--C-:B------:R-:W-:Y:S02]  /*0bd0*/  IMAD R14, R2, 0x4, R9.reuse ;  /* 0x00000004020e7824 */ /* 0x100fe400078e0209 */
[--C-:B------:R-:W-:Y:S02]  /*0be0*/  IMAD R5, R20, 0x4, R9.reuse ;  /* 0x0000000414057824 */ /* 0x100fe400078e0209 */
[----:B------:R-:W-:Y:S02]  /*0bf0*/  IMAD R7, R22, 0x4, R9 ;  /* 0x0000000416077824 */ /* 0x000fe400078e0209 */
[----:B------:R-:W-:-:S05]  /*0c00*/  IMAD.IADD R2, R12, 0x1, R3 ;  /* 0x000000010c027824 */ /* 0x000fca00078e0203 */
[----:B------:R-:W-:Y:S01]  /*0c10*/  ISETP.GE.U32.AND P0, PT, R2, 0x200, PT ;  /* 0x000002000200780c */ /* 0x000fe20003f06070 */
[----:B--2---:R1:W-:Y:S04]  /*0c20*/  STS [R14], R11 ;  /* 0x0000000b0e007388 */ /* 0x0043e80000000800 */
[----:B---3--:R1:W-:Y:S04]  /*0c30*/  STS [R18], R13 ;  /* 0x0000000d12007388 */ /* 0x0083e80000000800 */
[----:B-----5:R1:W-:Y:S04]  /*0c40*/  STS [R5], R6 ;  /* 0x0000000605007388 */ /* 0x0203e80000000800 */
[----:B------:R1:W-:Y:S01]  /*0c50*/  STS [R7], R4 ;  /* 0x0000000407007388 */ /* 0x0003e20000000800 */
[----:B------:R-:W-:Y:S05]  /*0c60*/  @!P0 BRA `(.L_x_54) ;  /* 0xfffffff800488947 */ /* 0x000fea000383ffff */
.L_x_50:
[----:B------:R-:W-:Y:S05]  /*0c70*/  BSYNC.RECONVERGENT B0 ;  /* 0x0000000000007941 */ /* 0x000fea0003800200 */
.L_x_49:
[----:B------:R-:W2:Y:S08]  /*0c80*/  LDC R3, c[0x0][0x360] ;  /* 0x0000d800ff037b82 */ /* 0x000eb00000000800 */
[----:B------:R-:W-:Y:S06]  /*0c90*/  BAR.SYNC.DEFER_BLOCKING 0x0 ;  /* 0x0000000000007b1d */ /* 0x000fec0000010000 */
[----:B--2---:R-:W2:Y:S01]  /*0ca0*/  I2F.U32.RP R8, R3 ;  /* 0x0000000300087306 */ /* 0x004ea20000209000 */
[----:B------:R-:W-:Y:S01]  /*0cb0*/  IMAD.IADD R2, R0, 0x1, R3 ;  /* 0x0000000100027824 */ /* 0x000fe200078e0203 */
[----:B------:R-:W-:-:S04]  /*0cc0*/  ISETP.NE.U32.AND P2, PT, R3, RZ, PT ;  /* 0x000000ff0300720c */ /* 0x000fc80003f45070 */
[C---:B------:R-:W-:Y:S02]  /*0cd0*/  ISETP.GE.U32.AND P0, PT, R2.reuse, 0x100, PT ;  /* 0x000001000200780c */ /* 0x040fe40003f06070 */
[----:B-1----:R-:W-:Y:S02]  /*0ce0*/  VIMNMX.U32 R7, PT, PT, R2, 0x100, !PT ;  /* 0x0000010002077848 */ /* 0x002fe40007fe0000 */
[----:B------:R-:W-:Y:S01]  /*0cf0*/  SEL R6, RZ, 0x1, P0 ;  /* 0x00000001ff067807 */ /* 0x000fe20000000000 */
[----:B--2---:R-:W1:Y:S02]  /*0d00*/  MUFU.RCP R8, R8 ;  /* 0x0000000800087308 */ /* 0x004e640000001000 */
[----:B-1----:R-:W-:Y:S02]  /*0d10*/  VIADD R5, R8, 0xffffffe ;  /* 0x0ffffffe08057836 */ /* 0x002fe40000000000 */
[----:B------:R-:W-:-:S04]  /*0d20*/  IMAD.IADD R8, R2, 0x1, R3 ;  /* 0x0000000102087824 */ /* 0x000fc800078e0203 */
[----:B------:R-:W1:Y:S02]  /*0d30*/  F2I.FTZ.U32.TRUNC.NTZ R5, R5 ;  /* 0x0000000500057305 */ /* 0x000e64000021f000 */
[----:B-1----:R-:W-:-:S04]  /*0d40*/  IMAD.MOV R4, RZ, RZ, -R5 ;  /* 0x000000ffff047224 */ /* 0x002fc800078e0a05 */
[----:B0-----:R-:W-:Y:S02]  /*0d50*/  IMAD R9, R4, R3, RZ ;  /* 0x0000000304097224 */ /* 0x001fe400078e02ff */
[----:B------:R-:W-:-:S04]  /*0d60*/  IMAD.MOV.U32 R4, RZ, RZ, RZ ;  /* 0x000000ffff047224 */ /* 0x000fc800078e00ff */
        /* <DEDUP_REMOVED lines=8> */
[----:B------:R-:W-:Y:S01]  /*0df0*/  ISETP.GE.U32.AND P1, PT, R4, R3, PT ;  /* 0x000000030400720c */ /* 0x000fe20003f26070 */
[----:B------:R-:W-:-:S12]  /*0e00*/  IMAD.MOV.U32 R4, RZ, RZ, 0x1fe ;  /* 0x000001feff047424 */ /* 0x000fd800078e00ff */
[----:B------:R-:W-:Y:S01]  /*0e10*/  @P1 VIADD R5, R5, 0x1 ;  /* 0x0000000105051836 */ /* 0x000fe20000000000 */
[----:B------:R-:W-:-:S05]  /*0e20*/  @!P2 LOP3.LUT R5, RZ, R3, RZ, 0x33, !PT ;  /* 0x00000003ff05a212 */ /* 0x000fca00078e33ff */
[----:B------:R-:W-:Y:S02]  /*0e30*/  IMAD.IADD R5, R6, 0x1, R5 ;  /* 0x0000000106057824 */ /* 0x000fe400078e0205 */
[----:B------:R-:W-:-:S07]  /*0e40*/  IMAD.MOV.U32 R6, RZ, RZ, 0x1 ;  /* 0x00000001ff067424 */ /* 0x000fce00078e00ff */
.L_x_60:
[----:B------:R-:W-:Y:S01]  /*0e50*/  ISETP.GT.U32.AND P0, PT, R0, 0xff, PT ;  /* 0x000000ff0000780c */ /* 0x000fe20003f04070 */
[----:B------:R-:W0:Y:S01]  /*0e60*/  LDCU UR7, c[0x0][0x3a0] ;  /* 0x00007400ff0777ac */ /* 0x000e220008000800 */
[----:B------:R-:W-:Y:S11]  /*0e70*/  BSSY.RECONVERGENT B0, `(.L_x_55) ;  /* 0x00000f5000007945 */ /* 0x000ff60003800200 */
[----:B-12-4-:R-:W-:Y:S05]  /*0e80*/  @P0 BRA `(.L_x_56) ;  /* 0x0000000c00cc0947 */ /* 0x016fea0003800000 */
[C---:B------:R-:W-:Y:S01]  /*0e90*/  SHF.L.U32 R7, R6.reuse, 0x1, RZ ;  /* 0x0000000106077819 */ /* 0x040fe200000006ff */
[C---:B------:R-:W-:Y:S01]  /*0ea0*/  VIADD R19, R6.reuse, 0xffffffff ;  /* 0xffffffff06137836 */ /* 0x040fe20000000000 */
[----:B------:R-:W-:Y:S01]  /*0eb0*/  LOP3.LUT R20, R5, 0x3, RZ, 0xc0, !PT ;  /* 0x0000000305147812 */ /* 0x000fe200078ec0ff */
[----:B------:R-:W-:Y:S01]  /*0ec0*/  IMAD.MOV.U32 R11, RZ, RZ, 0x200 ;  /* 0x00000200ff0b7424 */ /* 0x000fe200078e00ff */
[----:B------:R-:W-:Y:S01]  /*0ed0*/  BSSY.RECONVERGENT B1, `(.L_x_57) ;  /* 0x000006c000017945 */ /* 0x000fe20003800200 */
[C---:B------:R-:W-:Y:S01]  /*0ee0*/  VIADD R10, R7.reuse, 0xffffffff ;  /* 0xffffffff070a7836 */ /* 0x040fe20000000000 */
[----:B------:R-:W-:Y:S01]  /*0ef0*/  LOP3.LUT R9, R6, R19, RZ, 0xc, !PT ;  /* 0x0000001306097212 */ /* 0x000fe200078e0cff */
[----:B------:R-:W-:Y:S01]  /*0f00*/  IMAD.MOV.U32 R22, RZ, RZ, R0 ;  /* 0x000000ffff167224 */ /* 0x000fe200078e0000 */
[----:B------:R-:W-:Y:S02]  /*0f10*/  ISETP.NE.AND P0, PT, R20, 0x3, PT ;  /* 0x000000031400780c */ /* 0x000fe40003f05270 */
[----:B------:R-:W-:-:S02]  /*0f20*/  LOP3.LUT R10, R7, R10, RZ, 0xc, !PT ;  /* 0x0000000a070a7212 */ /* 0x000fc400078e0cff */
[----:B------:R-:W-:Y:S08]  /*0f30*/  POPC R9, R9 ;  /* 0x0000000900097309 */ /* 0x000ff00000000000 */
[----:B------:R-:W1:Y:S02]  /*0f40*/  POPC R10, R10 ;  /* 0x0000000a000a7309 */ /* 0x000e640000000000 */
[----:B-1----:R-:W-:-:S04]  /*0f50*/  SHF.R.U32.HI R11, RZ, R10, R11 ;  /* 0x0000000aff0b7219 */ /* 0x002fc8000001160b */
[----:B------:R-:W-:Y:S01]  /*0f60*/  IADD3 R11, PT, PT, R4, 0x1, -R11 ;  /* 0x00000001040b7810 */ /* 0x000fe20007ffe80b */
[----:B------:R-:W-:Y:S06]  /*0f70*/  @!P0 BRA `(.L_x_58) ;  /* 0x0000000400848947 */ /* 0x000fec0003800000 */
[----:B------:R-:W1:Y:S01]  /*0f80*/  LDC.64 R12, c[0x0][0x390] ;  /* 0x0000e400ff0c7b82 */ /* 0x000e620000000a00 */
[----:B------:R-:W-:-:S05]  /*0f90*/  SHF.R.U32.HI R10, RZ, R9, R0 ;  /* 0x00000009ff0a7219 */ /* 0x000fca0000011600 */
[----:B------:R-:W-:Y:S01]  /*0fa0*/  IMAD.IADD R15, R11, 0x1, R10 ;  /* 0x000000010b0f7824 */ /* 0x000fe200078e020a */
[----:B------:R-:W2:Y:S01]  /*0fb0*/  S2R R18, SR_CgaCtaId ;  /* 0x0000000000127919 */ /* 0x000ea20000008800 */
[----:B------:R-:W-:Y:S01]  /*0fc0*/  LOP3.LUT R16, R0, R19, RZ, 0xc0, !PT ;  /* 0x0000001300107212 */ /* 0x000fe200078ec0ff */
[----:B------:R-:W3:Y:S01]  /*0fd0*/  LDC R21, c[0x0][0x3a0] ;  /* 0x0000e800ff157b82 */ /* 0x000ee20000000800 */
[----:B-1----:R-:W-:-:S06]  /*0fe0*/  IMAD.WIDE R14, R15, 0x4, R12 ;  /* 0x000000040f0e7825 */ /* 0x002fcc00078e020c */
[----:B------:R1:W4:Y:S01]  /*0ff0*/  LDG.E.CONSTANT R14, desc[UR8][R14.64] ;  /* 0x000000080e0e7981 */ /* 0x000322000c1e9900 */
[----:B------:R-:W-:Y:S01]  /*1000*/  MOV R17, 0x400 ;  /* 0x0000040000117802 */ /* 0x000fe20000000f00 */
[----:B------:R-:W-:-:S03]  /*1010*/  IMAD R23, R7, R10, R16 ;  /* 0x0000000a07177224 */ /* 0x000fc600078e0210 */
[----:B--2---:R-:W-:Y:S02]  /*1020*/  LEA R10, R18, R17, 0x18 ;  /* 0x00000011120a7211 */ /* 0x004fe400078ec0ff */
[----:B------:R-:W2:Y:S03]  /*1030*/  LDC R18, c[0x0][0x39c] ;  /* 0x0000e700ff127b82 */ /* 0x000ea60000000800 */
[----:B------:R-:W-:-:S04]  /*1040*/  IMAD R23, R23, 0x4, R10 ;  /* 0x0000000417177824 */ /* 0x000fc800078e020a */
[----:B------:R-:W-:Y:S01]  /*1050*/  IMAD R24, R6, 0x4, R23 ;  /* 0x0000000406187824 */ /* 0x000fe200078e0217 */
[----:B------:R-:W-:Y:S04]  /*1060*/  LDS R25, [R23] ;  /* 0x0000000017197984 */ /* 0x000fe80000000800 */
[----:B------:R-:W1:Y:S02]  /*1070*/  LDS R22, [R24] ;  /* 0x0000000018167984 */ /* 0x000e640000000800 */
[C-C-:B-1----:R-:W-:Y:S02]  /*1080*/  IMAD.IADD R15, R25.reuse, 0x1, -R22.reuse ;  /* 0x00000001190f7824 */ /* 0x142fe400078e0a16 */
[----:B------:R-:W-:Y:S02]  /*1090*/  IMAD.IADD R25, R25, 0x1, R22 ;  /* 0x0000000119197824 */ /* 0x000fe400078e0216 */
        /* <DEDUP_REMOVED lines=20> */
[----:B-1----:R-:W-:-:S04]  /*11e0*/  IMAD.IADD R15, R11, 0x1, R16 ;  /* 0x000000010b0f7824 */ /* 0x002fc800078e0210 */
[----:B------:R-:W-:-:S06]  /*11f0*/  IMAD.WIDE R14, R15, 0x4, R12 ;  /* 0x000000040f0e7825 */ /* 0x000fcc00078e020c */
[----:B------:R-:W2:Y:S01]  /*1200*/  LDG.E.CONSTANT R14, desc[UR8][R14.64] ;  /* 0x000000080e0e7981 */ /* 0x000ea2000c1e9900 */
[----:B------:R-:W-:-:S05]  /*1210*/  LOP3.LUT R17, R2, R19, RZ, 0xc0, !PT ;  /* 0x0000001302117212 */ /* 0x000fca00078ec0ff */
[----:B------:R-:W-:-:S05]  /*1220*/  IMAD R17, R7, R16, R17 ;  /* 0x0000001007117224 */ /* 0x000fca00078e0211 */
[----:B------:R-:W-:-:S05]  /*1230*/  LEA R23, R17, R10, 0x2 ;  /* 0x0000000a11177211 */ /* 0x000fca00078e10ff */
[----:B------:R-:W-:Y:S01]  /*1240*/  IMAD R24, R6, 0x4, R23 ;  /* 0x0000000406187824 */ /* 0x000fe200078e0217 */
[----:B------:R-:W-:Y:S04]  /*1250*/  LDS R25, [R23] ;  /* 0x0000000017197984 */ /* 0x000fe80000000800 */
[----:B------:R-:W1:Y:S02]  /*1260*/  LDS R22, [R24] ;  /* 0x0000000018167984 */ /* 0x000e640000000800 */
[C-C-:B-1----:R-:W-:Y:S02]  /*1270*/  IMAD.IADD R16, R25.reuse, 0x1, -R22.reuse ;  /* 0x0000000119107824 */ /* 0x142fe400078e0a16 */
        /* <DEDUP_REMOVED lines=30> */
[----:B------:R-:W1:Y:S02]  /*1460*/  LDS R19, [R10] ;  /* 0x000000000a137984 */ /* 0x000e640000000800 */
[C-C-:B-1----:R-:W-:Y:S02]  /*1470*/  IMAD.IADD R14, R16.reuse, 0x1, -R19.reuse ;  /* 0x00000001100e7824 */ /* 0x142fe400078e0a13 */
        /* <DEDUP_REMOVED lines=13> */
[----:B------:R-:W-:-:S03]  /*1550*/  IADD3 R12, PT, PT, R19, -R12, RZ ;  /* 0x8000000c130c7210 */ /* 0x000fc60007ffe0ff */
[----:B------:R-:W-:Y:S02]  /*1560*/  IMAD.IADD R13, R18, 0x1, R15 ;  /* 0x00000001120d7824 */ /* 0x000fe400078e020f */
[----:B------:R3:W-:Y:S04]  /*1570*/  STS [R17], R12 ;  /* 0x0000000c11007388 */ /* 0x0007e80000000800 */
[----:B------:R3:W-:Y:S02]  /*1580*/  STS [R10], R13 ;  /* 0x0000000d0a007388 */ /* 0x0007e40000000800 */
.L_x_58:
[----:B0-----:R-:W-:Y:S05]  /*1590*/  BSYNC.RECONVERGENT B1 ;  /* 0x0000000000017941 */ /* 0x001fea0003800200 */
.L_x_57:
[----:B------:R-:W-:-:S13]  /*15a0*/  ISETP.GE.U32.AND P0, PT, R5, 0x3, PT ;  /* 0x000000030500780c */ /* 0x000fda0003f06070 */
[----:B------:R-:W-:Y:S05]  /*15b0*/  @!P0 BRA `(.L_x_56) ;  /* 0x0000000800008947 */ /* 0x000fea0003800000 */
[C-C-:B---3--:R-:W-:Y:S02]  /*15c0*/  IMAD R10, R3.reuse, 0x2, R22.reuse ;  /* 0x00000002030a7824 */ /* 0x148fe400078e0216 */
[----:B------:R-:W-:Y:S02]  /*15d0*/  IMAD R18, R3, 0x3, R22 ;  /* 0x0000000303127824 */ /* 0x000fe400078e0216 */
[----:B------:R-:W-:-:S07]  /*15e0*/  IMAD.IADD R20, R22, 0x1, R3 ;  /* 0x0000000116147824 */ /* 0x000fce00078e0203 */
.L_x_59:
[----:B------:R-:W0:Y:S01]  /*15f0*/  LDC.64 R12, c[0x0][0x390] ;  /* 0x0000e400ff0c7b82 */ /* 0x000e220000000a00 */
[----:B----4-:R-:W-:-:S05]  /*1600*/  SHF.R.U32.HI R16, RZ, R9, R22 ;  /* 0x00000009ff107219 */ /* 0x010fca0000011616 */
[----:B-12---:R-:W-:Y:S02]  /*1610*/  IMAD.IADD R15, R11, 0x1, R16 ;  /* 0x000000010b0f7824 */ /* 0x006fe400078e0210 */
[----:B------:R-:W1:Y:S01]  /*1620*/  S2UR UR6, SR_CgaCtaId ;  /* 0x00000000000679c3 */ /* 0x000e620000008800 */
[----:B------:R-:W-:Y:S01]  /*1630*/  VIADD R21, R6, 0xffffffff ;  /* 0xffffffff06157836 */ /* 0x000fe20000000000 */
[----:B------:R-:W-:-:S06]  /*1640*/  UMOV UR5, 0x400 ;  /* 0x0000040000057882 */ /* 0x000fcc0000000000 */
[----:B------:R-:W2:Y:S01]  /*1650*/  LDC R19, c[0x0][0x39c] ;  /* 0x0000e700ff137b82 */ /* 0x000ea20000000800 */
[----:B0-----:R-:W-:-:S06]  /*1660*/  IMAD.WIDE R14, R15, 0x4, R12 ;  /* 0x000000040f0e7825 */ /* 0x001fcc00078e020c */
[----:B------:R0:W3:Y:S01]  /*1670*/  LDG.E.CONSTANT R14, desc[UR8][R14.64] ;  /* 0x000000080e0e7981 */ /* 0x0000e2000c1e9900 */
[----:B------:R-:W-:Y:S01]  /*1680*/  LOP3.LUT R17, R22, R21, RZ, 0xc0, !PT ;  /* 0x0000001516117212 */ /* 0x000fe200078ec0ff */
[----:B-1----:R-:W-:Y:S01]  /*1690*/  ULEA UR5, UR6, UR5, 0x18 ;  /* 0x0000000506057291 */ /* 0x002fe2000f8ec0ff */
[----:B------:R-:W-:-:S03]  /*16a0*/  SHF.R.U32.HI R28, RZ, R9, R20 ;  /* 0x00000009ff1c7219 */ /* 0x000fc60000011614 */
[----:B------:R-:W-:-:S05]  /*16b0*/  IMAD R17, R7, R16, R17 ;  /* 0x0000001007117224 */ /* 0x000fca00078e0211 */
[----:B------:R-:W-:-:S05]  /*16c0*/  LEA R27, R17, UR5, 0x2 ;  /* 0x00000005111b7c11 */ /* 0x000fca000f8e10ff */
[----:B------:R-:W-:Y:S01]  /*16d0*/  IMAD R24, R6, 0x4, R27 ;  /* 0x0000000406187824 */ /* 0x000fe200078e021b */
[----:B------:R-:W-:Y:S04]  /*16e0*/  LDS R26, [R27] ;  /* 0x000000001b1a7984 */ /* 0x000fe80000000800 */
[----:B------:R-:W0:Y:S02]  /*16f0*/  LDS R23, [R24] ;  /* 0x0000000018177984 */ /* 0x000e240000000800 */
[----:B0-----:R-:W-:-:S05]  /*1700*/  IMAD.IADD R15, R26, 0x1, -R23 ;  /* 0x000000011a0f7824 */ /* 0x001fca00078e0a17 */
[----:B------:R-:W-:-:S04]  /*1710*/  SHF.R.S32.HI R16, RZ, 0x1f, R15 ;  /* 0x0000001fff107819 */ /* 0x000fc8000001140f */
[----:B--2---:R-:W-:-:S05]  /*1720*/  LOP3.LUT R16, R16, R19, RZ, 0xc0, !PT ;  /* 0x0000001310107212 */ /* 0x004fca00078ec0ff */
[----:B------:R-:W-:-:S04]  /*1730*/  IMAD.IADD R17, R15, 0x1, R16 ;  /* 0x000000010f117824 */ /* 0x000fc800078e0210 */
[----:B---3--:R-:W-:-:S04]  /*1740*/  IMAD.WIDE R16, R17, R14, RZ ;  /* 0x0000000e11107225 */ /* 0x008fc800078e02ff */
[----:B------:R-:W-:-:S04]  /*1750*/  IMAD R14, R16, UR7, RZ ;  /* 0x00000007100e7c24 */ /* 0x000fc8000f8e02ff */
[----:B------:R-:W-:-:S03]  /*1760*/  IMAD.WIDE R14, R14, R19, RZ ;  /* 0x000000130e0e7225 */ /* 0x000fc600078e02ff */
[----:B------:R-:W-:-:S05]  /*1770*/  IADD3 RZ, P0, PT, R16, -R14, RZ ;  /* 0x8000000e10ff7210 */ /* 0x000fca0007f1e0ff */
[----:B------:R-:W-:Y:S02]  /*1780*/  IMAD.X R16, R17, 0x1, ~R15, P0 ;  /* 0x0000000111107824 */ /* 0x000fe400000e0e0f */
[----:B------:R-:W-:-:S04]  /*1790*/  IMAD.IADD R15, R11, 0x1, R28 ;  /* 0x000000010b0f7824 */ /* 0x000fc800078e021c */
[----:B------:R-:W-:-:S06]  /*17a0*/  IMAD.WIDE R14, R15, 0x4, R12 ;  /* 0x000000040f0e7825 */ /* 0x000fcc00078e020c */
[----:B------:R0:W2:Y:S01]  /*17b0*/  LDG.E.CONSTANT R14, desc[UR8][R14.64] ;  /* 0x000000080e0e7981 */ /* 0x0000a2000c1e9900 */
[----:B------:R-:W-:Y:S01]  /*17c0*/  IMAD.IADD R26, R26, 0x1, R23 ;  /* 0x000000011a1a7824 */ /* 0x000fe200078e0217 */
[----:B------:R-:W-:-:S04]  /*17d0*/  LOP3.LUT R17, R20, R21, RZ, 0xc0, !PT ;  /* 0x0000001514117212 */ /* 0x000fc800078ec0ff */
[----:B------:R-:W-:Y:S01]  /*17e0*/  ISETP.GE.AND P0, PT, R26, R19, PT ;  /* 0x000000131a00720c */ /* 0x000fe20003f06270 */
[----:B------:R-:W-:-:S03]  /*17f0*/  IMAD R25, R7, R28, R17 ;  /* 0x0000001c07197224 */ /* 0x000fc600078e0211 */
[----:B------:R-:W-:Y:S02]  /*1800*/  SEL R17, R19, RZ, P0 ;  /* 0x000000ff13117207 */ /* 0x000fe40000000000 */
[----:B------:R-:W-:-:S03]  /*1810*/  LEA R25, R25, UR5, 0x2 ;  /* 0x0000000519197c11 */ /* 0x000fc6000f8e10ff */
[----:B------:R-:W-:Y:S01]  /*1820*/  IMAD.IADD R28, R26, 0x1, -R17 ;  /* 0x000000011a1c7824 */ /* 0x000fe200078e0a11 */
[----:B------:R-:W-:Y:S01]  /*1830*/  SHF.R.S32.HI R26, RZ, 0x1f, R16 ;  /* 0x0000001fff1a7819 */ /* 0x000fe20000011410 */
[----:B------:R-:W-:-:S03]  /*1840*/  IMAD R23, R6, 0x4, R25 ;  /* 0x0000000406177824 */ /* 0x000fc600078e0219 */
[----:B------:R-:W-:Y:S01]  /*1850*/  LOP3.LUT R17, R26, R19, RZ, 0xc0, !PT ;  /* 0x000000131a117212 */ /* 0x000fe200078ec0ff */
[----:B------:R-:W-:Y:S04]  /*1860*/  STS [R27], R28 ;  /* 0x0000001c1b007388 */ /* 0x000fe80000000800 */
[----:B------:R-:W-:-:S05]  /*1870*/  IMAD.IADD R17, R17, 0x1, R16 ;  /* 0x0000000111117824 */ /* 0x000fca00078e0210 */
[----:B------:R1:W-:Y:S04]  /*1880*/  STS [R24], R17 ;  /* 0x0000001118007388 */ /* 0x0003e80000000800 */
[----:B------:R-:W-:Y:S04]  /*1890*/  LDS R26, [R25] ;  /* 0x00000000191a7984 */ /* 0x000fe80000000800 */
[----:B------:R-:W0:Y:S01]  /*18a0*/  LDS R29, [R23] ;  /* 0x00000000171d7984 */ /* 0x000e220000000800 */
[----:B-1----:R-:W-:Y:S02]  /*18b0*/  SHF.R.U32.HI R24, RZ, R9, R10 ;  /* 0x00000009ff187219 */ /* 0x002fe4000001160a */
[----:B0-----:R-:W-:-:S04]  /*18c0*/  IADD3 R15, PT, PT, R26, -R29, RZ ;  /* 0x8000001d1a0f7210 */ /* 0x001fc80007ffe0ff */
[----:B------:R-:W-:-:S04]  /*18d0*/  SHF.R.S32.HI R16, RZ, 0x1f, R15 ;  /* 0x0000001fff107819 */ /* 0x000fc8000001140f */
[----:B------:R-:W-:-:S05]  /*18e0*/  LOP3.LUT R16, R16, R19, RZ, 0xc0, !PT ;  /* 0x0000001310107212 */ /* 0x000fca00078ec0ff */
[----:B------:R-:W-:-:S04]  /*18f0*/  IMAD.IADD R15, R15, 0x1, R16 ;  /* 0x000000010f0f7824 */ /* 0x000fc800078e0210 */
[----:B--2---:R-:W-:-:S04]  /*1900*/  IMAD.WIDE R14, R15, R14, RZ ;  /* 0x0000000e0f0e7225 */ /* 0x004fc800078e02ff */
        /* <DEDUP_REMOVED lines=10> */
[----:B------:R-:W-:Y:S01]  /*19b0*/  IMAD R27, R7, R24, R17 ;  /* 0x00000018071b7224 */ /* 0x000fe200078e0211 */
[----:B------:R-:W-:Y:S02]  /*19c0*/  SHF.R.S32.HI R24, RZ, 0x1f, R16 ;  /* 0x0000001fff187819 */ /* 0x000fe40000011410 */
[----:B------:R-:W-:Y:S02]  /*19d0*/  SEL R17, R19, RZ, P0 ;  /* 0x000000ff13117207 */ /* 0x000fe40000000000 */
[----:B------:R-:W-:-:S03]  /*19e0*/  LEA R27, R27, UR5, 0x2 ;  /* 0x000000051b1b7c11 */ /* 0x000fc6000f8e10ff */
[----:B------:R-:W-:Y:S01]  /*19f0*/  IMAD.IADD R28, R26, 0x1, -R17 ;  /* 0x000000011a1c7824 */ /* 0x000fe200078e0a11 */
[----:B------:R-:W-:Y:S01]  /*1a00*/  LOP3.LUT R17, R24, R19, RZ, 0xc0, !PT ;  /* 0x0000001318117212 */ /* 0x000fe200078ec0ff */
[----:B------:R-:W-:-:S03]  /*1a10*/  IMAD R24, R6, 0x4, R27 ;  /* 0x0000000406187824 */ /* 0x000fc600078e021b */
[----:B------:R-:W-:Y:S01]  /*1a20*/  STS [R25], R28 ;  /* 0x0000001c19007388 */ /* 0x000fe20000000800 */
[----:B------:R-:W-:-:S05]  /*1a30*/  IMAD.IADD R16, R17, 0x1, R16 ;  /* 0x0000000111107824 */ /* 0x000fca00078e0210 */
[----:B------:R-:W-:Y:S04]  /*1a40*/  STS [R23], R16 ;  /* 0x0000001017007388 */ /* 0x000fe80000000800 */
[----:B------:R-:W-:Y:S04]  /*1a50*/  LDS R29, [R27] ;  /* 0x000000001b1d7984 */ /* 0x000fe80000000800 */
[----:B------:R-:W0:Y:S02]  /*1a60*/  LDS R26, [R24] ;  /* 0x00000000181a7984 */ /* 0x000e240000000800 */
[----:B0-----:R-:W-:-:S05]  /*1a70*/  IMAD.IADD R15, R29, 0x1, -R26 ;  /* 0x000000011d0f7824 */ /* 0x001fca00078e0a1a */
[----:B------:R-:W-:-:S04]  /*1a80*/  SHF.R.S32.HI R17, RZ, 0x1f, R15 ;  /* 0x0000001fff117819 */ /* 0x000fc8000001140f */
[----:B------:R-:W-:-:S05]  /*1a90*/  LOP3.LUT R17, R17, R19, RZ, 0xc0, !PT ;  /* 0x0000001311117212 */ /* 0x000fca00078ec0ff */
[----:B------:R-:W-:-:S04]  /*1aa0*/  IMAD.IADD R15, R15, 0x1, R17 ;  /* 0x000000010f0f7824 */ /* 0x000fc800078e0211 */
[----:B--2---:R-:W-:-:S04]  /*1ab0*/  IMAD.WIDE R14, R15, R14, RZ ;  /* 0x0000000e0f0e7225 */ /* 0x004fc800078e02ff */
[----:B------:R-:W-:-:S04]  /*1ac0*/  IMAD R17, R14, UR7, RZ ;  /* 0x000000070e117c24 */ /* 0x000fc8000f8e02ff */
[----:B------:R-:W-:-:S03]  /*1ad0*/  IMAD.WIDE R16, R17, R19, RZ ;  /* 0x0000001311107225 */ /* 0x000fc600078e02ff */
[----:B------:R-:W-:Y:S02]  /*1ae0*/  IADD3 RZ, P0, PT, R14, -R16, RZ ;  /* 0x800000100eff7210 */ /* 0x000fe40007f1e0ff */
[----:B------:R-:W-:-:S03]  /*1af0*/  SHF.R.U32.HI R16, RZ, R9, R18 ;  /* 0x00000009ff107219 */ /* 0x000fc60000011612 */
[----:B------:R-:W-:Y:S02]  /*1b00*/  IMAD.X R14, R15, 0x1, ~R17, P0 ;  /* 0x000000010f0e7824 */ /* 0x000fe400000e0e11 */
[----:B------:R-:W-:-:S04]  /*1b10*/  IMAD.IADD R15, R11, 0x1, R16 ;  /* 0x000000010b0f7824 */ /* 0x000fc800078e0210 */
[----:B------:R-:W-:-:S06]  /*1b20*/  IMAD.WIDE R12, R15, 0x4, R12 ;  /* 0x000000040f0c7825 */ /* 0x000fcc00078e020c */
[----:B------:R0:W2:Y:S01]  /*1b30*/  LDG.E.CONSTANT R12, desc[UR8][R12.64] ;  /* 0x000000080c0c7981 */ /* 0x0000a2000c1e9900 */
[----:B------:R-:W-:Y:S01]  /*1b40*/  IMAD.IADD R26, R29, 0x1, R26 ;  /* 0x000000011d1a7824 */ /* 0x000fe200078e021a */
[----:B------:R-:W-:Y:S01]  /*1b50*/  LOP3.LUT R21, R18, R21, RZ, 0xc0, !PT ;  /* 0x0000001512157212 */ /* 0x000fe200078ec0ff */
[C---:B------:R-:W-:Y:S01]  /*1b60*/  IMAD R10, R3.reuse, 0x4, R10 ;  /* 0x00000004030a7824 */ /* 0x040fe200078e020a */
[----:B------:R-:W-:Y:S01]  /*1b70*/  SHF.R.S32.HI R28, RZ, 0x1f, R14 ;  /* 0x0000001fff1c7819 */ /* 0x000fe2000001140e */
[----:B------:R-:W-:Y:S01]  /*1b80*/  IMAD R18, R3, 0x4, R18 ;  /* 0x0000000403127824 */ /* 0x000fe200078e0212 */
[-C--:B------:R-:W-:Y:S01]  /*1b90*/  ISETP.GE.AND P0, PT, R26, R19.reuse, PT ;  /* 0x000000131a00720c */ /* 0x080fe20003f06270 */
[----:B------:R-:W-:Y:S01]  /*1ba0*/  IMAD R17, R7, R16, R21 ;  /* 0x0000001007117224 */ /* 0x000fe200078e0215 */
[----:B------:R-:W-:Y:S01]  /*1bb0*/  LOP3.LUT R21, R28, R19, RZ, 0xc0, !PT ;  /* 0x000000131c157212 */ /* 0x000fe200078ec0ff */
[----:B------:R-:W-:Y:S01]  /*1bc0*/  IMAD R20, R3, 0x4, R20 ;  /* 0x0000000403147824 */ /* 0x000fe200078e0214 */
[----:B------:R-:W-:-:S02]  /*1bd0*/  SEL R15, R19, RZ, P0 ;  /* 0x000000ff130f7207 */ /* 0x000fc40000000000 */
[----:B------:R-:W-:Y:S01]  /*1be0*/  LEA R17, R17, UR5, 0x2 ;  /* 0x0000000511117c11 */ /* 0x000fe2000f8e10ff */
[----:B------:R-:W-:Y:S01]  /*1bf0*/  IMAD.IADD R21, R21, 0x1, R14 ;  /* 0x0000000115157824 */ /* 0x000fe200078e020e */
[C---:B------:R-:W-:Y:S01]  /*1c00*/  IADD3 R22, PT, PT, R3.reuse, R22, R3 ;  /* 0x0000001603167210 */ /* 0x040fe20007ffe003 */
[----:B------:R-:W-:Y:S02]  /*1c10*/  IMAD.IADD R26, R26, 0x1, -R15 ;  /* 0x000000011a1a7824 */ /* 0x000fe400078e0a0f */
[----:B------:R-:W-:Y:S01]  /*1c20*/  IMAD R16, R6, 0x4, R17 ;  /* 0x0000000406107824 */ /* 0x000fe200078e0211 */
[----:B------:R-:W-:Y:S02]  /*1c30*/  IADD3 R22, PT, PT, R3, R22, R3 ;  /* 0x0000001603167210 */ /* 0x000fe40007ffe003 */
[----:B------:R-:W-:Y:S04]  /*1c40*/  STS [R27], R26 ;  /* 0x0000001a1b007388 */ /* 0x000fe80000000800 */
[----:B------:R-:W-:Y:S04]  /*1c50*/  STS [R24], R21 ;  /* 0x0000001518007388 */ /* 0x000fe80000000800 */
        /* <DEDUP_REMOVED lines=22> */
.L_x_56:
[----:B0-----:R-:W-:Y:S05]  /*1dc0*/  BSYNC.RECONVERGENT B0 ;  /* 0x0000000000007941 */ /* 0x001fea0003800200 */
.L_x_55:
[----:B------:R-:W-:Y:S01]  /*1dd0*/  IMAD.SHL.U32 R6, R6, 0x2, RZ ;  /* 0x0000000206067824 */ /* 0x000fe200078e00ff */
[----:B------:R-:W-:Y:S01]  /*1de0*/  BAR.SYNC.DEFER_BLOCKING 0x0 ;  /* 0x0000000000007b1d */ /* 0x000fe20000010000 */
[----:B---3--:R-:W-:Y:S02]  /*1df0*/  IMAD.MOV.U32 R10, RZ, RZ, 0x200 ;  /* 0x00000200ff0a7424 */ /* 0x008fe400078e00ff */
[C---:B------:R-:W-:Y:S01]  /*1e00*/  VIADD R7, R6.reuse, 0xffffffff ;  /* 0xffffffff06077836 */ /* 0x040fe20000000000 */
[----:B------:R-:W-:-:S04]  /*1e10*/  ISETP.GE.AND P0, PT, R6, 0x200, PT ;  /* 0x000002000600780c */ /* 0x000fc80003f06270 */
[----:B------:R-:W-:-:S06]  /*1e20*/  LOP3.LUT R7, R6, R7, RZ, 0xc, !PT ;  /* 0x0000000706077212 */ /* 0x000fcc00078e0cff */
[----:B------:R-:W0:Y:S02]  /*1e30*/  POPC R7, R7 ;  /* 0x0000000700077309 */ /* 0x000e240000000000 */
[----:B0-----:R-:W-:-:S05]  /*1e40*/  SHF.R.U32.HI R9, RZ, R7, R10 ;  /* 0x00000007ff097219 */ /* 0x001fca000001160a */
[----:B------:R-:W-:Y:S01]  /*1e50*/  IMAD.IADD R4, R4, 0x1, -R9 ;  /* 0x0000000104047824 */ /* 0x000fe200078e0a09 */
[----:B------:R-:W-:Y:S06]  /*1e60*/  @!P0 BRA `(.L_x_60) ;  /* 0xffffffec00f88947 */ /* 0x000fec000383ffff */
[----:B------:R-:W-:-:S13]  /*1e70*/  ISETP.GT.U32.AND P0, PT, R0, 0x1ff, PT ;  /* 0x000001ff0000780c */ /* 0x000fda0003f04070 */
[----:B------:R-:W-:Y:S05]  /*1e80*/  @P0 EXIT ;  /* 0x000000000000094d */ /* 0x000fea0003800000 */
[----:B------:R-:W0:Y:S01]  /*1e90*/  I2F.U32.RP R8, R3 ;  /* 0x0000000300087306 */ /* 0x000e220000209000 */
[C---:B------:R-:W-:Y:S01]  /*1ea0*/  ISETP.GE.U32.AND P0, PT, R2.reuse, 0x200, PT ;  /* 0x000002000200780c */ /* 0x040fe20003f06070 */
[----:B------:R-:W3:Y:S01]  /*1eb0*/  LDCU UR7, c[0x0][0x3a0] ;  /* 0x00007400ff0777ac */ /* 0x000ee20008000800 */
[----:B------:R-:W-:Y:S01]  /*1ec0*/  VIMNMX.U32 R7, PT, PT, R2, 0x200, !PT ;  /* 0x0000020002077848 */ /* 0x000fe20007fe0000 */
[----:B------:R-:W-:Y:S01]  /*1ed0*/  BSSY.RECONVERGENT B0, `(.L_x_61) ;  /* 0x0000034000007945 */ /* 0x000fe20003800200 */
[----:B------:R-:W-:Y:S01]  /*1ee0*/  ISETP.NE.U32.AND P2, PT, R3, RZ, PT ;  /* 0x000000ff0300720c */ /* 0x000fe20003f45070 */
[----:B------:R-:W1:Y:S02]  /*1ef0*/  LDCU.64 UR10, c[0x0][0x398] ;  /* 0x00007300ff0a77ac */ /* 0x000e640008000a00 */
[----:B0-----:R-:W0:Y:S02]  /*1f00*/  MUFU.RCP R8, R8 ;  /* 0x0000000800087308 */ /* 0x001e240000001000 */
[----:B0-----:R-:W-:-:S06]  /*1f10*/  VIADD R4, R8, 0xffffffe ;  /* 0x0ffffffe08047836 */ /* 0x001fcc0000000000 */
[----:B------:R0:W5:Y:S02]  /*1f20*/  F2I.FTZ.U32.TRUNC.NTZ R5, R4 ;  /* 0x0000000400057305 */ /* 0x000164000021f000 */
[----:B0-----:R-:W-:Y:S02]  /*1f30*/  IMAD.MOV.U32 R4, RZ, RZ, RZ ;  /* 0x000000ffff047224 */ /* 0x001fe400078e00ff */
[----:B-----5:R-:W-:-:S04]  /*1f40*/  IMAD.MOV R6, RZ, RZ, -R5 ;  /* 0x000000ffff067224 */ /* 0x020fc800078e0a05 */
[----:B------:R-:W-:Y:S01]  /*1f50*/  IMAD R9, R6, R3, RZ ;  /* 0x0000000306097224 */ /* 0x000fe200078e02ff */
[----:B------:R-:W-:-:S03]  /*1f60*/  SEL R6, RZ, 0x1, P0 ;  /* 0x00000001ff067807 */ /* 0x000fc60000000000 */
[----:B------:R-:W-:Y:S01]  /*1f70*/  IMAD.HI.U32 R5, R5, R9, R4 ;  /* 0x0000000905057227 */ /* 0x000fe200078e0004 */
[----:B------:R-:W-:-:S05]  /*1f80*/  IADD3 R2, PT, PT, R7, -R2, -R6 ;  /* 0x8000000207027210 */ /* 0x000fca0007ffe806 */
[----:B------:R-:W-:-:S05]  /*1f90*/  IMAD.HI.U32 R5, R5, R2, RZ ;  /* 0x0000000205057227 */ /* 0x000fca00078e00ff */
[----:B------:R-:W-:-:S05]  /*1fa0*/  IADD3 R4, PT, PT, -R5, RZ, RZ ;  /* 0x000000ff05047210 */ /* 0x000fca0007ffe1ff */
        /* <DEDUP_REMOVED lines=10> */
[----:B------:R-:W-:-:S13]  /*2050*/  ISETP.NE.AND P1, PT, R4, 0x3, PT ;  /* 0x000000030400780c */ /* 0x000fda0003f25270 */
[----:B-1-3--:R-:W-:Y:S05]  /*2060*/  @!P1 BRA `(.L_x_62) ;  /* 0x0000000000689947 */ /* 0x00afea0003800000 */
[----:B------:R-:W0:Y:S01]  /*2070*/  S2UR UR6, SR_CgaCtaId ;  /* 0x00000000000679c3 */ /* 0x000e220000008800 */
[----:B------:R-:W-:Y:S01]  /*2080*/  VIADD R2, R2, 0x1 ;  /* 0x0000000102027836 */ /* 0x000fe20000000000 */
[----:B------:R-:W-:Y:S01]  /*2090*/  UMOV UR5, 0x400 ;  /* 0x0000040000057882 */ /* 0x000fe20000000000 */
[----:B------:R-:W-:-:S03]  /*20a0*/  VIADD R7, R0, UR4 ;  /* 0x0000000400077c36 */ /* 0x000fc60008000000 */
[----:B------:R-:W-:Y:S02]  /*20b0*/  LOP3.LUT R2, R2, 0x3, RZ, 0xc0, !PT ;  /* 0x0000000302027812 */ /* 0x000fe400078ec0ff */
[----:B------:R-:W1:Y:S03]  /*20c0*/  LDC.64 R4, c[0x0][0x380] ;  /* 0x0000e000ff047b82 */ /* 0x000e660000000a00 */
[----:B------:R-:W-:Y:S01]  /*20d0*/  IMAD.MOV R11, RZ, RZ, -R2 ;  /* 0x000000ffff0b7224 */ /* 0x000fe200078e0a02 */
[----:B0-----:R-:W-:-:S06]  /*20e0*/  ULEA UR5, UR6, UR5, 0x18 ;  /* 0x0000000506057291 */ /* 0x001fcc000f8ec0ff */
[----:B------:R-:W-:Y:S01]  /*20f0*/  LEA R10, R0, UR5, 0x2 ;  /* 0x00000005000a7c11 */ /* 0x000fe2000f8e10ff */
[----:B------:R-:W-:Y:S02]  /*2100*/  IMAD R0, R2, R3, R0 ;  /* 0x0000000302007224 */ /* 0x000fe400078e0200 */
[----:B-1----:R-:W-:-:S07]  /*2110*/  IMAD.WIDE.U32 R4, R7, 0x4, R4 ;  /* 0x0000000407047825 */ /* 0x002fce00078e0004 */
.L_x_63:
[----:B------:R0:W1:Y:S01]  /*2120*/  LDS R6, [R10] ;  /* 0x000000000a067984 */ /* 0x0000620000000800 */
[----:B------:R-:W-:Y:S02]  /*2130*/  VIADD R11, R11, 0x1 ;  /* 0x000000010b0b7836 */ /* 0x000fe40000000000 */
[----:B0-----:R-:W-:Y:S02]  /*2140*/  IMAD R10, R3, 0x4, R10 ;  /* 0x00000004030a7824 */ /* 0x001fe400078e020a */
[----:B-1----:R-:W-:-:S04]  /*2150*/  IMAD.WIDE R6, R6, UR10, RZ ;  /* 0x0000000a06067c25 */ /* 0x002fc8000f8e02ff */
[----:B------:R-:W-:-:S04]  /*2160*/  IMAD R8, R6, UR7, RZ ;  /* 0x0000000706087c24 */ /* 0x000fc8000f8e02ff */
        /* <DEDUP_REMOVED lines=10> */
.L_x_62:
[----:B------:R-:W-:Y:S05]  /*2210*/  BSYNC.RECONVERGENT B0 ;  /* 0x0000000000007941 */ /* 0x000fea0003800200 */
.L_x_61:
[----:B------:R-:W-:Y:S05]  /*2220*/  @!P0 EXIT ;  /* 0x000000000000894d */ /* 0x000fea0003800000 */
[----:B------:R-:W0:Y:S01]  /*2230*/  S2UR UR6, SR_CgaCtaId ;  /* 0x00000000000679c3 */ /* 0x000e220000008800 */
[----:B------:R-:W-:Y:S01]  /*2240*/  UMOV UR5, 0x400 ;  /* 0x0000040000057882 */ /* 0x000fe20000000000 */
[----:B------:R-:W-:Y:S01]  /*2250*/  VIADD R26, R0, UR4 ;  /* 0x00000004001a7c36 */ /* 0x000fe20008000000 */
[----:B------:R-:W1:Y:S03]  /*2260*/  LDCU UR7, c[0x0][0x3a0] ;  /* 0x00007400ff0777ac */ /* 0x000e660008000800 */
[----:B------:R-:W-:Y:S01]  /*2270*/  IMAD.IADD R2, R26, 0x1, R3 ;  /* 0x000000011a027824 */ /* 0x000fe200078e0203 */
[----:B------:R-:W3:Y:S01]  /*2280*/  LDCU.64 UR10, c[0x0][0x398] ;  /* 0x00007300ff0a77ac */ /* 0x000ee20008000a00 */
[----:B------:R-:W1:Y:S01]  /*2290*/  LDC.64 R4, c[0x0][0x380] ;  /* 0x0000e000ff047b82 */ /* 0x000e620000000a00 */
[C-C-:B--2---:R-:W-:Y:S02]  /*22a0*/  IMAD R23, R3.reuse, 0x2, R26.reuse ;  /* 0x0000000203177824 */ /* 0x144fe400078e021a */
[----:B------:R-:W-:Y:S01]  /*22b0*/  IMAD R24, R3, 0x3, R26 ;  /* 0x0000000303187824 */ /* 0x000fe200078e021a */
[----:B0-----:R-:W-:-:S06]  /*22c0*/  ULEA UR5, UR6, UR5, 0x18 ;  /* 0x0000000506057291 */ /* 0x001fcc000f8ec0ff */
[----:B---3--:R-:W-:-:S07]  /*22d0*/  LEA R22, R0, UR5, 0x2 ;  /* 0x0000000500167c11 */ /* 0x008fce000f8e10ff */
.L_x_64:
[----:B0-----:R0:W2:Y:S01]  /*22e0*/  LDS R6, [R22] ;  /* 0x0000000016067984 */ /* 0x0010a20000000800 */
[C-C-:B----4-:R-:W-:Y:S01]  /*22f0*/  IMAD R16, R3.reuse, 0x4, R22.reuse ;  /* 0x0000000403107824 */ /* 0x150fe200078e0216 */
[C---:B------:R-:W-:Y:S01]  /*2300*/  LEA R18, R3.reuse, R22, 0x3 ;  /* 0x0000001603127211 */ /* 0x040fe200078e18ff */
[C---:B------:R-:W-:Y:S02]  /*2310*/  IMAD R20, R3.reuse, 0xc, R22 ;  /* 0x0000000c03147824 */ /* 0x040fe400078e0216 */
[C---:B------:R-:W-:Y:S01]  /*2320*/  IMAD R0, R3.reuse, 0x4, R0 ;  /* 0x0000000403007824 */ /* 0x040fe200078e0200 */
[----:B------:R-:W3:Y:S01]  /*2330*/  LDS R8, [R16] ;  /* 0x0000000010087984 */ /* 0x000ee20000000800 */
[----:B0-----:R-:W-:-:S03]  /*2340*/  IMAD R22, R3, 0x10, R22 ;  /* 0x0000001003167824 */ /* 0x001fc600078e0216 */
[----:B------:R-:W0:Y:S04]  /*2350*/  LDS R10, [R18] ;  /* 0x00000000120a7984 */ /* 0x000e280000000800 */
[----:B------:R-:W4:Y:S01]  /*2360*/  LDS R12, [R20] ;  /* 0x00000000140c7984 */ /* 0x000f220000000800 */
[----:B--2---:R-:W-:-:S04]  /*2370*/  IMAD.WIDE R6, R6, UR10, RZ ;  /* 0x0000000a06067c25 */ /* 0x004fc8000f8e02ff */
[----:B-1----:R-:W-:Y:S02]  /*2380*/  IMAD R14, R6, UR7, RZ ;  /* 0x00000007060e7c24 */ /* 0x002fe4000f8e02ff */
[----:B---3--:R-:W-:-:S04]  /*2390*/  IMAD.WIDE R8, R8, UR10, RZ ;  /* 0x0000000a08087c25 */ /* 0x008fc8000f8e02ff */
        /* <DEDUP_REMOVED lines=44> */
.L_x_65:
        /* <DEDUP_REMOVED lines=10> */
.L_x_226:


//--------------------- .text._Z28lux_ntt_inverse_fused_kernelILi256EEvPiPKiS2_iiii --------------------------
	.section	.text._Z28lux_ntt_inverse_fused_kernelILi256EEvPiPKiS2_iiii,"ax",@progbits
	.align	128
        .global         _Z28lux_ntt_inverse_fused_kernelILi256EEvPiPKiS2_iiii
        .type           _Z28lux_ntt_inverse_fused_kernelILi256EEvPiPKiS2_iiii,@function
        .size           _Z28lux_ntt_inverse_fused_kernelILi256EEvPiPKiS2_iiii,(.L_x_227 - _Z28lux_ntt_inverse_fused_kernelILi256EEvPiPKiS2_iiii)
        .other          _Z28lux_ntt_inverse_fused_kernelILi256EEvPiPKiS2_iiii,@"STO_CUDA_ENTRY STV_DEFAULT"
_Z28lux_ntt_inverse_fused_kernelILi256EEvPiPKiS2_iiii:
.text._Z28lux_ntt_inverse_fused_kernelILi256EEvPiPKiS2_iiii:
        /* <DEDUP_REMOVED lines=51> */
.L_x_70:
[----:B0-----:R-:W-:-:S04]  /*0330*/  VIADD R11, R2, UR4 ;  /* 0x00000004020b7c36 */ /* 0x001fc80008000000 */
[----:B-1----:R-:W-:-:S05]  /*0340*/  IMAD.WIDE.U32 R10, R11, 0x4, R4 ;  /* 0x000000040b0a7825 */ /* 0x002fca00078e0004 */
        /* <DEDUP_REMOVED lines=9> */
[----:B------:R-:W-:Y:S02]  /*03e0*/  SHF.R.U32.HI R9, RZ, 0x4, R2 ;  /* 0x00000004ff097819 */ /* 0x000fe40000011602 */
[----:B------:R-:W-:Y:S02]  /*03f0*/  LOP3.LUT R12, R12, 0x2, R13, 0xf8, !PT ;  /* 0x000000020c0c7812 */ /* 0x000fe400078ef80d */
[----:B------:R-:W-:-:S02]  /*0400*/  LOP3.LUT R13, R9, 0x2, RZ, 0xc0, !PT ;  /* 0x00000002090d7812 */ /* 0x000fc400078ec0ff */
[----:B------:R-:W-:Y:S02]  /*0410*/  LOP3.LUT R12, R12, 0x1, R9, 0xf8, !PT ;  /* 0x000000010c0c7812 */ /* 0x000fe400078ef809 */
[--C-:B------:R-:W-:Y:S01]  /*0420*/  SHF.R.U32.HI R9, RZ, 0x5, R2.reuse ;  /* 0x00000005ff097819 */ /* 0x100fe20000011602 */
[----:B------:R-:W-:Y:S01]  /*0430*/  IMAD.IADD R2, R3, 0x1, R2 ;  /* 0x0000000103027824 */ /* 0x000fe200078e0202 */
[----:B------:R-:W-:Y:S01]  /*0440*/  LOP3.LUT R11, R10, 0x1, RZ, 0xc0, !PT ;  /* 0x000000010a0b7812 */ /* 0x000fe200078ec0ff */
[----:B------:R-:W-:Y:S01]  /*0450*/  IMAD R12, R12, 0x4, R13 ;  /* 0x000000040c0c7824 */ /* 0x000fe200078e020d */
[----:B------:R-:W-:Y:S02]  /*0460*/  LOP3.LUT R10, R9, 0x4, RZ, 0xc0, !PT ;  /* 0x00000004090a7812 */ /* 0x000fe400078ec0ff */
[----:B------:R-:W-:Y:S02]  /*0470*/  ISETP.NE.AND P0, PT, R7, R8, PT ;  /* 0x000000080700720c */ /* 0x000fe40003f05270 */
[----:B------:R-:W-:-:S05]  /*0480*/  IADD3 R11, PT, PT, R12, R11, RZ ;  /* 0x0000000b0c0b7210 */ /* 0x000fca0007ffe0ff */
[----:B------:R-:W-:-:S04]  /*0490*/  IMAD R11, R11, 0x8, R10 ;  /* 0x000000080b0b7824 */ /* 0x000fc800078e020a */
[----:B------:R-:W-:-:S05]  /*04a0*/  IMAD.IADD R11, R11, 0x1, R6 ;  /* 0x000000010b0b7824 */ /* 0x000fca00078e0206 */
[----:B--2---:R0:W-:Y:S01]  /*04b0*/  STS [R11], R14 ;  /* 0x0000000e0b007388 */ /* 0x0041e20000000800 */
[----:B------:R-:W-:Y:S05]  /*04c0*/  @P0 BRA `(.L_x_70) ;  /* 0xfffffffc00980947 */ /* 0x000fea000383ffff */
.L_x_69:
[----:B------:R-:W-:Y:S05]  /*04d0*/  BSYNC.RECONVERGENT B1 ;  /* 0x0000000000017941 */ /* 0x000fea0003800200 */
.L_x_68:
        /* <DEDUP_REMOVED lines=9> */
.L_x_71:
[----:B01----:R-:W-:Y:S01]  /*0570*/  IMAD.IADD R14, R3, 0x1, R2 ;  /* 0x00000001030e7824 */ /* 0x003fe200078e0202 */
        /* <DEDUP_REMOVED lines=56> */
[C---:B------:R-:W-:Y:S02]  /*0900*/  LOP3.LUT R23, R20.reuse, 0x1, RZ, 0xc0, !PT ;  /* 0x0000000114177812 */ /* 0x040fe400078ec0ff */
[----:B------:R-:W-:Y:S02]  /*0910*/  LOP3.LUT R20, R20, 0x2, RZ, 0xc0, !PT ;  /* 0x0000000214147812 */ /* 0x000fe400078ec0ff */
[----:B------:R-:W-:-:S02]  /*0920*/  IADD3 R21, PT, PT, R23, R21, R22 ;  /* 0x0000001517157210 */ /* 0x000fc40007ffe016 */
[----:B------:R-:W-:Y:S02]  /*0930*/  LOP3.LUT R22, R7, 0x2, RZ, 0xc0, !PT ;  /* 0x0000000207167812 */ /* 0x000fe400078ec0ff */
[----:B------:R-:W-:Y:S02]  /*0940*/  LOP3.LUT R17, R17, 0x2, RZ, 0xc0, !PT ;  /* 0x0000000211117812 */ /* 0x000fe400078ec0ff */
[----:B------:R-:W-:Y:S01]  /*0950*/  SHF.R.U32.HI R7, RZ, 0x6, R14 ;  /* 0x00000006ff077819 */ /* 0x000fe2000001160e */
[----:B------:R-:W-:Y:S01]  /*0960*/  IMAD R21, R21, 0x4, R20 ;  /* 0x0000000415157824 */ /* 0x000fe200078e0214 */
[----:B------:R-:W-:Y:S02]  /*0970*/  LOP3.LUT R24, R15, 0x2, RZ, 0xc0, !PT ;  /* 0x000000020f187812 */ /* 0x000fe400078ec0ff */
[----:B------:R-:W-:Y:S02]  /*0980*/  SHF.R.U32.HI R20, RZ, 0x6, R2 ;  /* 0x00000006ff147819 */ /* 0x000fe40000011602 */
[----:B------:R-:W-:-:S02]  /*0990*/  LEA R18, R18, R17, 0x2 ;  /* 0x0000001112127211 */ /* 0x000fc400078e10ff */
[----:B------:R-:W-:Y:S02]  /*09a0*/  SHF.R.U32.HI R15, RZ, 0x6, R16 ;  /* 0x00000006ff0f7819 */ /* 0x000fe40000011610 */
[----:B------:R-:W-:Y:S01]  /*09b0*/  LOP3.LUT R7, R7, 0x1, RZ, 0xc0, !PT ;  /* 0x0000000107077812 */ /* 0x000fe200078ec0ff */
[----:B------:R-:W-:Y:S01]  /*09c0*/  IMAD R5, R5, 0x4, R24 ;  /* 0x0000000405057824 */ /* 0x000fe200078e0218 */
[----:B------:R-:W-:Y:S01]  /*09d0*/  LOP3.LUT R24, R20, 0x1, RZ, 0xc0, !PT ;  /* 0x0000000114187812 */ /* 0x000fe200078ec0ff */
[----:B------:R-:W-:Y:S01]  /*09e0*/  IMAD R19, R19, 0x4, R22 ;  /* 0x0000000413137824 */ /* 0x000fe200078e0216 */
[----:B------:R-:W-:Y:S01]  /*09f0*/  LOP3.LUT R20, R15, 0x1, RZ, 0xc0, !PT ;  /* 0x000000010f147812 */ /* 0x000fe200078ec0ff */
[----:B------:R-:W-:Y:S01]  /*0a00*/  IMAD.IADD R18, R18, 0x1, R7 ;  /* 0x0000000112127824 */ /* 0x000fe200078e0207 */
[----:B------:R-:W-:Y:S02]  /*0a10*/  SHF.R.U32.HI R17, RZ, 0x6, R12 ;  /* 0x00000006ff117819 */ /* 0x000fe4000001160c */
[----:B------:R-:W-:-:S02]  /*0a20*/  SHF.R.U32.HI R7, RZ, 0x5, R2 ;  /* 0x00000005ff077819 */ /* 0x000fc40000011602 */
[----:B------:R-:W-:Y:S01]  /*0a30*/  SHF.R.U32.HI R14, RZ, 0x5, R14 ;  /* 0x00000005ff0e7819 */ /* 0x000fe2000001160e */
[----:B------:R-:W-:Y:S01]  /*0a40*/  IMAD.IADD R19, R19, 0x1, R20 ;  /* 0x0000000113137824 */ /* 0x000fe200078e0214 */
[----:B------:R-:W-:Y:S02]  /*0a50*/  SHF.R.U32.HI R16, RZ, 0x5, R16 ;  /* 0x00000005ff107819 */ /* 0x000fe40000011610 */
[----:B------:R-:W-:Y:S02]  /*0a60*/  LOP3.LUT R22, R17, 0x1, RZ, 0xc0, !PT ;  /* 0x0000000111167812 */ /* 0x000fe400078ec0ff */
[----:B------:R-:W-:Y:S01]  /*0a70*/  SHF.R.U32.HI R2, RZ, 0x5, R12 ;  /* 0x00000005ff027819 */ /* 0x000fe2000001160c */
[----:B------:R-:W-:Y:S01]  /*0a80*/  IMAD.IADD R5, R24, 0x1, R5 ;  /* 0x0000000118057824 */ /* 0x000fe200078e0205 */
[----:B------:R-:W-:Y:S02]  /*0a90*/  LOP3.LUT R20, R7, 0x4, RZ, 0xc0, !PT ;  /* 0x0000000407147812 */ /* 0x000fe400078ec0ff */
[----:B------:R-:W-:-:S02]  /*0aa0*/  LOP3.LUT R7, R14, 0x4, RZ, 0xc0, !PT ;  /* 0x000000040e077812 */ /* 0x000fc400078ec0ff */
[----:B------:R-:W-:Y:S01]  /*0ab0*/  LOP3.LUT R16, R16, 0x4, RZ, 0xc0, !PT ;  /* 0x0000000410107812 */ /* 0x000fe200078ec0ff */
[----:B------:R-:W-:Y:S01]  /*0ac0*/  IMAD.IADD R21, R21, 0x1, R22 ;  /* 0x0000000115157824 */ /* 0x000fe200078e0216 */
[----:B------:R-:W-:Y:S01]  /*0ad0*/  LOP3.LUT R14, R2, 0x4, RZ, 0xc0, !PT ;  /* 0x00000004020e7812 */ /* 0x000fe200078ec0ff */
[----:B------:R-:W-:Y:S02]  /*0ae0*/  IMAD R2, R5, 0x8, R20 ;  /* 0x0000000805027824 */ /* 0x000fe400078e0214 */
[----:B------:R-:W-:Y:S02]  /*0af0*/  IMAD R18, R18, 0x8, R7 ;  /* 0x0000000812127824 */ /* 0x000fe400078e0207 */
[----:B------:R-:W-:Y:S02]  /*0b00*/  IMAD R16, R19, 0x8, R16 ;  /* 0x0000000813107824 */ /* 0x000fe400078e0210 */
[----:B------:R-:W-:Y:S02]  /*0b10*/  IMAD R20, R21, 0x8, R14 ;  /* 0x0000000815147824 */ /* 0x000fe400078e020e */
[----:B------:R-:W-:-:S02]  /*0b20*/  IMAD.IADD R14, R9, 0x1, R2 ;  /* 0x00000001090e7824 */ /* 0x000fc400078e0202 */
[C---:B------:R-:W-:Y:S02]  /*0b30*/  IMAD.IADD R18, R9.reuse, 0x1, R18 ;  /* 0x0000000109127824 */ /* 0x040fe400078e0212 */
[C---:B------:R-:W-:Y:S02]  /*0b40*/  IMAD.IADD R5, R9.reuse, 0x1, R16 ;  /* 0x0000000109057824 */ /* 0x040fe400078e0210 */
[----:B------:R-:W-:Y:S02]  /*0b50*/  IMAD.IADD R7, R9, 0x1, R20 ;  /* 0x0000000109077824 */ /* 0x000fe400078e0214 */
[----:B------:R-:W-:-:S05]  /*0b60*/  IMAD.IADD R2, R12, 0x1, R3 ;  /* 0x000000010c027824 */ /* 0x000fca00078e0203 */
[----:B------:R-:W-:Y:S01]  /*0b70*/  ISETP.GE.U32.AND P0, PT, R2, 0x100, PT ;  /* 0x000001000200780c */ /* 0x000fe20003f06070 */
[----:B--2---:R1:W-:Y:S04]  /*0b80*/  STS [R14], R11 ;  /* 0x0000000b0e007388 */ /* 0x0043e80000000800 */
[----:B---3--:R1:W-:Y:S04]  /*0b90*/  STS [R18], R13 ;  /* 0x0000000d12007388 */ /* 0x0083e80000000800 */
[----:B-----5:R1:W-:Y:S04]  /*0ba0*/  STS [R5], R6 ;  /* 0x0000000605007388 */ /* 0x0203e80000000800 */
[----:B------:R1:W-:Y:S01]  /*0bb0*/  STS [R7], R4 ;  /* 0x0000000407007388 */ /* 0x0003e20000000800 */
[----:B------:R-:W-:Y:S05]  /*0bc0*/  @!P0 BRA `(.L_x_71) ;  /* 0xfffffff800688947 */ /* 0x000fea000383ffff */
.L_x_67:
[----:B------:R-:W-:Y:S05]  /*0bd0*/  BSYNC.RECONVERGENT B0 ;  /* 0x0000000000007941 */ /* 0x000fea0003800200 */
.L_x_66:
        /* <DEDUP_REMOVED lines=9> */
[----:B-1----:R-:W-:Y:S01]  /*0c70*/  IADD3 R5, PT, PT, R8, 0xffffffe, RZ ;  /* 0x0ffffffe08057810 */ /* 0x002fe20007ffe0ff */
[----:B------:R-:W-:-:S05]  /*0c80*/  IMAD.IADD R8, R2, 0x1, R3 ;  /* 0x0000000102087824 */ /* 0x000fca00078e0203 */
[----:B------:R-:W1:Y:S02]  /*0c90*/  F2I.FTZ.U32.TRUNC.NTZ R5, R5 ;  /* 0x0000000500057305 */ /* 0x000e64000021f000 */
[----:B-1----:R-:W-:-:S04]  /*0ca0*/  IMAD.MOV R4, RZ, RZ, -R5 ;  /* 0x000000ffff047224 */ /* 0x002fc800078e0a05 */
[----:B------:R-:W-:Y:S02]  /*0cb0*/  IMAD R9, R4, R3, RZ ;  /* 0x0000000304097224 */ /* 0x000fe400078e02ff */
        /* <DEDUP_REMOVED lines=15> */
.L_x_77:
[----:B------:R-:W-:Y:S01]  /*0db0*/  ISETP.GT.U32.AND P0, PT, R0, 0x7f, PT ;  /* 0x0000007f0000780c */ /* 0x000fe20003f04070 */
[----:B------:R-:W1:Y:S01]  /*0dc0*/  LDCU UR7, c[0x0][0x3a0] ;  /* 0x00007400ff0777ac */ /* 0x000e620008000800 */
[----:B------:R-:W-:Y:S11]  /*0dd0*/  BSSY.RECONVERGENT B0, `(.L_x_72) ;  /* 0x00000f5000007945 */ /* 0x000ff60003800200 */
[----:B0-2-4-:R-:W-:Y:S05]  /*0de0*/  @P0 BRA `(.L_x_73) ;  /* 0x0000000c00cc0947 */ /* 0x015fea0003800000 */
[C---:B------:R-:W-:Y:S01]  /*0df0*/  IMAD.SHL.U32 R7, R6.reuse, 0x2, RZ ;  /* 0x0000000206077824 */ /* 0x040fe200078e00ff */
[----:B------:R-:W-:Y:S01]  /*0e00*/  LOP3.LUT R20, R5, 0x3, RZ, 0xc0, !PT ;  /* 0x0000000305147812 */ /* 0x000fe200078ec0ff */
[----:B------:R-:W-:Y:S01]  /*0e10*/  VIADD R19, R6, 0xffffffff ;  /* 0xffffffff06137836 */ /* 0x000fe20000000000 */
[----:B------:R-:W-:Y:S01]  /*0e20*/  BSSY.RECONVERGENT B1, `(.L_x_74) ;  /* 0x000006d000017945 */ /* 0x000fe20003800200 */
[C---:B------:R-:W-:Y:S01]  /*0e30*/  VIADD R10, R7.reuse, 0xffffffff ;  /* 0xffffffff070a7836 */ /* 0x040fe20000000000 */
[----:B------:R-:W-:Y:S01]  /*0e40*/  ISETP.NE.AND P0, PT, R20, 0x3, PT ;  /* 0x000000031400780c */ /* 0x000fe20003f05270 */
[----:B0-----:R-:W-:Y:S01]  /*0e50*/  IMAD.MOV.U32 R11, RZ, RZ, 0x100 ;  /* 0x00000100ff0b7424 */ /* 0x001fe200078e00ff */
[----:B------:R-:W-:Y:S02]  /*0e60*/  LOP3.LUT R9, R6, R19, RZ, 0xc, !PT ;  /* 0x0000001306097212 */ /* 0x000fe400078e0cff */
[----:B------:R-:W-:Y:S02]  /*0e70*/  LOP3.LUT R10, R7, R10, RZ, 0xc, !PT ;  /* 0x0000000a070a7212 */ /* 0x000fe400078e0cff */
[----:B------:R-:W-:-:S02]  /*0e80*/  MOV R22, R0 ;  /* 0x0000000000167202 */ /* 0x000fc40000000f00 */
        /* <DEDUP_REMOVED lines=52> */
[C---:B0-----:R-:W-:Y:S01]  /*11d0*/  IMAD.IADD R16, R25.reuse, 0x1, -R22 ;  /* 0x0000000119107824 */ /* 0x041fe200078e0a16 */
[----:B------:R-:W-:Y:S01]  /*11e0*/  IADD3 R25, PT, PT, R25, R22, RZ ;  /* 0x0000001619197210 */ /* 0x000fe20007ffe0ff */
[----:B------:R-:W-:-:S03]  /*11f0*/  IMAD.MOV.U32 R22, RZ, RZ, R8 ;  /* 0x000000ffff167224 */ /* 0x000fc600078e0008 */
        /* <DEDUP_REMOVED lines=47> */
.L_x_75:
[----:B-1----:R-:W-:Y:S05]  /*14f0*/  BSYNC.RECONVERGENT B1 ;  /* 0x0000000000017941 */ /* 0x002fea0003800200 */
.L_x_74:
[----:B------:R-:W-:-:S13]  /*1500*/  ISETP.GE.U32.AND P0, PT, R5, 0x3, PT ;  /* 0x000000030500780c */ /* 0x000fda0003f06070 */
[----:B------:R-:W-:Y:S05]  /*1510*/  @!P0 BRA `(.L_x_73) ;  /* 0x0000000800008947 */ /* 0x000fea0003800000 */
[C-C-:B---3--:R-:W-:Y:S01]  /*1520*/  IMAD R10, R3.reuse, 0x2, R22.reuse ;  /* 0x00000002030a7824 */ /* 0x148fe200078e0216 */
[----:B------:R-:W-:Y:S01]  /*1530*/  IADD3 R20, PT, PT, R22, R3, RZ ;  /* 0x0000000316147210 */ /* 0x000fe20007ffe0ff */
[----:B------:R-:W-:-:S07]  /*1540*/  IMAD R18, R3, 0x3, R22 ;  /* 0x0000000303127824 */ /* 0x000fce00078e0216 */
.L_x_76:
[----:B------:R-:W1:Y:S01]  /*1550*/  LDC.64 R12, c[0x0][0x390] ;  /* 0x0000e400ff0c7b82 */ /* 0x000e620000000a00 */
[----:B----4-:R-:W-:-:S05]  /*1560*/  SHF.R.U32.HI R16, RZ, R9, R22 ;  /* 0x00000009ff107219 */ /* 0x010fca0000011616 */
[----:B0-2---:R-:W-:Y:S02]  /*1570*/  IMAD.IADD R15, R11, 0x1, R16 ;  /* 0x000000010b0f7824 */ /* 0x005fe400078e0210 */
[----:B------:R-:W0:Y:S01]  /*1580*/  S2UR UR6, SR_CgaCtaId ;  /* 0x00000000000679c3 */ /* 0x000e220000008800 */
[----:B------:R-:W-:Y:S01]  /*1590*/  VIADD R21, R6, 0xffffffff ;  /* 0xffffffff06157836 */ /* 0x000fe20000000000 */
[----:B------:R-:W-:-:S06]  /*15a0*/  UMOV UR5, 0x400 ;  /* 0x0000040000057882 */ /* 0x000fcc0000000000 */
[----:B------:R-:W2:Y:S01]  /*15b0*/  LDC R19, c[0x0][0x39c] ;  /* 0x0000e700ff137b82 */ /* 0x000ea20000000800 */
[----:B-1----:R-:W-:-:S06]  /*15c0*/  IMAD.WIDE R14, R15, 0x4, R12 ;  /* 0x000000040f0e7825 */ /* 0x002fcc00078e020c */
[----:B------:R1:W3:Y:S01]  /*15d0*/  LDG.E.CONSTANT R14, desc[UR8][R14.64] ;  /* 0x000000080e0e7981 */ /* 0x0002e2000c1e9900 */
[----:B------:R-:W-:Y:S01]  /*15e0*/  LOP3.LUT R17, R22, R21, RZ, 0xc0, !PT ;  /* 0x0000001516117212 */ /* 0x000fe200078ec0ff */
[----:B0-----:R-:W-:Y:S01]  /*15f0*/  ULEA UR5, UR6, UR5, 0x18 ;  /* 0x0000000506057291 */ /* 0x001fe2000f8ec0ff */
[----:B------:R-:W-:-:S03]  /*1600*/  SHF.R.U32.HI R28, RZ, R9, R20 ;  /* 0x00000009ff1c7219 */ /* 0x000fc60000011614 */
[----:B------:R-:W-:-:S05]  /*1610*/  IMAD R17, R7, R16, R17 ;  /* 0x0000001007117224 */ /* 0x000fca00078e0211 */
[----:B------:R-:W-:-:S05]  /*1620*/  LEA R27, R17, UR5, 0x2 ;  /* 0x00000005111b7c11 */ /* 0x000fca000f8e10ff */
[----:B------:R-:W-:Y:S01]  /*1630*/  IMAD R24, R6, 0x4, R27 ;  /* 0x0000000406187824 */ /* 0x000fe200078e021b */
[----:B------:R-:W-:Y:S04]  /*1640*/  LDS R26, [R27] ;  /* 0x000000001b1a7984 */ /* 0x000fe80000000800 */
[----:B------:R-:W1:Y:S02]  /*1650*/  LDS R23, [R24] ;  /* 0x0000000018177984 */ /* 0x000e640000000800 */
[----:B-1----:R-:W-:-:S05]  /*1660*/  IMAD.IADD R15, R26, 0x1, -R23 ;  /* 0x000000011a0f7824 */ /* 0x002fca00078e0a17 */
        /* <DEDUP_REMOVED lines=26> */
[----:B-1----:R-:W-:Y:S01]  /*1810*/  SHF.R.U32.HI R24, RZ, R9, R10 ;  /* 0x00000009ff187219 */ /* 0x002fe2000001160a */
[----:B0-----:R-:W-:-:S05]  /*1820*/  IMAD.IADD R15, R26, 0x1, -R29 ;  /* 0x000000011a0f7824 */ /* 0x001fca00078e0a1d */
        /* <DEDUP_REMOVED lines=11> */
[----:B------:R-:W-:Y:S02]  /*18e0*/  IADD3 R26, PT, PT, R26, R29, RZ ;  /* 0x0000001d1a1a7210 */ /* 0x000fe40007ffe0ff */
[----:B------:R-:W-:Y:S02]  /*18f0*/  LOP3.LUT R17, R10, R21, RZ, 0xc0, !PT ;  /* 0x000000150a117212 */ /* 0x000fe400078ec0ff */
[----:B------:R-:W-:-:S03]  /*1900*/  ISETP.GE.AND P0, PT, R26, R19, PT ;  /* 0x000000131a00720c */ /* 0x000fc60003f06270 */
[----:B------:R-:W-:Y:S01]  /*1910*/  IMAD R27, R7, R24, R17 ;  /* 0x00000018071b7224 */ /* 0x000fe200078e0211 */
[----:B------:R-:W-:Y:S02]  /*1920*/  SEL R17, R19, RZ, P0 ;  /* 0x000000ff13117207 */ /* 0x000fe40000000000 */
[----:B------:R-:W-:Y:S02]  /*1930*/  SHF.R.S32.HI R24, RZ, 0x1f, R16 ;  /* 0x0000001fff187819 */ /* 0x000fe40000011410 */
[----:B------:R-:W-:Y:S01]  /*1940*/  LEA R27, R27, UR5, 0x2 ;  /* 0x000000051b1b7c11 */ /* 0x000fe2000f8e10ff */
[----:B------:R-:W-:Y:S01]  /*1950*/  IMAD.IADD R28, R26, 0x1, -R17 ;  /* 0x000000011a1c7824 */ /* 0x000fe200078e0a11 */
[----:B------:R-:W-:-:S03]  /*1960*/  LOP3.LUT R17, R24, R19, RZ, 0xc0, !PT ;  /* 0x0000001318117212 */ /* 0x000fc600078ec0ff */
[----:B------:R-:W-:Y:S01]  /*1970*/  IMAD R24, R6, 0x4, R27 ;  /* 0x0000000406187824 */ /* 0x000fe200078e021b */
        /* <DEDUP_REMOVED lines=46> */
[----:B------:R-:W-:-:S04]  /*1c60*/  IADD3 RZ, P0, PT, R14, -R12, RZ ;  /* 0x8000000c0eff7210 */ /* 0x000fc80007f1e0ff */
[----:B------:R-:W-:Y:S02]  /*1c70*/  IADD3.X R14, PT, PT, R15, ~R13, RZ, P0, !PT ;  /* 0x8000000d0f0e7210 */ /* 0x000fe400007fe4ff */
[-C--:B------:R-:W-:Y:S02]  /*1c80*/  ISETP.GE.AND P0, PT, R28, R19.reuse, PT ;  /* 0x000000131c00720c */ /* 0x080fe40003f06270 */
[----:B------:R-:W-:Y:S02]  /*1c90*/  SHF.R.S32.HI R12, RZ, 0x1f, R14 ;  /* 0x0000001fff0c7819 */ /* 0x000fe4000001140e */
[----:B------:R-:W-:Y:S02]  /*1ca0*/  SEL R13, R19, RZ, P0 ;  /* 0x000000ff130d7207 */ /* 0x000fe40000000000 */
[----:B------:R-:W-:Y:S02]  /*1cb0*/  LOP3.LUT R19, R12, R19, RZ, 0xc0, !PT ;  /* 0x000000130c137212 */ /* 0x000fe400078ec0ff */
[----:B------:R-:W-:Y:S01]  /*1cc0*/  ISETP.GE.U32.AND P0, PT, R22, 0x80, PT ;  /* 0x000000801600780c */ /* 0x000fe20003f06070 */
[----:B------:R-:W-:-:S02]  /*1cd0*/  IMAD.IADD R28, R28, 0x1, -R13 ;  /* 0x000000011c1c7824 */ /* 0x000fc400078e0a0d */
[----:B------:R-:W-:-:S03]  /*1ce0*/  IMAD.IADD R19, R19, 0x1, R14 ;  /* 0x0000000113137824 */ /* 0x000fc600078e020e */
[----:B------:R4:W-:Y:S04]  /*1cf0*/  STS [R17], R28 ;  /* 0x0000001c11007388 */ /* 0x0009e80000000800 */
[----:B------:R4:W-:Y:S03]  /*1d00*/  STS [R16], R19 ;  /* 0x0000001310007388 */ /* 0x0009e60000000800 */
[----:B------:R-:W-:Y:S05]  /*1d10*/  @!P0 BRA `(.L_x_76) ;  /* 0xfffffff8000c8947 */ /* 0x000fea000383ffff */
.L_x_73:
[----:B-1----:R-:W-:Y:S05]  /*1d20*/  BSYNC.RECONVERGENT B0 ;  /* 0x0000000000007941 */ /* 0x002fea0003800200 */
.L_x_72:
[----:B------:R-:W-:Y:S01]  /*1d30*/  IMAD.SHL.U32 R6, R6, 0x2, RZ ;  /* 0x0000000206067824 */ /* 0x000fe200078e00ff */
[----:B------:R-:W-:Y:S01]  /*1d40*/  BAR.SYNC.DEFER_BLOCKING 0x0 ;  /* 0x0000000000007b1d */ /* 0x000fe20000010000 */
[----:B---3--:R-:W-:Y:S02]  /*1d50*/  IMAD.MOV.U32 R10, RZ, RZ, 0x100 ;  /* 0x00000100ff0a7424 */ /* 0x008fe400078e00ff */
[C---:B------:R-:W-:Y:S01]  /*1d60*/  VIADD R7, R6.reuse, 0xffffffff ;  /* 0xffffffff06077836 */ /* 0x040fe20000000000 */
[----:B------:R-:W-:-:S04]  /*1d70*/  ISETP.GE.AND P0, PT, R6, 0x100, PT ;  /* 0x000001000600780c */ /* 0x000fc80003f06270 */
[----:B------:R-:W-:-:S06]  /*1d80*/  LOP3.LUT R7, R6, R7, RZ, 0xc, !PT ;  /* 0x0000000706077212 */ /* 0x000fcc00078e0cff */
[----:B------:R-:W1:Y:S02]  /*1d90*/  POPC R7, R7 ;  /* 0x0000000700077309 */ /* 0x000e640000000000 */
[----:B-1----:R-:W-:-:S05]  /*1da0*/  SHF.R.U32.HI R9, RZ, R7, R10 ;  /* 0x00000007ff097219 */ /* 0x002fca000001160a */
[----:B------:R-:W-:Y:S01]  /*1db0*/  IMAD.IADD R4, R4, 0x1, -R9 ;  /* 0x0000000104047824 */ /* 0x000fe200078e0a09 */
[----:B------:R-:W-:Y:S06]  /*1dc0*/  @!P0 BRA `(.L_x_77) ;  /* 0xffffffec00f88947 */ /* 0x000fec000383ffff */
[----:B------:R-:W-:-:S13]  /*1dd0*/  ISETP.GT.U32.AND P0, PT, R0, 0xff, PT ;  /* 0x000000ff0000780c */ /* 0x000fda0003f04070 */
[----:B------:R-:W-:Y:S05]  /*1de0*/  @P0 EXIT ;  /* 0x000000000000094d */ /* 0x000fea0003800000 */
[----:B------:R-:W1:Y:S01]  /*1df0*/  I2F.U32.RP R8, R3 ;  /* 0x0000000300087306 */ /* 0x000e620000209000 */
[C---:B------:R-:W-:Y:S01]  /*1e00*/  ISETP.GE.U32.AND P0, PT, R2.reuse, 0x100, PT ;  /* 0x000001000200780c */ /* 0x040fe20003f06070 */
[----:B------:R-:W3:Y:S01]  /*1e10*/  LDCU UR7, c[0x0][0x3a0] ;  /* 0x00007400ff0777ac */ /* 0x000ee20008000800 */
[----:B------:R-:W-:Y:S01]  /*1e20*/  VIMNMX.U32 R7, PT, PT, R2, 0x100, !PT ;  /* 0x0000010002077848 */ /* 0x000fe20007fe0000 */
[----:B------:R-:W-:Y:S01]  /*1e30*/  BSSY.RECONVERGENT B0, `(.L_x_78) ;  /* 0x0000034000007945 */ /* 0x000fe20003800200 */
[----:B------:R-:W-:Y:S01]  /*1e40*/  ISETP.NE.U32.AND P2, PT, R3, RZ, PT ;  /* 0x000000ff0300720c */ /* 0x000fe20003f45070 */
[----:B------:R-:W0:Y:S02]  /*1e50*/  LDCU.64 UR10, c[0x0][0x398] ;  /* 0x00007300ff0a77ac */ /* 0x000e240008000a00 */
[----:B-1----:R-:W1:Y:S02]  /*1e60*/  MUFU.RCP R8, R8 ;  /* 0x0000000800087308 */ /* 0x002e640000001000 */
[----:B-1----:R-:W-:-:S06]  /*1e70*/  VIADD R4, R8, 0xffffffe ;  /* 0x0ffffffe08047836 */ /* 0x002fcc0000000000 */
[----:B------:R1:W5:Y:S02]  /*1e80*/  F2I.FTZ.U32.TRUNC.NTZ R5, R4 ;  /* 0x0000000400057305 */ /* 0x000364000021f000 */
[----:B-1----:R-:W-:Y:S02]  /*1e90*/  IMAD.MOV.U32 R4, RZ, RZ, RZ ;  /* 0x000000ffff047224 */ /* 0x002fe400078e00ff */
[----:B-----5:R-:W-:-:S04]  /*1ea0*/  IMAD.MOV R6, RZ, RZ, -R5 ;  /* 0x000000ffff067224 */ /* 0x020fc800078e0a05 */
        /* <DEDUP_REMOVED lines=8> */
[----:B------:R-:W-:Y:S01]  /*1f30*/  @P0 IMAD.IADD R2, R2, 0x1, -R3 ;  /* 0x0000000102020824 */ /* 0x000fe200078e0a03 */
[----:B------:R-:W-:-:S04]  /*1f40*/  @P0 IADD3 R5, PT, PT, R5, 0x1, RZ ;  /* 0x0000000105050810 */ /* 0x000fc80007ffe0ff */
[----:B------:R-:W-:-:S13]  /*1f50*/  ISETP.GE.U32.AND P1, PT, R2, R3, PT ;  /* 0x000000030200720c */ /* 0x000fda0003f26070 */
[----:B------:R-:W-:Y:S01]  /*1f60*/  @P1 VIADD R5, R5, 0x1 ;  /* 0x0000000105051836 */ /* 0x000fe20000000000 */
[----:B------:R-:W-:-:S05]  /*1f70*/  @!P2 LOP3.LUT R5, RZ, R3, RZ, 0x33, !PT ;  /* 0x00000003ff05a212 */ /* 0x000fca00078e33ff */
[----:B------:R-:W-:-:S05]  /*1f80*/  IMAD.IADD R2, R6, 0x1, R5 ;  /* 0x0000000106027824 */ /* 0x000fca00078e0205 */
[C---:B------:R-:W-:Y:S02]  /*1f90*/  LOP3.LUT R4, R2.reuse, 0x3, RZ, 0xc0, !PT ;  /* 0x0000000302047812 */ /* 0x040fe400078ec0ff */
[----:B------:R-:W-:Y:S02]  /*1fa0*/  ISETP.GE.U32.AND P0, PT, R2, 0x3, PT ;  /* 0x000000030200780c */ /* 0x000fe40003f06070 */
[----:B------:R-:W-:-:S13]  /*1fb0*/  ISETP.NE.AND P1, PT, R4, 0x3, PT ;  /* 0x000000030400780c */ /* 0x000fda0003f25270 */
[----:B0--3--:R-:W-:Y:S05]  /*1fc0*/  @!P1 BRA `(.L_x_79) ;  /* 0x0000000000689947 */ /* 0x009fea0003800000 */
        /* <DEDUP_REMOVED lines=11> */
.L_x_80:
        /* <DEDUP_REMOVED lines=15> */
.L_x_79:
[----:B------:R-:W-:Y:S05]  /*2170*/  BSYNC.RECONVERGENT B0 ;  /* 0x0000000000007941 */ /* 0x000fea0003800200 */
.L_x_78:
        /* <DEDUP_REMOVED lines=12> */
.L_x_81:
[----:B0-----:R0:W2:Y:S01]  /*2240*/  LDS R6, [R22] ;  /* 0x0000000016067984 */ /* 0x0010a20000000800 */
[C-C-:B----4-:R-:W-:Y:S02]  /*2250*/  IMAD R16, R3.reuse, 0x4, R22.reuse ;  /* 0x0000000403107824 */ /* 0x150fe400078e0216 */
[C-C-:B------:R-:W-:Y:S02]  /*2260*/  IMAD R18, R3.reuse, 0x8, R22.reuse ;  /* 0x0000000803127824 */ /* 0x140fe400078e0216 */
[C---:B------:R-:W-:Y:S01]  /*2270*/  IMAD R20, R3.reuse, 0xc, R22 ;  /* 0x0000000c03147824 */ /* 0x040fe200078e0216 */
[----:B------:R-:W3:Y:S01]  /*2280*/  LDS R8, [R16] ;  /* 0x0000000010087984 */ /* 0x000ee20000000800 */
[C---:B------:R-:W-:Y:S02]  /*2290*/  IMAD R0, R3.reuse, 0x4, R0 ;  /* 0x0000000403007824 */ /* 0x040fe400078e0200 */
[----:B0-----:R-:W-:Y:S01]  /*22a0*/  IMAD R22, R3, 0x10, R22 ;  /* 0x0000001003167824 */ /* 0x001fe200078e0216 */
        /* <DEDUP_REMOVED lines=11> */
[----:B------:R-:W-:Y:S01]  /*2360*/  IMAD R21, R12, UR7, RZ ;  /* 0x000000070c157c24 */ /* 0x000fe2000f8e02ff */
[----:B------:R-:W-:Y:S01]  /*2370*/  IADD3.X R6, PT, PT, R7, ~R15, RZ, P0, !PT ;  /* 0x8000000f07067210 */ /* 0x000fe200007fe4ff */
[----:B------:R-:W-:-:S03]  /*2380*/  IMAD.WIDE R16, R17, UR11, RZ ;  /* 0x0000000b11107c25 */ /* 0x000fc6000f8e02ff */
[----:B------:R-:W-:Y:S01]  /*2390*/  SHF.R.S32.HI R7, RZ, 0x1f, R6 ;  /* 0x0000001fff077819 */ /* 0x000fe20000011406 */
[----:B------:R-:W-:Y:S01]  /*23a0*/  IMAD.WIDE R18, R19, UR11, RZ ;  /* 0x0000000b13127c25 */ /* 0x000fe2000f8e02ff */
[----:B------:R-:W-:Y:S02]  /*23b0*/  IADD3 RZ, P0, PT, R8, -R16, RZ ;  /* 0x8000001008ff7210 */ /* 0x000fe40007f1e0ff */
[----:B------:R-:W-:Y:S01]  /*23c0*/  LOP3.LUT R7, R7, UR11, RZ, 0xc0, !PT ;  /* 0x0000000b07077c12 */ /* 0x000fe2000f8ec0ff */
[----:B------:R-:W-:Y:S01]  /*23d0*/  IMAD.WIDE R20, R21, UR11, RZ ;  /* 0x0000000b15147c25 */ /* 0x000fe2000f8e02ff */
[----:B------:R-:W-:-:S03]  /*23e0*/  IADD3 RZ, P1, PT, R10, -R18, RZ ;  /* 0x800000120aff7210 */ /* 0x000fc60007f3e0ff */
[----:B------:R-:W-:Y:S01]  /*23f0*/  IMAD.X R8, R9, 0x1, ~R17, P0 ;  /* 0x0000000109087824 */ /* 0x000fe200000e0e11 */
[----:B------:R-:W-:Y:S01]  /*2400*/  IADD3 RZ, P2, PT, R12, -R20, RZ ;  /* 0x800000140cff7210 */ /* 0x000fe20007f5e0ff */
[----:B------:R-:W-:Y:S01]  /*2410*/  IMAD.X R19, R11, 0x1, ~R19, P1 ;  /* 0x000000010b137824 */ /* 0x000fe200008e0e13 */
[----:B------:R-:W-:Y:S01]  /*2420*/  ISETP.GE.U32.AND P0, PT, R0, 0x100, PT ;  /* 0x000001000000780c */ /* 0x000fe20003f06070 */
[----:B------:R-:W-:Y:S01]  /*2430*/  IMAD.IADD R15, R7, 0x1, R6 ;  /* 0x00000001070f7824 */ /* 0x000fe200078e0206 */
[----:B------:R-:W-:Y:S01]  /*2440*/  SHF.R.S32.HI R9, RZ, 0x1f, R8 ;  /* 0x0000001fff097819 */ /* 0x000fe20000011408 */
[----:B------:R-:W-:Y:S01]  /*2450*/  IMAD.X R12, R13, 0x1, ~R21, P2 ;  /* 0x000000010d0c7824 */ /* 0x000fe200010e0e15 */
[----:B------:R-:W-:Y:S01]  /*2460*/  SHF.R.S32.HI R10, RZ, 0x1f, R19 ;  /* 0x0000001fff0a7819 */ /* 0x000fe20000011413 */
[----:B------:R-:W-:Y:S01]  /*2470*/  IMAD.WIDE.U32 R6, R26, 0x4, R4 ;  /* 0x000000041a067825 */ /* 0x000fe200078e0004 */
[----:B------:R-:W-:Y:S02]  /*2480*/  LOP3.LUT R9, R9, UR11, RZ, 0xc0, !PT ;  /* 0x0000000b09097c12 */ /* 0x000fe4000f8ec0ff */
[----:B------:R-:W-:Y:S01]  /*2490*/  SHF.R.S32.HI R11, RZ, 0x1f, R12 ;  /* 0x0000001fff0b7819 */ /* 0x000fe2000001140c */
[----:B------:R-:W-:Y:S01]  /*24a0*/  IMAD R26, R3, 0x4, R26 ;  /* 0x00000004031a7824 */ /* 0x000fe200078e021a */
[----:B------:R-:W-:Y:S01]  /*24b0*/  LOP3.LUT R10, R10, UR11, RZ, 0xc0, !PT ;  /* 0x0000000b0a0a7c12 */ /* 0x000fe2000f8ec0ff */
[----:B------:R-:W-:Y:S01]  /*24c0*/  IMAD.IADD R17, R9, 0x1, R8 ;  /* 0x0000000109117824 */ /* 0x000fe200078e0208 */
[----:B------:R-:W-:Y:S01]  /*24d0*/  LOP3.LUT R11, R11, UR11, RZ, 0xc0, !PT ;  /* 0x0000000b0b0b7c12 */ /* 0x000fe2000f8ec0ff */
[----:B------:R-:W-:Y:S01]  /*24e0*/  IMAD.WIDE.U32 R8, R2, 0x4, R4 ;  /* 0x0000000402087825 */ /* 0x000fe200078e0004 */
[----:B------:R0:W-:Y:S03]  /*24f0*/  STG.E desc[UR8][R6.64], R15 ;  /* 0x0000000f06007986 */ /* 0x0001e6000c101908 */
[----:B------:R-:W-:Y:S01]  /*2500*/  IMAD.IADD R19, R10, 0x1, R19 ;  /* 0x000000010a137824 */ /* 0x000fe200078e0213 */
[----:B------:R0:W-:Y:S01]  /*2510*/  STG.E desc[UR8][R8.64], R17 ;  /* 0x0000001108007986 */ /* 0x0001e2000c101908 */
[----:B------:R-:W-:-:S02]  /*2520*/  IMAD.IADD R21, R11, 0x1, R12 ;  /* 0x000000010b157824 */ /* 0x000fc400078e020c */
[----:B------:R-:W-:-:S04]  /*2530*/  IMAD.WIDE.U32 R10, R23, 0x4, R4 ;  /* 0x00000004170a7825 */ /* 0x000fc800078e0004 */
[----:B------:R-:W-:Y:S01]  /*2540*/  IMAD.WIDE.U32 R12, R24, 0x4, R4 ;  /* 0x00000004180c7825 */ /* 0x000fe200078e0004 */
[----:B------:R0:W-:Y:S03]  /*2550*/  STG.E desc[UR8][R10.64], R19 ;  /* 0x000000130a007986 */ /* 0x0001e6000c101908 */
[C---:B------:R-:W-:Y:S01]  /*2560*/  IMAD R2, R3.reuse, 0x4, R2 ;  /* 0x0000000403027824 */ /* 0x040fe200078e0202 */
[----:B------:R0:W-:Y:S01]  /*2570*/  STG.E desc[UR8][R12.64], R21 ;  /* 0x000000150c007986 */ /* 0x0001e2000c101908 */
[C---:B------:R-:W-:Y:S02]  /*2580*/  IMAD R23, R3.reuse, 0x4, R23 ;  /* 0x0000000403177824 */ /* 0x040fe400078e0217 */
[----:B------:R-:W-:Y:S01]  /*2590*/  IMAD R24, R3, 0x4, R24 ;  /* 0x0000000403187824 */ /* 0x000fe200078e0218 */
[----:B------:R-:W-:Y:S06]  /*25a0*/  @!P0 BRA `(.L_x_81) ;  /* 0xfffffffc00248947 */ /* 0x000fec000383ffff */
[----:B------:R-:W-:Y:S05]  /*25b0*/  EXIT ;  /* 0x000000000000794d */ /* 0x000fea0003800000 */
.L_x_82:
        /* <DEDUP_REMOVED lines=12> */
.L_x_227:


//--------------------- .text._Z28lux_ntt_forward_fused_kernelILi4096EEvPiPKiS2_iii --------------------------
	.section	.text._Z28lux_ntt_forward_fused_kernelILi4096EEvPiPKiS2_iii,"ax",@progbits
	.align	128
        .global         _Z28lux_ntt_forward_fused_kernelILi4096EEvPiPKiS2_iii
        .type           _Z28lux_ntt_forward_fused_kernelILi4096EEvPiPKiS2_iii,@function
        .size           _Z28lux_ntt_forward_fused_kernelILi4096EEvPiPKiS2_iii,(.L_x_221 - _Z28lux_ntt_forward_fused_kernelILi4096EEvPiPKiS2_iii)
        .other          _Z28lux_ntt_forward_fused_kernelILi4096EEvPiPKiS2_iii,@"STO_CUDA_ENTRY STV_DEFAULT"
_Z28lux_ntt_forward_fused_kernelILi4096EEvPiPKiS2_iii:
.text._Z28lux_ntt_forward_fused_kernelILi4096EEvPiPKiS2_iii:
[----:B------:R-:W-:Y:S01]  /*0000*/  LDC R1, c[0x0][0x37c] ;  /* 0x0000df00ff017b82 */ /* 0x000fe20000000800 */
[----:B------:R-:W0:Y:S01]  /*0010*/  S2R R0, SR_CTAID.X ;  /* 0x0000000000007919 */ /* 0x000e220000002500 */
[----:B------:R-:W0:Y:S02]  /*0020*/  LDCU UR4, c[0x0][0x3a0] ;  /* 0x00007400ff0477ac */ /* 0x000e240008000800 */
[----:B0-----:R-:W-:-:S13]  /*0030*/  ISETP.GE.AND P0, PT, R0, UR4, PT ;  /* 0x0000000400007c0c */ /* 0x001fda000bf06270 */
[----:B------:R-:W-:Y:S05]  /*0040*/  @P0 EXIT ;  /* 0x000000000000094d */ /* 0x000fea0003800000 */
[----:B------:R-:W0:Y:S01]  /*0050*/  S2R R2, SR_TID.X ;  /* 0x0000000000027919 */ /* 0x000e220000002100 */
[----:B------:R-:W1:Y:S01]  /*0060*/  LDC R3, c[0x0][0x360] ;  /* 0x0000d800ff037b82 */ /* 0x000e620000000800 */
[----:B------:R-:W-:Y:S02]  /*0070*/  MOV R12, 0xd0 ;  /* 0x000000d0000c7802 */ /* 0x000fe40000000f00 */
[----:B-1----:R-:W-:Y:S01]  /*0080*/  LOP3.LUT R8, R3, 0xffff, RZ, 0xc0, !PT ;  /* 0x0000ffff03087812 */ /* 0x002fe200078ec0ff */
[----:B0-----:R-:W-:-:S05]  /*0090*/  IMAD.IADD R4, R2, 0x1, R3 ;  /* 0x0000000102047824 */ /* 0x001fca00078e0203 */
[----:B------:R-:W-:-:S04]  /*00a0*/  LOP3.LUT R5, R4, 0xfff, RZ, 0x3c, !PT ;  /* 0x00000fff04057812 */ /* 0x000fc800078e3cff */
[----:B------:R-:W-:-:S07]  /*00b0*/  LOP3.LUT R11, R5, 0xffff, RZ, 0xc0, !PT ;  /* 0x0000ffff050b7812 */ /* 0x000fce00078ec0ff */
[----:B------:R-:W-:Y:S05]  /*00c0*/  CALL.REL.NOINC `($__internal_2_$__cuda_sm20_div_u16) ;  /* 0x0000001800b07944 */ /* 0x000fea0003c00000 */
[----:B------:R-:W-:Y:S01]  /*00d0*/  LOP3.LUT R5, R6, 0xffff, RZ, 0xc0, !PT ;  /* 0x0000ffff06057812 */ /* 0x000fe200078ec0ff */
[----:B------:R-:W0:Y:S01]  /*00e0*/  LDCU.64 UR6, c[0x0][0x358] ;  /* 0x00006b00ff0677ac */ /* 0x000e220008000a00 */
[----:B------:R-:W-:Y:S01]  /*00f0*/  BSSY.RECONVERGENT B0, `(.L_x_83) ;  /* 0x0000015000007945 */ /* 0x000fe20003800200 */
[----:B------:R-:W-:Y:S01]  /*0100*/  IMAD.MOV.U32 R8, RZ, RZ, R2 ;  /* 0x000000ffff087224 */ /* 0x000fe200078e0002 */
[----:B------:R-:W-:-:S04]  /*0110*/  LOP3.LUT R14, R5, 0x3, RZ, 0xc0, !PT ;  /* 0x00000003050e7812 */ /* 0x000fc800078ec0ff */
[----:B------:R-:W-:-:S13]  /*0120*/  ISETP.NE.AND P0, PT, R14, 0x2, PT ;  /* 0x000000020e00780c */ /* 0x000fda0003f05270 */
[----:B0-----:R-:W-:Y:S05]  /*0130*/  @!P0 BRA `(.L_x_84) ;  /* 0x0000000000408947 */ /* 0x001fea0003800000 */
[----:B------:R-:W0:Y:S01]  /*0140*/  S2R R13, SR_CgaCtaId ;  /* 0x00000000000d7919 */ /* 0x000e220000008800 */
[----:B------:R-:W1:Y:S01]  /*0150*/  LDC.64 R6, c[0x0][0x388] ;  /* 0x0000e200ff067b82 */ /* 0x000e620000000a00 */
[----:B------:R-:W-:Y:S01]  /*0160*/  MOV R8, 0x400 ;  /* 0x0000040000087802 */ /* 0x000fe20000000f00 */
[----:B------:R-:W-:-:S03]  /*0170*/  IMAD.MOV.U32 R9, RZ, RZ, RZ ;  /* 0x000000ffff097224 */ /* 0x000fc600078e00ff */
[----:B0-----:R-:W-:Y:S01]  /*0180*/  LEA R13, R13, R8, 0x18 ;  /* 0x000000080d0d7211 */ /* 0x001fe200078ec0ff */
[----:B------:R-:W-:-:S07]  /*0190*/  IMAD.MOV.U32 R8, RZ, RZ, R2 ;  /* 0x000000ffff087224 */ /* 0x000fce00078e0002 */
.L_x_85:
[----:B------:R-:W-:-:S04]  /*01a0*/  IMAD R11, R0, 0x1000, R8 ;  /* 0x00001000000b7824 */ /* 0x000fc800078e0208 */
[----:B01----:R-:W-:-:S06]  /*01b0*/  IMAD.WIDE.U32 R10, R11, 0x4, R6 ;  /* 0x000000040b0a7825 */ /* 0x003fcc00078e0006 */
[----:B------:R-:W2:Y:S01]  /*01c0*/  LDG.E.CONSTANT R10, desc[UR6][R10.64] ;  /* 0x000000060a0a7981 */ /* 0x000ea2000c1e9900 */
[----:B------:R-:W-:Y:S02]  /*01d0*/  IMAD R15, R8, 0x4, R13 ;  /* 0x00000004080f7824 */ /* 0x000fe400078e020d */
[----:B------:R-:W-:Y:S02]  /*01e0*/  VIADD R9, R9, 0x1 ;  /* 0x0000000109097836 */ /* 0x000fe40000000000 */
[----:B------:R-:W-:-:S03]  /*01f0*/  IMAD.IADD R8, R3, 0x1, R8 ;  /* 0x0000000103087824 */ /* 0x000fc600078e0208 */
[----:B------:R-:W-:-:S04]  /*0200*/  LOP3.LUT R12, R14, R9, RZ, 0x3c, !PT ;  /* 0x000000090e0c7212 */ /* 0x000fc800078e3cff */
[----:B------:R-:W-:Y:S01]  /*0210*/  ISETP.NE.AND P0, PT, R12, 0x2, PT ;  /* 0x000000020c00780c */ /* 0x000fe20003f05270 */
[----:B--2---:R0:W-:-:S12]  /*0220*/  STS [R15], R10 ;  /* 0x0000000a0f007388 */ /* 0x0041d80000000800 */
[----:B------:R-:W-:Y:S05]  /*0230*/  @P0 BRA `(.L_x_85) ;  /* 0xfffffffc00d80947 */ /* 0x000fea000383ffff */
.L_x_84:
[----:B------:R-:W-:Y:S05]  /*0240*/  BSYNC.RECONVERGENT B0 ;  /* 0x0000000000007941 */ /* 0x000fea0003800200 */
.L_x_83:
[----:B------:R-:W1:Y:S01]  /*0250*/  S2UR UR5, SR_CgaCtaId ;  /* 0x00000000000579c3 */ /* 0x000e620000008800 */
[----:B------:R-:W-:Y:S01]  /*0260*/  BSSY.RECONVERGENT B0, `(.L_x_86) ;  /* 0x000001b000007945 */ /* 0x000fe20003800200 */
[----:B------:R-:W-:-:S06]  /*0270*/  UMOV UR4, 0x400 ;  /* 0x0000040000047882 */ /* 0x000fcc0000000000 */
[----:B------:R-:W2:Y:S01]  /*0280*/  LDC.64 R6, c[0x0][0x388] ;  /* 0x0000e200ff067b82 */ /* 0x000ea20000000a00 */
[----:B-1----:R-:W-:-:S12]  /*0290*/  ULEA UR4, UR5, UR4, 0x18 ;  /* 0x0000000405047291 */ /* 0x002fd8000f8ec0ff */
.L_x_87:
[----:B-1----:R-:W-:-:S04]  /*02a0*/  IMAD R16, R0, 0x1000, R8 ;  /* 0x0000100000107824 */ /* 0x002fc800078e0208 */
[C---:B0-----:R-:W-:Y:S02]  /*02b0*/  IMAD.IADD R10, R16.reuse, 0x1, R3 ;  /* 0x00000001100a7824 */ /* 0x041fe400078e0203 */
[----:B--2---:R-:W-:-:S04]  /*02c0*/  IMAD.WIDE.U32 R16, R16, 0x4, R6 ;  /* 0x0000000410107825 */ /* 0x004fc800078e0006 */
[C---:B------:R-:W-:Y:S02]  /*02d0*/  IMAD.IADD R12, R10.reuse, 0x1, R3 ;  /* 0x000000010a0c7824 */ /* 0x040fe400078e0203 */
[----:B------:R-:W-:Y:S01]  /*02e0*/  IMAD.WIDE.U32 R10, R10, 0x4, R6 ;  /* 0x000000040a0a7825 */ /* 0x000fe200078e0006 */
[----:B------:R-:W2:Y:S03]  /*02f0*/  LDG.E.CONSTANT R16, desc[UR6][R16.64] ;  /* 0x0000000610107981 */ /* 0x000ea6000c1e9900 */
[C---:B------:R-:W-:Y:S02]  /*0300*/  IMAD.IADD R15, R12.reuse, 0x1, R3 ;  /* 0x000000010c0f7824 */ /* 0x040fe400078e0203 */
[--C-:B------:R-:W-:Y:S01]  /*0310*/  IMAD.WIDE.U32 R12, R12, 0x4, R6.reuse ;  /* 0x000000040c0c7825 */ /* 0x100fe200078e0006 */
[----:B------:R-:W3:Y:S03]  /*0320*/  LDG.E.CONSTANT R10, desc[UR6][R10.64] ;  /* 0x000000060a0a7981 */ /* 0x000ee6000c1e9900 */
[----:B------:R-:W-:-:S02]  /*0330*/  IMAD.WIDE.U32 R14, R15, 0x4, R6 ;  /* 0x000000040f0e7825 */ /* 0x000fc400078e0006 */
[----:B------:R-:W4:Y:S04]  /*0340*/  LDG.E.CONSTANT R12, desc[UR6][R12.64] ;  /* 0x000000060c0c7981 */ /* 0x000f28000c1e9900 */
[----:B------:R-:W5:Y:S01]  /*0350*/  LDG.E.CONSTANT R14, desc[UR6][R14.64] ;  /* 0x000000060e0e7981 */ /* 0x000f62000c1e9900 */
[----:B------:R-:W-:-:S05]  /*0360*/  LEA R20, R8, UR4, 0x2 ;  /* 0x0000000408147c11 */ /* 0x000fca000f8e10ff */
[----:B------:R-:W-:-:S04]  /*0370*/  IMAD R9, R3, 0x4, R20 ;  /* 0x0000000403097824 */ /* 0x000fc800078e0214 */
[----:B------:R-:W-:-:S04]  /*0380*/  IMAD R18, R3, 0x4, R9 ;  /* 0x0000000403127824 */ /* 0x000fc800078e0209 */
[C---:B------:R-:W-:Y:S02]  /*0390*/  IMAD R19, R3.reuse, 0x4, R18 ;  /* 0x0000000403137824 */ /* 0x040fe400078e0212 */
[----:B------:R-:W-:-:S05]  /*03a0*/  IMAD R8, R3, 0x4, R8 ;  /* 0x0000000403087824 */ /* 0x000fca00078e0208 */
[----:B------:R-:W-:Y:S01]  /*03b0*/  ISETP.GE.U32.AND P0, PT, R8, 0x1000, PT ;  /* 0x000010000800780c */ /* 0x000fe20003f06070 */
[----:B--2---:R1:W-:Y:S04]  /*03c0*/  STS [R20], R16 ;  /* 0x0000001014007388 */ /* 0x0043e80000000800 */
[----:B---3--:R1:W-:Y:S04]  /*03d0*/  STS [R9], R10 ;  /* 0x0000000a09007388 */ /* 0x0083e80000000800 */
[----:B----4-:R1:W-:Y:S04]  /*03e0*/  STS [R18], R12 ;  /* 0x0000000c12007388 */ /* 0x0103e80000000800 */
[----:B-----5:R1:W-:Y:S01]  /*03f0*/  STS [R19], R14 ;  /* 0x0000000e13007388 */ /* 0x0203e20000000800 */
[----:B------:R-:W-:Y:S05]  /*0400*/  @!P0 BRA `(.L_x_87) ;  /* 0xfffffffc00a48947 */ /* 0x000fea000383ffff */
[----:B------:R-:W-:Y:S05]  /*0410*/  BSYNC.RECONVERGENT B0 ;  /* 0x0000000000007941 */ /* 0x000fea0003800200 */
.L_x_86:
[----:B------:R-:W-:Y:S01]  /*0420*/  BAR.SYNC.DEFER_BLOCKING 0x0 ;  /* 0x0000000000007b1d */ /* 0x000fe20000010000 */
[----:B------:R-:W-:Y:S02]  /*0430*/  IADD3 R6, PT, PT, RZ, -R4, RZ ;  /* 0x80000004ff067210 */ /* 0x000fe40007ffe0ff */
[----:B------:R-:W-:Y:S02]  /*0440*/  LOP3.LUT R8, R3, 0xffff, RZ, 0xc0, !PT ;  /* 0x0000ffff03087812 */ /* 0x000fe400078ec0ff */
[----:B------:R-:W-:Y:S02]  /*0450*/  PRMT R6, R6, 0x7710, RZ ;  /* 0x0000771006067816 */ /* 0x000fe400000000ff */
[----:B-1----:R-:W-:-:S03]  /*0460*/  MOV R12, 0x4a0 ;  /* 0x000004a0000c7802 */ /* 0x002fc60000000f00 */
[----:B------:R-:W-:-:S05]  /*0470*/  VIADD R6, R6, 0x7ff ;  /* 0x000007ff06067836 */ /* 0x000fca0000000000 */
[----:B------:R-:W-:-:S07]  /*0480*/  LOP3.LUT R11, R6, 0xffff, RZ, 0xc0, !PT ;  /* 0x0000ffff060b7812 */ /* 0x000fce00078ec0ff */
[----:B------:R-:W-:Y:S05]  /*0490*/  CALL.REL.NOINC `($__internal_2_$__cuda_sm20_div_u16) ;  /* 0x0000001400bc7944 */ /* 0x000fea0003c00000 */
[----:B------:R-:W-:Y:S01]  /*04a0*/  IMAD.IADD R8, R4, 0x1, R3 ;  /* 0x0000000104087824 */ /* 0x000fe200078e0203 */
[----:B------:R-:W-:Y:S01]  /*04b0*/  LOP3.LUT R7, R6, 0x3, RZ, 0xc0, !PT ;  /* 0x0000000306077812 */ /* 0x000fe200078ec0ff */
[----:B------:R-:W-:Y:S02]  /*04c0*/  IMAD.MOV.U32 R9, RZ, RZ, RZ ;  /* 0x000000ffff097224 */ /* 0x000fe400078e00ff */
[----:B------:R-:W-:-:S07]  /*04d0*/  IMAD.MOV.U32 R10, RZ, RZ, 0x800 ;  /* 0x00000800ff0a7424 */ /* 0x000fce00078e00ff */
.L_x_93:
[C---:B------:R-:W-:Y:S01]  /*04e0*/  VIADD R21, R10.reuse, 0xffffffff ;  /* 0xffffffff0a157836 */ /* 0x040fe20000000000 */
[----:B------:R-:W-:Y:S01]  /*04f0*/  ISETP.NE.AND P0, PT, R7, 0x2, PT ;  /* 0x000000020700780c */ /* 0x000fe20003f05270 */
[----:B------:R-:W-:Y:S01]  /*0500*/  BSSY.RECONVERGENT B0, `(.L_x_88) ;  /* 0x0000066000007945 */ /* 0x000fe20003800200 */
[C---:B------:R-:W-:Y:S02]  /*0510*/  IMAD.SHL.U32 R20, R10.reuse, 0x2, RZ ;  /* 0x000000020a147824 */ /* 0x040fe400078e00ff */
[----:B------:R-:W-:Y:S01]  /*0520*/  LOP3.LUT R11, R10, R21, RZ, 0xc, !PT ;  /* 0x000000150a0b7212 */ /* 0x000fe200078e0cff */
[----:B------:R-:W-:-:S05]  /*0530*/  IMAD.MOV.U32 R28, RZ, RZ, R2 ;  /* 0x000000ffff1c7224 */ /* 0x000fca00078e0002 */
[----:B------:R-:W0:Y:S03]  /*0540*/  POPC R11, R11 ;  /* 0x0000000b000b7309 */ /* 0x000e260000000000 */
[----:B-12---:R-:W-:Y:S05]  /*0550*/  @!P0 BRA `(.L_x_89) ;  /* 0x0000000400808947 */ /* 0x006fea0003800000 */
[----:B------:R-:W1:Y:S01]  /*0560*/  LDC.64 R14, c[0x0][0x390] ;  /* 0x0000e400ff0e7b82 */ /* 0x000e620000000a00 */
[----:B0-----:R-:W-:-:S05]  /*0570*/  SHF.R.U32.HI R12, RZ, R11, R2 ;  /* 0x0000000bff0c7219 */ /* 0x001fca0000011602 */
[----:B------:R-:W-:-:S04]  /*0580*/  IMAD.IADD R17, R12, 0x1, R9 ;  /* 0x000000010c117824 */ /* 0x000fc800078e0209 */
[----:B-1----:R-:W-:-:S06]  /*0590*/  IMAD.WIDE.U32 R16, R17, 0x4, R14 ;  /* 0x0000000411107825 */ /* 0x002fcc00078e000e */
[----:B------:R-:W2:Y:S01]  /*05a0*/  LDG.E.CONSTANT R16, desc[UR6][R16.64] ;  /* 0x0000000610107981 */ /* 0x000ea2000c1e9900 */
[----:B------:R-:W-:Y:S01]  /*05b0*/  LOP3.LUT R13, R2, R21, RZ, 0xc0, !PT ;  /* 0x00000015020d7212 */ /* 0x000fe200078ec0ff */
[----:B------:R-:W-:Y:S01]  /*05c0*/  IMAD.MOV.U32 R28, RZ, RZ, R4 ;  /* 0x000000ffff1c7224 */ /* 0x000fe200078e0004 */
[----:B------:R-:W-:Y:S01]  /*05d0*/  MOV R24, 0x400 ;  /* 0x0000040000187802 */ /* 0x000fe20000000f00 */
[----:B------:R-:W0:Y:S02]  /*05e0*/  S2R R19, SR_CgaCtaId ;  /* 0x0000000000137919 */ /* 0x000e240000008800 */
[----:B------:R-:W-:Y:S01]  /*05f0*/  IMAD R13, R20, R12, R13 ;  /* 0x0000000c140d7224 */ /* 0x000fe200078e020d */
[----:B0-----:R-:W-:-:S05]  /*0600*/  LEA R24, R19, R24, 0x18 ;  /* 0x0000001813187211 */ /* 0x001fca00078ec0ff */
[----:B------:R-:W-:Y:S02]  /*0610*/  IMAD R23, R13, 0x4, R24 ;  /* 0x000000040d177824 */ /* 0x000fe400078e0218 */
[----:B------:R-:W0:Y:S02]  /*0620*/  LDC.64 R12, c[0x0][0x398] ;  /* 0x0000e600ff0c7b82 */ /* 0x000e240000000a00 */
[----:B------:R-:W-:Y:S01]  /*0630*/  IMAD R22, R10, 0x4, R23 ;  /* 0x000000040a167824 */ /* 0x000fe200078e0217 */
[----:B------:R-:W-:Y:S04]  /*0640*/  LDS R25, [R23] ;  /* 0x0000000017197984 */ /* 0x000fe80000000800 */
[----:B------:R-:W2:Y:S02]  /*0650*/  LDS R19, [R22] ;  /* 0x0000000016137984 */ /* 0x000ea40000000800 */
[----:B--2---:R-:W-:-:S04]  /*0660*/  IMAD.WIDE R18, R19, R16, RZ ;  /* 0x0000001013127225 */ /* 0x004fc800078e02ff */
[----:B0-----:R-:W-:-:S04]  /*0670*/  IMAD R17, R18, R13, RZ ;  /* 0x0000000d12117224 */ /* 0x001fc800078e02ff */
[----:B------:R-:W-:-:S03]  /*0680*/  IMAD.WIDE R16, R17, R12, RZ ;  /* 0x0000000c11107225 */ /* 0x000fc600078e02ff */
[----:B------:R-:W-:-:S05]  /*0690*/  IADD3 RZ, P0, PT, R18, -R16, RZ ;  /* 0x8000001012ff7210 */ /* 0x000fca0007f1e0ff */
[----:B------:R-:W-:-:S05]  /*06a0*/  IMAD.X R19, R19, 0x1, ~R17, P0 ;  /* 0x0000000113137824 */ /* 0x000fca00000e0e11 */
[----:B------:R-:W-:-:S04]  /*06b0*/  SHF.R.S32.HI R17, RZ, 0x1f, R19 ;  /* 0x0000001fff117819 */ /* 0x000fc80000011413 */
[----:B------:R-:W-:-:S05]  /*06c0*/  LOP3.LUT R16, R17, R12, RZ, 0xc0, !PT ;  /* 0x0000000c11107212 */ /* 0x000fca00078ec0ff */
[----:B------:R-:W-:-:S04]  /*06d0*/  IMAD.IADD R16, R16, 0x1, R19 ;  /* 0x0000000110107824 */ /* 0x000fc800078e0213 */
[----:B------:R-:W-:Y:S02]  /*06e0*/  IMAD.IADD R17, R25, 0x1, -R16 ;  /* 0x0000000119117824 */ /* 0x000fe400078e0a10 */
[----:B------:R-:W-:-:S03]  /*06f0*/  IMAD.IADD R25, R16, 0x1, R25 ;  /* 0x0000000110197824 */ /* 0x000fc600078e0219 */
[----:B------:R-:W-:Y:S02]  /*0700*/  SHF.R.S32.HI R19, RZ, 0x1f, R17 ;  /* 0x0000001fff137819 */ /* 0x000fe40000011411 */
[-C--:B------:R-:W-:Y:S02]  /*0710*/  ISETP.GE.AND P0, PT, R25, R12.reuse, PT ;  /* 0x0000000c1900720c */ /* 0x080fe40003f06270 */
[----:B------:R-:W-:Y:S02]  /*0720*/  LOP3.LUT R16, R19, R12, RZ, 0xc0, !PT ;  /* 0x0000000c13107212 */ /* 0x000fe400078ec0ff */
[----:B------:R-:W-:Y:S02]  /*0730*/  SEL R18, R12, RZ, P0 ;  /* 0x000000ff0c127207 */ /* 0x000fe40000000000 */
[----:B------:R-:W-:Y:S02]  /*0740*/  IADD3 R17, PT, PT, R17, R16, RZ ;  /* 0x0000001011117210 */ /* 0x000fe40007ffe0ff */
[----:B------:R-:W-:Y:S01]  /*0750*/  ISETP.NE.AND P0, PT, R7, 0x3, PT ;  /* 0x000000030700780c */ /* 0x000fe20003f05270 */
[----:B------:R-:W-:-:S02]  /*0760*/  IMAD.IADD R18, R25, 0x1, -R18 ;  /* 0x0000000119127824 */ /* 0x000fc400078e0a12 */
[----:B------:R1:W-:Y:S04]  /*0770*/  STS [R22], R17 ;  /* 0x0000001116007388 */ /* 0x0003e80000000800 */
[----:B------:R1:W-:Y:S06]  /*0780*/  STS [R23], R18 ;  /* 0x0000001217007388 */ /* 0x0003ec0000000800 */
[----:B------:R-:W-:Y:S05]  /*0790*/  @!P0 BRA `(.L_x_89) ;  /* 0x0000000000f08947 */ /* 0x000fea0003800000 */
[----:B------:R-:W-:-:S05]  /*07a0*/  SHF.R.U32.HI R16, RZ, R11, R4 ;  /* 0x0000000bff107219 */ /* 0x000fca0000011604 */
[----:B-1----:R-:W-:-:S04]  /*07b0*/  IMAD.IADD R23, R16, 0x1, R9 ;  /* 0x0000000110177824 */ /* 0x002fc800078e0209 */
[----:B------:R-:W-:-:S05]  /*07c0*/  IMAD.WIDE.U32 R22, R23, 0x4, R14 ;  /* 0x0000000417167825 */ /* 0x000fca00078e000e */
[----:B------:R-:W2:Y:S01]  /*07d0*/  LDG.E.CONSTANT R18, desc[UR6][R22.64] ;  /* 0x0000000616127981 */ /* 0x000ea2000c1e9900 */
[----:B------:R-:W-:Y:S01]  /*07e0*/  LOP3.LUT R17, R4, R21, RZ, 0xc0, !PT ;  /* 0x0000001504117212 */ /* 0x000fe200078ec0ff */
[----:B------:R-:W-:-:S04]  /*07f0*/  IMAD.MOV.U32 R28, RZ, RZ, R8 ;  /* 0x000000ffff1c7224 */ /* 0x000fc800078e0008 */
[----:B------:R-:W-:-:S04]  /*0800*/  IMAD R17, R20, R16, R17 ;  /* 0x0000001014117224 */ /* 0x000fc800078e0211 */
[----:B------:R-:W-:-:S04]  /*0810*/  IMAD R27, R17, 0x4, R24 ;  /* 0x00000004111b7824 */ /* 0x000fc800078e0218 */
[----:B------:R-:W-:Y:S01]  /*0820*/  IMAD R25, R10, 0x4, R27 ;  /* 0x000000040a197824 */ /* 0x000fe200078e021b */
[----:B------:R-:W-:Y:S04]  /*0830*/  LDS R26, [R27] ;  /* 0x000000001b1a7984 */ /* 0x000fe80000000800 */
[----:B------:R-:W2:Y:S02]  /*0840*/  LDS R19, [R25] ;  /* 0x0000000019137984 */ /* 0x000ea40000000800 */
[----:B--2---:R-:W-:-:S04]  /*0850*/  IMAD.WIDE R18, R19, R18, RZ ;  /* 0x0000001213127225 */ /* 0x004fc800078e02ff */
[----:B------:R-:W-:-:S04]  /*0860*/  IMAD R17, R18, R13, RZ ;  /* 0x0000000d12117224 */ /* 0x000fc800078e02ff */
        /* <DEDUP_REMOVED lines=12> */
[----:B------:R-:W-:Y:S01]  /*0930*/  ISETP.NE.AND P0, PT, R7, RZ, PT ;  /* 0x000000ff0700720c */ /* 0x000fe20003f05270 */
[----:B------:R-:W-:Y:S02]  /*0940*/  IMAD.IADD R16, R16, 0x1, R17 ;  /* 0x0000000110107824 */ /* 0x000fe400078e0211 */
[----:B------:R-:W-:-:S03]  /*0950*/  IMAD.IADD R18, R19, 0x1, -R18 ;  /* 0x0000000113127824 */ /* 0x000fc600078e0a12 */
[----:B------:R2:W-:Y:S04]  /*0960*/  STS [R25], R16 ;  /* 0x0000001019007388 */ /* 0x0005e80000000800 */
[----:B------:R2:W-:Y:S03]  /*0970*/  STS [R27], R18 ;  /* 0x000000121b007388 */ /* 0x0005e60000000800 */
[----:B------:R-:W-:Y:S05]  /*0980*/  @!P0 BRA `(.L_x_89) ;  /* 0x0000000000748947 */ /* 0x000fea0003800000 */
[----:B--2---:R-:W-:-:S05]  /*0990*/  SHF.R.U32.HI R16, RZ, R11, R8 ;  /* 0x0000000bff107219 */ /* 0x004fca0000011608 */
[----:B------:R-:W-:-:S04]  /*09a0*/  IMAD.IADD R17, R16, 0x1, R9 ;  /* 0x0000000110117824 */ /* 0x000fc800078e0209 */
[----:B------:R-:W-:-:S06]  /*09b0*/  IMAD.WIDE.U32 R14, R17, 0x4, R14 ;  /* 0x00000004110e7825 */ /* 0x000fcc00078e000e */
[----:B------:R-:W2:Y:S01]  /*09c0*/  LDG.E.CONSTANT R14, desc[UR6][R14.64] ;  /* 0x000000060e0e7981 */ /* 0x000ea2000c1e9900 */
[C---:B------:R-:W-:Y:S01]  /*09d0*/  LOP3.LUT R21, R8.reuse, R21, RZ, 0xc0, !PT ;  /* 0x0000001508157212 */ /* 0x040fe200078ec0ff */
[----:B------:R-:W-:-:S04]  /*09e0*/  IMAD.IADD R28, R8, 0x1, R3 ;  /* 0x00000001081c7824 */ /* 0x000fc800078e0203 */
[----:B------:R-:W-:-:S04]  /*09f0*/  IMAD R21, R20, R16, R21 ;  /* 0x0000001014157224 */ /* 0x000fc800078e0215 */
[----:B------:R-:W-:-:S05]  /*0a00*/  IMAD R23, R21, 0x4, R24 ;  /* 0x0000000415177824 */ /* 0x000fca00078e0218 */
[----:B------:R-:W-:Y:S01]  /*0a10*/  LEA R21, R10, R23, 0x2 ;  /* 0x000000170a157211 */ /* 0x000fe200078e10ff */
        /* <DEDUP_REMOVED lines=15> */
[----:B------:R-:W-:-:S03]  /*0b10*/  SEL R12, R12, RZ, P0 ;  /* 0x000000ff0c0c7207 */ /* 0x000fc60000000000 */
[----:B------:R-:W-:Y:S02]  /*0b20*/  IMAD.IADD R14, R14, 0x1, R13 ;  /* 0x000000010e0e7824 */ /* 0x000fe400078e020d */
[----:B------:R-:W-:-:S03]  /*0b30*/  IMAD.IADD R12, R15, 0x1, -R12 ;  /* 0x000000010f0c7824 */ /* 0x000fc600078e0a0c */
[----:B------:R3:W-:Y:S04]  /*0b40*/  STS [R21], R14 ;  /* 0x0000000e15007388 */ /* 0x0007e80000000800 */
[----:B------:R3:W-:Y:S02]  /*0b50*/  STS [R23], R12 ;  /* 0x0000000c17007388 */ /* 0x0007e40000000800 */
.L_x_89:
[----:B------:R-:W-:Y:S05]  /*0b60*/  BSYNC.RECONVERGENT B0 ;  /* 0x0000000000007941 */ /* 0x000fea0003800200 */
.L_x_88:
[----:B---3--:R-:W-:Y:S01]  /*0b70*/  LOP3.LUT R12, R6, 0xffff, RZ, 0xc0, !PT ;  /* 0x0000ffff060c7812 */ /* 0x008fe200078ec0ff */
[----:B------:R-:W-:Y:S03]  /*0b80*/  BSSY.RECONVERGENT B0, `(.L_x_90) ;  /* 0x0000083000007945 */ /* 0x000fe60003800200 */
[----:B------:R-:W-:-:S13]  /*0b90*/  ISETP.GE.U32.AND P0, PT, R12, 0x2, PT ;  /* 0x000000020c00780c */ /* 0x000fda0003f06070 */
[----:B------:R-:W-:Y:S05]  /*0ba0*/  @!P0 BRA `(.L_x_91) ;  /* 0x0000000800008947 */ /* 0x000fea0003800000 */
[C-C-:B-1----:R-:W-:Y:S02]  /*0bb0*/  IMAD R22, R3.reuse, 0x2, R28.reuse ;  /* 0x0000000203167824 */ /* 0x142fe400078e021c */
[----:B------:R-:W-:Y:S02]  /*0bc0*/  IMAD R24, R3, 0x3, R28 ;  /* 0x0000000303187824 */ /* 0x000fe400078e021c */
[----:B------:R-:W-:-:S07]  /*0bd0*/  IMAD.IADD R26, R28, 0x1, R3 ;  /* 0x000000011c1a7824 */ /* 0x000fce00078e0203 */
.L_x_92:
[----:B---3--:R-:W2:Y:S01]  /*0be0*/  LDC.64 R12, c[0x0][0x390] ;  /* 0x0000e400ff0c7b82 */ /* 0x008ea20000000a00 */
[----:B0-----:R-:W-:-:S05]  /*0bf0*/  SHF.R.U32.HI R14, RZ, R11, R28 ;  /* 0x0000000bff0e7219 */ /* 0x001fca000001161c */
[----:B------:R-:W-:-:S04]  /*0c00*/  IMAD.IADD R17, R14, 0x1, R9 ;  /* 0x000000010e117824 */ /* 0x000fc800078e0209 */
[----:B--2---:R-:W-:-:S06]  /*0c10*/  IMAD.WIDE.U32 R16, R17, 0x4, R12 ;  /* 0x0000000411107825 */ /* 0x004fcc00078e000c */
[----:B------:R-:W2:Y:S01]  /*0c20*/  LDG.E.CONSTANT R16, desc[UR6][R16.64] ;  /* 0x0000000610107981 */ /* 0x000ea2000c1e9900 */
[----:B------:R-:W0:Y:S01]  /*0c30*/  S2UR UR5, SR_CgaCtaId ;  /* 0x00000000000579c3 */ /* 0x000e220000008800 */
[----:B------:R-:W-:Y:S01]  /*0c40*/  VIADD R21, R10, 0xffffffff ;  /* 0xffffffff0a157836 */ /* 0x000fe20000000000 */
[----:B------:R-:W-:-:S04]  /*0c50*/  UMOV UR4, 0x400 ;  /* 0x0000040000047882 */ /* 0x000fc80000000000 */
[----:B------:R-:W-:-:S05]  /*0c60*/  LOP3.LUT R15, R28, R21, RZ, 0xc0, !PT ;  /* 0x000000151c0f7212 */ /* 0x000fca00078ec0ff */
[----:B------:R-:W-:Y:S01]  /*0c70*/  IMAD R15, R20, R14, R15 ;  /* 0x0000000e140f7224 */ /* 0x000fe200078e020f */
[----:B0-----:R-:W-:-:S06]  /*0c80*/  ULEA UR4, UR5, UR4, 0x18 ;  /* 0x0000000405047291 */ /* 0x001fcc000f8ec0ff */
[----:B------:R-:W-:Y:S02]  /*0c90*/  LEA R25, R15, UR4, 0x2 ;  /* 0x000000040f197c11 */ /* 0x000fe4000f8e10ff */
[----:B------:R-:W0:Y:S03]  /*0ca0*/  LDC.64 R14, c[0x0][0x398] ;  /* 0x0000e600ff0e7b82 */ /* 0x000e260000000a00 */
[----:B------:R-:W-:-:S05]  /*0cb0*/  IMAD R27, R10, 0x4, R25 ;  /* 0x000000040a1b7824 */ /* 0x000fca00078e0219 */
[----:B------:R-:W2:Y:S02]  /*0cc0*/  LDS R19, [R27] ;  /* 0x000000001b137984 */ /* 0x000ea40000000800 */
[----:B--2---:R-:W-:-:S04]  /*0cd0*/  IMAD.WIDE R18, R19, R16, RZ ;  /* 0x0000001013127225 */ /* 0x004fc800078e02ff */
[----:B0-----:R-:W-:-:S04]  /*0ce0*/  IMAD R17, R18, R15, RZ ;  /* 0x0000000f12117224 */ /* 0x001fc800078e02ff */
[----:B------:R-:W-:-:S03]  /*0cf0*/  IMAD.WIDE R16, R17, R14, RZ ;  /* 0x0000000e11107225 */ /* 0x000fc600078e02ff */
[----:B------:R-:W-:-:S05]  /*0d00*/  IADD3 RZ, P0, PT, R18, -R16, RZ ;  /* 0x8000001012ff7210 */ /* 0x000fca0007f1e0ff */
[----:B------:R-:W-:Y:S02]  /*0d10*/  IMAD.X R23, R19, 0x1, ~R17, P0 ;  /* 0x0000000113177824 */ /* 0x000fe400000e0e11 */
[----:B------:R-:W0:Y:S03]  /*0d20*/  LDS R17, [R25] ;  /* 0x0000000019117984 */ /* 0x000e260000000800 */
[----:B------:R-:W-:-:S04]  /*0d30*/  SHF.R.S32.HI R19, RZ, 0x1f, R23 ;  /* 0x0000001fff137819 */ /* 0x000fc80000011417 */
[----:B------:R-:W-:-:S05]  /*0d40*/  LOP3.LUT R16, R19, R14, RZ, 0xc0, !PT ;  /* 0x0000000e13107212 */ /* 0x000fca00078ec0ff */
[----:B------:R-:W-:Y:S01]  /*0d50*/  IMAD.IADD R16, R16, 0x1, R23 ;  /* 0x0000000110107824 */ /* 0x000fe200078e0217 */
[----:B------:R-:W-:-:S04]  /*0d60*/  LOP3.LUT R23, R26, R21, RZ, 0xc0, !PT ;  /* 0x000000151a177212 */ /* 0x000fc800078ec0ff */
[C---:B0-----:R-:W-:Y:S01]  /*0d70*/  IADD3 R18, PT, PT, -R16.reuse, R17, RZ ;  /* 0x0000001110127210 */ /* 0x041fe20007ffe1ff */
[----:B------:R-:W-:Y:S01]  /*0d80*/  IMAD.IADD R17, R16, 0x1, R17 ;  /* 0x0000000110117824 */ /* 0x000fe200078e0211 */
[----:B------:R-:W-:Y:S02]  /*0d90*/  SHF.R.U32.HI R16, RZ, R11, R26 ;  /* 0x0000000bff107219 */ /* 0x000fe4000001161a */
[----:B------:R-:W-:Y:S02]  /*0da0*/  SHF.R.S32.HI R19, RZ, 0x1f, R18 ;  /* 0x0000001fff137819 */ /* 0x000fe40000011412 */
[-C--:B------:R-:W-:Y:S01]  /*0db0*/  ISETP.GE.AND P0, PT, R17, R14.reuse, PT ;  /* 0x0000000e1100720c */ /* 0x080fe20003f06270 */
[----:B------:R-:W-:Y:S01]  /*0dc0*/  IMAD.IADD R29, R16, 0x1, R9 ;  /* 0x00000001101d7824 */ /* 0x000fe200078e0209 */
[----:B------:R-:W-:Y:S01]  /*0dd0*/  LOP3.LUT R19, R19, R14, RZ, 0xc0, !PT ;  /* 0x0000000e13137212 */ /* 0x000fe200078ec0ff */
[----:B------:R-:W-:-:S04]  /*0de0*/  IMAD R23, R20, R16, R23 ;  /* 0x0000001014177224 */ /* 0x000fc800078e0217 */
[----:B------:R-:W-:Y:S01]  /*0df0*/  IMAD.IADD R19, R18, 0x1, R19 ;  /* 0x0000000112137824 */ /* 0x000fe200078e0213 */
[----:B------:R-:W-:Y:S02]  /*0e00*/  SEL R18, R14, RZ, P0 ;  /* 0x000000ff0e127207 */ /* 0x000fe40000000000 */
[----:B------:R-:W-:Y:S02]  /*0e10*/  LEA R23, R23, UR4, 0x2 ;  /* 0x0000000417177c11 */ /* 0x000fe4000f8e10ff */
[----:B------:R-:W-:Y:S01]  /*0e20*/  STS [R27], R19 ;  /* 0x000000131b007388 */ /* 0x000fe20000000800 */
[----:B------:R-:W-:Y:S02]  /*0e30*/  IMAD.IADD R18, R17, 0x1, -R18 ;  /* 0x0000000111127824 */ /* 0x000fe400078e0a12 */
[----:B------:R-:W-:-:S06]  /*0e40*/  IMAD.WIDE.U32 R16, R29, 0x4, R12 ;  /* 0x000000041d107825 */ /* 0x000fcc00078e000c */
[----:B------:R-:W2:Y:S01]  /*0e50*/  LDG.E.CONSTANT R16, desc[UR6][R16.64] ;  /* 0x0000000610107981 */ /* 0x000ea2000c1e9900 */
[----:B------:R-:W-:-:S03]  /*0e60*/  IMAD R29, R10, 0x4, R23 ;  /* 0x000000040a1d7824 */ /* 0x000fc600078e0217 */
[----:B------:R-:W-:Y:S04]  /*0e70*/  STS [R25], R18 ;  /* 0x0000001219007388 */ /* 0x000fe80000000800 */
[----:B------:R-:W2:Y:S02]  /*0e80*/  LDS R19, [R29] ;  /* 0x000000001d137984 */ /* 0x000ea40000000800 */
[----:B--2---:R-:W-:-:S04]  /*0e90*/  IMAD.WIDE R16, R19, R16, RZ ;  /* 0x0000001013107225 */ /* 0x004fc800078e02ff */
[----:B------:R-:W-:-:S04]  /*0ea0*/  IMAD R19, R16, R15, RZ ;  /* 0x0000000f10137224 */ /* 0x000fc800078e02ff */
[----:B------:R-:W-:-:S03]  /*0eb0*/  IMAD.WIDE R18, R19, R14, RZ ;  /* 0x0000000e13127225 */ /* 0x000fc600078e02ff */
[----:B------:R-:W-:-:S05]  /*0ec0*/  IADD3 RZ, P0, PT, R16, -R18, RZ ;  /* 0x8000001210ff7210 */ /* 0x000fca0007f1e0ff */
[----:B------:R-:W-:Y:S02]  /*0ed0*/  IMAD.X R27, R17, 0x1, ~R19, P0 ;  /* 0x00000001111b7824 */ /* 0x000fe400000e0e13 */
[----:B------:R-:W0:Y:S03]  /*0ee0*/  LDS R19, [R23] ;  /* 0x0000000017137984 */ /* 0x000e260000000800 */
[----:B------:R-:W-:-:S04]  /*0ef0*/  SHF.R.S32.HI R17, RZ, 0x1f, R27 ;  /* 0x0000001fff117819 */ /* 0x000fc8000001141b */
[----:B------:R-:W-:-:S05]  /*0f00*/  LOP3.LUT R16, R17, R14, RZ, 0xc0, !PT ;  /* 0x0000000e11107212 */ /* 0x000fca00078ec0ff */
[----:B------:R-:W-:Y:S01]  /*0f10*/  IMAD.IADD R16, R16, 0x1, R27 ;  /* 0x0000000110107824 */ /* 0x000fe200078e021b */
[----:B------:R-:W-:-:S03]  /*0f20*/  LOP3.LUT R27, R22, R21, RZ, 0xc0, !PT ;  /* 0x00000015161b7212 */ /* 0x000fc600078ec0ff */
[----:B0-----:R-:W-:Y:S02]  /*0f30*/  IMAD.IADD R18, R19, 0x1, -R16 ;  /* 0x0000000113127824 */ /* 0x001fe400078e0a10 */
        /* <DEDUP_REMOVED lines=24> */
[----:B------:R-:W-:-:S04]  /*10c0*/  LOP3.LUT R16, R17, R14, RZ, 0xc0, !PT ;  /* 0x0000000e11107212 */ /* 0x000fc800078ec0ff */
[----:B------:R-:W-:-:S05]  /*10d0*/  IADD3 R16, PT, PT, R16, R29, RZ ;  /* 0x0000001d10107210 */ /* 0x000fca0007ffe0ff */
[----:B0-----:R-:W-:Y:S02]  /*10e0*/  IMAD.IADD R29, R19, 0x1, -R16 ;  /* 0x00000001131d7824 */ /* 0x001fe400078e0a10 */
[----:B------:R-:W-:-:S03]  /*10f0*/  IMAD.IADD R19, R16, 0x1, R19 ;  /* 0x0000000110137824 */ /* 0x000fc600078e0213 */
[----:B------:R-:W-:Y:S02]  /*1100*/  SHF.R.S32.HI R17, RZ, 0x1f, R29 ;  /* 0x0000001fff117819 */ /* 0x000fe4000001141d */
[-C--:B------:R-:W-:Y:S02]  /*1110*/  ISETP.GE.AND P0, PT, R19, R14.reuse, PT ;  /* 0x0000000e1300720c */ /* 0x080fe40003f06270 */
[----:B------:R-:W-:Y:S02]  /*1120*/  LOP3.LUT R16, R17, R14, RZ, 0xc0, !PT ;  /* 0x0000000e11107212 */ /* 0x000fe400078ec0ff */
[----:B------:R-:W-:-:S03]  /*1130*/  SHF.R.U32.HI R17, RZ, R11, R24 ;  /* 0x0000000bff117219 */ /* 0x000fc60000011618 */
[----:B------:R-:W-:Y:S01]  /*1140*/  IMAD.IADD R29, R29, 0x1, R16 ;  /* 0x000000011d1d7824 */ /* 0x000fe200078e0210 */
[----:B------:R-:W-:-:S05]  /*1150*/  SEL R16, R14, RZ, P0 ;  /* 0x000000ff0e107207 */ /* 0x000fca0000000000 */
[----:B------:R-:W-:Y:S01]  /*1160*/  IMAD.IADD R23, R19, 0x1, -R16 ;  /* 0x0000000113177824 */ /* 0x000fe200078e0a10 */
[----:B------:R-:W-:-:S05]  /*1170*/  LOP3.LUT R16, R24, R21, RZ, 0xc0, !PT ;  /* 0x0000001518107212 */ /* 0x000fca00078ec0ff */
[----:B------:R-:W-:Y:S02]  /*1180*/  IMAD R16, R20, R17, R16 ;  /* 0x0000001114107224 */ /* 0x000fe400078e0210 */
[----:B------:R-:W-:-:S04]  /*1190*/  IMAD.IADD R17, R17, 0x1, R9 ;  /* 0x0000000111117824 */ /* 0x000fc800078e0209 */
[----:B------:R-:W-:-:S05]  /*11a0*/  IMAD.WIDE.U32 R12, R17, 0x4, R12 ;  /* 0x00000004110c7825 */ /* 0x000fca00078e000c */
[----:B------:R0:W2:Y:S01]  /*11b0*/  LDG.E.CONSTANT R18, desc[UR6][R12.64] ;  /* 0x000000060c127981 */ /* 0x0000a2000c1e9900 */
[----:B------:R-:W-:Y:S01]  /*11c0*/  LEA R21, R16, UR4, 0x2 ;  /* 0x0000000410157c11 */ /* 0x000fe2000f8e10ff */
[C---:B------:R-:W-:Y:S01]  /*11d0*/  IMAD R22, R3.reuse, 0x4, R22 ;  /* 0x0000000403167824 */ /* 0x040fe200078e0216 */
[C-C-:B------:R-:W-:Y:S01]  /*11e0*/  IADD3 R28, PT, PT, R3.reuse, R28, R3.reuse ;  /* 0x0000001c031c7210 */ /* 0x140fe20007ffe003 */
[----:B------:R-:W-:Y:S01]  /*11f0*/  STS [R25], R29 ;  /* 0x0000001d19007388 */ /* 0x000fe20000000800 */
[C---:B------:R-:W-:Y:S01]  /*1200*/  IMAD R24, R3.reuse, 0x4, R24 ;  /* 0x0000000403187824 */ /* 0x040fe200078e0218 */
[C---:B------:R-:W-:Y:S02]  /*1210*/  LEA R26, R3.reuse, R26, 0x2 ;  /* 0x0000001a031a7211 */ /* 0x040fe400078e10ff */
[----:B------:R-:W-:Y:S01]  /*1220*/  STS [R27], R23 ;  /* 0x000000171b007388 */ /* 0x000fe20000000800 */
[----:B------:R-:W-:Y:S01]  /*1230*/  IADD3 R28, PT, PT, R3, R28, R3 ;  /* 0x0000001c031c7210 */ /* 0x000fe20007ffe003 */
[----:B0-----:R-:W-:-:S02]  /*1240*/  IMAD R12, R10, 0x4, R21 ;  /* 0x000000040a0c7824 */ /* 0x001fc400078e0215 */
        /* <DEDUP_REMOVED lines=16> */
[----:B------:R-:W-:Y:S01]  /*1350*/  ISETP.GE.U32.AND P0, PT, R28, 0x800, PT ;  /* 0x000008001c00780c */ /* 0x000fe20003f06070 */
[----:B------:R-:W-:Y:S02]  /*1360*/  IMAD.IADD R15, R15, 0x1, R16 ;  /* 0x000000010f0f7824 */ /* 0x000fe400078e0210 */
[----:B------:R-:W-:-:S03]  /*1370*/  IMAD.IADD R14, R17, 0x1, -R14 ;  /* 0x00000001110e7824 */ /* 0x000fc600078e0a0e */
[----:B------:R3:W-:Y:S04]  /*1380*/  STS [R12], R15 ;  /* 0x0000000f0c007388 */ /* 0x0007e80000000800 */
[----:B------:R3:W-:Y:S03]  /*1390*/  STS [R21], R14 ;  /* 0x0000000e15007388 */ /* 0x0007e60000000800 */
[----:B------:R-:W-:Y:S05]  /*13a0*/  @!P0 BRA `(.L_x_92) ;  /* 0xfffffff8000c8947 */ /* 0x000fea000383ffff */
.L_x_91:
[----:B------:R-:W-:Y:S05]  /*13b0*/  BSYNC.RECONVERGENT B0 ;  /* 0x0000000000007941 */ /* 0x000fea0003800200 */
.L_x_90:
[----:B0-----:R-:W-:Y:S01]  /*13c0*/  VIADD R11, R20, 0xffffffff ;  /* 0xffffffff140b7836 */ /* 0x001fe20000000000 */
[----:B------:R-:W-:Y:S01]  /*13d0*/  BAR.SYNC.DEFER_BLOCKING 0x0 ;  /* 0x0000000000007b1d */ /* 0x000fe20000010000 */
[----:B------:R-:W-:Y:S01]  /*13e0*/  ISETP.GT.U32.AND P0, PT, R10, 0x1, PT ;  /* 0x000000010a00780c */ /* 0x000fe20003f04070 */
[----:B---3--:R-:W-:Y:S01]  /*13f0*/  IMAD.MOV.U32 R12, RZ, RZ, 0x1000 ;  /* 0x00001000ff0c7424 */ /* 0x008fe200078e00ff */
[----:B------:R-:W-:Y:S02]  /*1400*/  SHF.R.U32.HI R10, RZ, 0x1, R10 ;  /* 0x00000001ff0a7819 */ /* 0x000fe4000001160a */
[----:B------:R-:W-:-:S06]  /*1410*/  LOP3.LUT R11, R20, R11, RZ, 0xc, !PT ;  /* 0x0000000b140b7212 */ /* 0x000fcc00078e0cff */
[----:B------:R-:W0:Y:S02]  /*1420*/  POPC R11, R11 ;  /* 0x0000000b000b7309 */ /* 0x000e240000000000 */
[----:B0-----:R-:W-:-:S05]  /*1430*/  SHF.R.U32.HI R12, RZ, R11, R12 ;  /* 0x0000000bff0c7219 */ /* 0x001fca000001160c */
[----:B------:R-:W-:Y:S01]  /*1440*/  IMAD.IADD R9, R12, 0x1, R9 ;  /* 0x000000010c097824 */ /* 0x000fe200078e0209 */
[----:B------:R-:W-:Y:S06]  /*1450*/  @P0 BRA `(.L_x_93) ;  /* 0xfffffff000200947 */ /* 0x000fec000383ffff */
[----:B------:R-:W-:Y:S01]  /*1460*/  LOP3.LUT R5, R5, 0x1, RZ, 0xc0, !PT ;  /* 0x0000000105057812 */ /* 0x000fe200078ec0ff */
[----:B------:R-:W-:Y:S03]  /*1470*/  BSSY.RECONVERGENT B0, `(.L_x_94) ;  /* 0x0000022000007945 */ /* 0x000fe60003800200 */
[----:B------:R-:W-:-:S13]  /*1480*/  ISETP.NE.U32.AND P0, PT, R5, 0x1, PT ;  /* 0x000000010500780c */ /* 0x000fda0003f05070 */
[----:B------:R-:W-:Y:S05]  /*1490*/  @P0 BRA `(.L_x_95) ;  /* 0x00000000007c0947 */ /* 0x000fea0003800000 */
[----:B------:R-:W0:Y:S01]  /*14a0*/  S2UR UR5, SR_CgaCtaId ;  /* 0x00000000000579c3 */ /* 0x000e220000008800 */
[C---:B------:R-:W-:Y:S01]  /*14b0*/  IMAD.SHL.U32 R5, R2.reuse, 0x10, RZ ;  /* 0x0000001002057824 */ /* 0x040fe200078e00ff */
[----:B------:R-:W-:Y:S01]  /*14c0*/  UMOV UR4, 0x400 ;  /* 0x0000040000047882 */ /* 0x000fe20000000000 */
[----:B------:R-:W-:Y:S01]  /*14d0*/  IMAD.SHL.U32 R8, R2, 0x4, RZ ;  /* 0x0000000402087824 */ /* 0x000fe200078e00ff */
[--C-:B------:R-:W-:Y:S02]  /*14e0*/  SHF.R.U32.HI R7, RZ, 0x2, R2.reuse ;  /* 0x00000002ff077819 */ /* 0x100fe40000011602 */
[----:B------:R-:W-:Y:S02]  /*14f0*/  LOP3.LUT R5, R5, 0x10, RZ, 0xc0, !PT ;  /* 0x0000001005057812 */ /* 0x000fe400078ec0ff */
[----:B------:R-:W-:Y:S02]  /*1500*/  SHF.R.U32.HI R9, RZ, 0x6, R2 ;  /* 0x00000006ff097819 */ /* 0x000fe40000011602 */
[----:B------:R-:W-:-:S02]  /*1510*/  LOP3.LUT R5, R5, 0x8, R8, 0xf8, !PT ;  /* 0x0000000805057812 */ /* 0x000fc400078ef808 */
[----:B------:R-:W-:Y:S02]  /*1520*/  LOP3.LUT R10, R9, 0x1, RZ, 0xc0, !PT ;  /* 0x00000001090a7812 */ /* 0x000fe400078ec0ff */
[--C-:B------:R-:W-:Y:S02]  /*1530*/  LOP3.LUT R6, R5, 0x4, R2.reuse, 0xf8, !PT ;  /* 0x0000000405067812 */ /* 0x100fe400078ef802 */
[----:B------:R-:W-:Y:S02]  /*1540*/  SHF.R.U32.HI R5, RZ, 0x4, R2 ;  /* 0x00000004ff057819 */ /* 0x000fe40000011602 */
[----:B------:R-:W-:-:S04]  /*1550*/  LOP3.LUT R6, R6, 0x2, R7, 0xf8, !PT ;  /* 0x0000000206067812 */ /* 0x000fc800078ef807 */
[----:B------:R-:W-:Y:S01]  /*1560*/  LOP3.LUT R6, R6, 0x1, R5, 0xf8, !PT ;  /* 0x0000000106067812 */ /* 0x000fe200078ef805 */
[----:B0-----:R-:W-:Y:S01]  /*1570*/  ULEA UR4, UR5, UR4, 0x18 ;  /* 0x0000000405047291 */ /* 0x001fe2000f8ec0ff */
[----:B------:R-:W-:-:S05]  /*1580*/  LOP3.LUT R5, R5, 0x2, RZ, 0xc0, !PT ;  /* 0x0000000205057812 */ /* 0x000fca00078ec0ff */
[----:B------:R-:W-:Y:S02]  /*1590*/  IMAD R5, R6, 0x4, R5 ;  /* 0x0000000406057824 */ /* 0x000fe400078e0205 */
[----:B------:R-:W0:Y:S01]  /*15a0*/  LDC.64 R6, c[0x0][0x380] ;  /* 0x0000e000ff067b82 */ /* 0x000e220000000a00 */
[----:B------:R3:W4:Y:S01]  /*15b0*/  LDS R11, [R8+UR4] ;  /* 0x00000004080b7984 */ /* 0x0007220008000800 */
[----:B------:R-:W-:Y:S01]  /*15c0*/  IMAD.IADD R5, R5, 0x1, R10 ;  /* 0x0000000105057824 */ /* 0x000fe200078e020a */
[----:B------:R-:W-:Y:S02]  /*15d0*/  LOP3.LUT R10, R9, 0x2, RZ, 0xc0, !PT ;  /* 0x00000002090a7812 */ /* 0x000fe400078ec0ff */
[--C-:B------:R-:W-:Y:S02]  /*15e0*/  SHF.R.U32.HI R9, RZ, 0x8, R2.reuse ;  /* 0x00000008ff097819 */ /* 0x100fe40000011602 */
[----:B------:R-:W-:Y:S01]  /*15f0*/  SHF.R.U32.HI R2, RZ, 0x7, R2 ;  /* 0x00000007ff027819 */ /* 0x000fe20000011602 */
[----:B------:R-:W-:Y:S01]  /*1600*/  IMAD R5, R5, 0x4, R10 ;  /* 0x0000000405057824 */ /* 0x000fe200078e020a */
[----:B---3--:R-:W-:-:S02]  /*1610*/  LOP3.LUT R8, R9, 0x1, RZ, 0xc0, !PT ;  /* 0x0000000109087812 */ /* 0x008fc400078ec0ff */
[----:B------:R-:W-:-:S03]  /*1620*/  LOP3.LUT R2, R2, 0x4, RZ, 0xc0, !PT ;  /* 0x0000000402027812 */ /* 0x000fc600078ec0ff */
[----:B------:R-:W-:-:S04]  /*1630*/  IMAD.IADD R5, R5, 0x1, R8 ;  /* 0x0000000105057824 */ /* 0x000fc800078e0208 */
[----:B------:R-:W-:Y:S02]  /*1640*/  IMAD R5, R5, 0x8, R2 ;  /* 0x0000000805057824 */ /* 0x000fe400078e0202 */
[----:B------:R-:W-:Y:S02]  /*1650*/  IMAD.MOV.U32 R2, RZ, RZ, R4 ;  /* 0x000000ffff027224 */ /* 0x000fe400078e0004 */
[----:B------:R-:W-:-:S04]  /*1660*/  IMAD R5, R0, 0x1000, R5 ;  /* 0x0000100000057824 */ /* 0x000fc800078e0205 */
[----:B0-----:R-:W-:-:S05]  /*1670*/  IMAD.WIDE.U32 R6, R5, 0x4, R6 ;  /* 0x0000000405067825 */ /* 0x001fca00078e0006 */
[----:B----4-:R0:W-:Y:S02]  /*1680*/  STG.E desc[UR6][R6.64], R11 ;  /* 0x0000000b06007986 */ /* 0x0101e4000c101906 */
.L_x_95:
[----:B------:R-:W-:Y:S05]  /*1690*/  BSYNC.RECONVERGENT B0 ;  /* 0x0000000000007941 */ /* 0x000fea0003800200 */
.L_x_94:
[----:B------:R-:W3:Y:S01]  /*16a0*/  S2UR UR5, SR_CgaCtaId ;  /* 0x00000000000579c3 */ /* 0x000ee20000008800 */
[C---:B0-----:R-:W-:Y:S01]  /*16b0*/  IMAD.IADD R6, R2.reuse, 0x1, R3 ;  /* 0x0000000102067824 */ /* 0x041fe200078e0203 */
[----:B------:R-:W-:Y:S01]  /*16c0*/  UMOV UR4, 0x400 ;  /* 0x0000040000047882 */ /* 0x000fe20000000000 */
[----:B------:R-:W-:-:S03]  /*16d0*/  IMAD.SHL.U32 R7, R2, 0x10, RZ ;  /* 0x0000001002077824 */ /* 0x000fc600078e00ff */
[----:B------:R-:W-:Y:S02]  /*16e0*/  SHF.L.U32 R9, R6, 0x4, RZ ;  /* 0x0000000406097819 */ /* 0x000fe400000006ff */
[----:B------:R-:W0:Y:S01]  /*16f0*/  LDC.64 R4, c[0x0][0x380] ;  /* 0x0000e000ff047b82 */ /* 0x000e220000000a00 */
[----:B------:R-:W-:Y:S02]  /*1700*/  LOP3.LUT R7, R7, 0x10, RZ, 0xc0, !PT ;  /* 0x0000001007077812 */ /* 0x000fe400078ec0ff */
[----:B------:R-:W-:Y:S01]  /*1710*/  LOP3.LUT R9, R9, 0x10, RZ, 0xc0, !PT ;  /* 0x0000001009097812 */ /* 0x000fe200078ec0ff */
[----:B---3--:R-:W-:-:S06]  /*1720*/  ULEA UR4, UR5, UR4, 0x18 ;  /* 0x0000000405047291 */ /* 0x008fcc000f8ec0ff */
[----:B------:R-:W-:-:S07]  /*1730*/  LEA R8, R2, UR4, 0x2 ;  /* 0x0000000402087c11 */ /* 0x000fce000f8e10ff */
.L_x_96:
[C---:B----4-:R-:W-:Y:S01]  /*1740*/  IMAD.SHL.U32 R10, R2.reuse, 0x4, RZ ;  /* 0x00000004020a7824 */ /* 0x050fe200078e00ff */
[----:B------:R-:W-:Y:S01]  /*1750*/  LOP3.LUT R11, R2, 0x4, RZ, 0xc0, !PT ;  /* 0x00000004020b7812 */ /* 0x000fe200078ec0ff */
[C---:B------:R-:W-:Y:S01]  /*1760*/  IMAD.SHL.U32 R12, R6.reuse, 0x4, RZ ;  /* 0x00000004060c7824 */ /* 0x040fe200078e00ff */
[----:B------:R-:W-:Y:S02]  /*1770*/  LOP3.LUT R13, R6, 0x4, RZ, 0xc0, !PT ;  /* 0x00000004060d7812 */ /* 0x000fe400078ec0ff */
[----:B------:R-:W-:Y:S02]  /*1780*/  LOP3.LUT R10, R10, 0x8, RZ, 0xc0, !PT ;  /* 0x000000080a0a7812 */ /* 0x000fe400078ec0ff */
[----:B------:R-:W-:Y:S02]  /*1790*/  LOP3.LUT R14, R12, 0x8, RZ, 0xc0, !PT ;  /* 0x000000080c0e7812 */ /* 0x000fe400078ec0ff */
[----:B------:R-:W-:Y:S02]  /*17a0*/  IADD3 R11, PT, PT, R11, R7, R10 ;  /* 0x000000070b0b7210 */ /* 0x000fe40007ffe00a */
[----:B------:R-:W-:-:S02]  /*17b0*/  SHF.R.U32.HI R12, RZ, 0x2, R2 ;  /* 0x00000002ff0c7819 */ /* 0x000fc40000011602 */
[----:B------:R-:W-:Y:S02]  /*17c0*/  SHF.R.U32.HI R10, RZ, 0x4, R2 ;  /* 0x00000004ff0a7819 */ /* 0x000fe40000011602 */
[----:B------:R-:W-:Y:S02]  /*17d0*/  IADD3 R15, PT, PT, R13, R9, R14 ;  /* 0x000000090d0f7210 */ /* 0x000fe40007ffe00e */
[----:B------:R-:W-:Y:S02]  /*17e0*/  LOP3.LUT R12, R12, 0x2, RZ, 0xc0, !PT ;  /* 0x000000020c0c7812 */ /* 0x000fe400078ec0ff */
[----:B------:R-:W-:Y:S02]  /*17f0*/  LOP3.LUT R13, R10, 0x1, RZ, 0xc0, !PT ;  /* 0x000000010a0d7812 */ /* 0x000fe400078ec0ff */
[--C-:B--2---:R-:W-:Y:S02]  /*1800*/  SHF.R.U32.HI R16, RZ, 0x2, R6.reuse ;  /* 0x00000002ff107819 */ /* 0x104fe40000011606 */
[----:B------:R-:W-:-:S02]  /*1810*/  SHF.R.U32.HI R14, RZ, 0x4, R6 ;  /* 0x00000004ff0e7819 */ /* 0x000fc40000011606 */
[----:B------:R-:W-:Y:S02]  /*1820*/  IADD3 R11, PT, PT, R13, R11, R12 ;  /* 0x0000000b0d0b7210 */ /* 0x000fe40007ffe00c */
[----:B------:R-:W-:Y:S02]  /*1830*/  LOP3.LUT R10, R10, 0x2, RZ, 0xc0, !PT ;  /* 0x000000020a0a7812 */ /* 0x000fe400078ec0ff */
[----:B------:R-:W-:Y:S02]  /*1840*/  LOP3.LUT R16, R16, 0x2, RZ, 0xc0, !PT ;  /* 0x0000000210107812 */ /* 0x000fe400078ec0ff */
[----:B-1----:R-:W-:Y:S01]  /*1850*/  LOP3.LUT R17, R14, 0x1, RZ, 0xc0, !PT ;  /* 0x000000010e117812 */ /* 0x002fe200078ec0ff */
[----:B------:R-:W-:Y:S01]  /*1860*/  IMAD R10, R11, 0x4, R10 ;  /* 0x000000040b0a7824 */ /* 0x000fe200078e020a */
[----:B------:R-:W-:Y:S02]  /*1870*/  SHF.R.U32.HI R12, RZ, 0x6, R2 ;  /* 0x00000006ff0c7819 */ /* 0x000fe40000011602 */
[----:B------:R-:W-:-:S02]  /*1880*/  IADD3 R15, PT, PT, R17, R15, R16 ;  /* 0x0000000f110f7210 */ /* 0x000fc40007ffe010 */
[----:B------:R-:W-:Y:S02]  /*1890*/  LOP3.LUT R14, R14, 0x2, RZ, 0xc0, !PT ;  /* 0x000000020e0e7812 */ /* 0x000fe400078ec0ff */
[----:B------:R-:W-:Y:S02]  /*18a0*/  SHF.R.U32.HI R16, RZ, 0x6, R6 ;  /* 0x00000006ff107819 */ /* 0x000fe40000011606 */
[----:B------:R-:W-:Y:S01]  /*18b0*/  LOP3.LUT R11, R12, 0x1, RZ, 0xc0, !PT ;  /* 0x000000010c0b7812 */ /* 0x000fe200078ec0ff */
[----:B------:R-:W-:Y:S01]  /*18c0*/  IMAD R15, R15, 0x4, R14 ;  /* 0x000000040f0f7824 */ /* 0x000fe200078e020e */
[----:B------:R-:W-:Y:S02]  /*18d0*/  LOP3.LUT R18, R16, 0x1, RZ, 0xc0, !PT ;  /* 0x0000000110127812 */ /* 0x000fe400078ec0ff */
[----:B------:R-:W-:Y:S01]  /*18e0*/  LOP3.LUT R12, R12, 0x2, RZ, 0xc0, !PT ;  /* 0x000000020c0c7812 */ /* 0x000fe200078ec0ff */
[----:B------:R-:W-:Y:S01]  /*18f0*/  IMAD.IADD R13, R10, 0x1, R11 ;  /* 0x000000010a0d7824 */ /* 0x000fe200078e020b */
[----:B------:R-:W-:Y:S01]  /*1900*/  SHF.R.U32.HI R14, RZ, 0x8, R2 ;  /* 0x00000008ff0e7819 */ /* 0x000fe20000011602 */
[----:B------:R-:W-:Y:S01]  /*1910*/  IMAD R11, R3, 0x4, R8 ;  /* 0x00000004030b7824 */ /* 0x000fe200078e0208 */
[----:B------:R1:W2:Y:S01]  /*1920*/  LDS R10, [R8] ;  /* 0x00000000080a7984 */ /* 0x0002a20000000800 */
[----:B------:R-:W-:Y:S01]  /*1930*/  IMAD.IADD R15, R15, 0x1, R18 ;  /* 0x000000010f0f7824 */ /* 0x000fe200078e0212 */
[----:B------:R-:W-:Y:S01]  /*1940*/  LOP3.LUT R18, R16, 0x2, RZ, 0xc0, !PT ;  /* 0x0000000210127812 */ /* 0x000fe200078ec0ff */
[----:B------:R-:W-:Y:S01]  /*1950*/  IMAD R12, R13, 0x4, R12 ;  /* 0x000000040d0c7824 */ /* 0x000fe200078e020c */
[----:B------:R-:W-:Y:S01]  /*1960*/  SHF.R.U32.HI R16, RZ, 0x8, R6 ;  /* 0x00000008ff107819 */ /* 0x000fe20000011606 */
[----:B------:R-:W3:Y:S01]  /*1970*/  LDS R11, [R11] ;  /* 0x000000000b0b7984 */ /* 0x000ee20000000800 */
[----:B------:R-:W-:Y:S01]  /*1980*/  LOP3.LUT R13, R14, 0x1, RZ, 0xc0, !PT ;  /* 0x000000010e0d7812 */ /* 0x000fe200078ec0ff */
[----:B------:R-:W-:Y:S01]  /*1990*/  IMAD R15, R15, 0x4, R18 ;  /* 0x000000040f0f7824 */ /* 0x000fe200078e0212 */
[C---:B------:R-:W-:Y:S01]  /*19a0*/  LOP3.LUT R18, R16.reuse, 0x1, RZ, 0xc0, !PT ;  /* 0x0000000110127812 */ /* 0x040fe200078ec0ff */
[----:B-1----:R-:W-:Y:S01]  /*19b0*/  IMAD R8, R3, 0x8, R8 ;  /* 0x0000000803087824 */ /* 0x002fe200078e0208 */
[----:B------:R-:W-:Y:S01]  /*19c0*/  LOP3.LUT R17, R16, 0x2, RZ, 0xc0, !PT ;  /* 0x0000000210117812 */ /* 0x000fe200078ec0ff */
[----:B------:R-:W-:Y:S01]  /*19d0*/  IMAD.IADD R12, R12, 0x1, R13 ;  /* 0x000000010c0c7824 */ /* 0x000fe200078e020d */
[----:B------:R-:W-:Y:S01]  /*19e0*/  SHF.R.U32.HI R13, RZ, 0xa, R2 ;  /* 0x0000000aff0d7819 */ /* 0x000fe20000011602 */
[----:B------:R-:W-:Y:S01]  /*19f0*/  IMAD.IADD R18, R15, 0x1, R18 ;  /* 0x000000010f127824 */ /* 0x000fe200078e0212 */
[----:B------:R-:W-:-:S02]  /*1a00*/  LOP3.LUT R15, R14, 0x2, RZ, 0xc0, !PT ;  /* 0x000000020e0f7812 */ /* 0x000fc400078ec0ff */
[----:B------:R-:W-:Y:S01]  /*1a10*/  SHF.R.U32.HI R14, RZ, 0xa, R6 ;  /* 0x0000000aff0e7819 */ /* 0x000fe20000011606 */
[----:B------:R-:W-:Y:S01]  /*1a20*/  IMAD R17, R18, 0x4, R17 ;  /* 0x0000000412117824 */ /* 0x000fe200078e0211 */
[----:B------:R-:W-:Y:S01]  /*1a30*/  LOP3.LUT R13, R13, 0x1, RZ, 0xc0, !PT ;  /* 0x000000010d0d7812 */ /* 0x000fe200078ec0ff */
[----:B------:R-:W-:Y:S01]  /*1a40*/  IMAD R12, R12, 0x4, R15 ;  /* 0x000000040c0c7824 */ /* 0x000fe200078e020f */
[----:B------:R-:W-:Y:S02]  /*1a50*/  LOP3.LUT R16, R14, 0x1, RZ, 0xc0, !PT ;  /* 0x000000010e107812 */ /* 0x000fe400078ec0ff */
[----:B------:R-:W-:Y:S02]  /*1a60*/  SHF.R.U32.HI R14, RZ, 0xb, R2 ;  /* 0x0000000bff0e7819 */ /* 0x000fe40000011602 */
[----:B------:R-:W-:Y:S01]  /*1a70*/  SHF.R.U32.HI R15, RZ, 0xb, R6 ;  /* 0x0000000bff0f7819 */ /* 0x000fe20000011606 */
[----:B------:R-:W-:Y:S01]  /*1a80*/  IMAD.IADD R16, R17, 0x1, R16 ;  /* 0x0000000111107824 */ /* 0x000fe200078e0210 */
[----:B------:R-:W-:Y:S01]  /*1a90*/  IADD3 R12, PT, PT, R12, R13, RZ ;  /* 0x0000000d0c0c7210 */ /* 0x000fe20007ffe0ff */
[----:B------:R-:W-:Y:S01]  /*1aa0*/  IMAD R6, R3, 0x2, R6 ;  /* 0x0000000203067824 */ /* 0x000fe200078e0206 */
[----:B------:R-:W-:-:S02]  /*1ab0*/  LOP3.LUT R13, R14, 0x1, RZ, 0xc0, !PT ;  /* 0x000000010e0d7812 */ /* 0x000fc400078ec0ff */
[----:B------:R-:W-:Y:S02]  /*1ac0*/  LOP3.LUT R15, R15, 0x1, RZ, 0xc0, !PT ;  /* 0x000000010f0f7812 */ /* 0x000fe400078ec0ff */
[----:B------:R-:W-:Y:S01]  /*1ad0*/  IADD3 R2, PT, PT, R3, R2, R3 ;  /* 0x0000000203027210 */ /* 0x000fe20007ffe003 */
[----:B------:R-:W-:Y:S02]  /*1ae0*/  IMAD R13, R12, 0x2, R13 ;  /* 0x000000020c0d7824 */ /* 0x000fe400078e020d */
[----:B------:R-:W-:Y:S01]  /*1af0*/  IMAD R15, R16, 0x2, R15 ;  /* 0x00000002100f7824 */ /* 0x000fe200078e020f */
[----:B------:R-:W-:Y:S01]  /*1b00*/  ISETP.GE.U32.AND P0, PT, R2, 0x1000, PT ;  /* 0x000010000200780c */ /* 0x000fe20003f06070 */
[C---:B------:R-:W-:Y:S02]  /*1b10*/  IMAD R13, R0.reuse, 0x1000, R13 ;  /* 0x00001000000d7824 */ /* 0x040fe400078e020d */
[----:B------:R-:W-:Y:S02]  /*1b20*/  IMAD R15, R0, 0x1000, R15 ;  /* 0x00001000000f7824 */ /* 0x000fe400078e020f */
[----:B0-----:R-:W-:-:S04]  /*1b30*/  IMAD.WIDE.U32 R12, R13, 0x4, R4 ;  /* 0x000000040d0c7825 */ /* 0x001fc800078e0004 */
[----:B------:R-:W-:Y:S01]  /*1b40*/  IMAD.WIDE.U32 R14, R15, 0x4, R4 ;  /* 0x000000040f0e7825 */ /* 0x000fe200078e0004 */
[----:B--2---:R4:W-:Y:S04]  /*1b50*/  STG.E desc[UR6][R12.64], R10 ;  /* 0x0000000a0c007986 */ /* 0x0049e8000c101906 */
[----:B---3--:R4:W-:Y:S01]  /*1b60*/  STG.E desc[UR6][R14.64], R11 ;  /* 0x0000000b0e007986 */ /* 0x0089e2000c101906 */
[----:B------:R-:W-:Y:S05]  /*1b70*/  @!P0 BRA `(.L_x_96) ;  /* 0xfffffff800f08947 */ /* 0x000fea000383ffff */
[----:B------:R-:W-:Y:S05]  /*1b80*/  EXIT ;  /* 0x000000000000794d */ /* 0x000fea0003800000 */
        .weak           $__internal_2_$__cuda_sm20_div_u16
        .type           $__internal_2_$__cuda_sm20_div_u16,@function
        .size           $__internal_2_$__cuda_sm20_div_u16,(.L_x_221 - $__internal_2_$__cuda_sm20_div_u16)
$__internal_2_$__cuda_sm20_div_u16:
[----:B------:R-:W0:Y:S01]  /*1b90*/  I2F.U16 R6, R8 ;  /* 0x0000000800067306 */ /* 0x000e220000101000 */
[----:B------:R-:W-:Y:S02]  /*1ba0*/  IMAD.MOV.U32 R7, RZ, RZ, 0x4b800000 ;  /* 0x4b800000ff077424 */ /* 0x000fe400078e00ff */
[----:B------:R-:W-:Y:S01]  /*1bb0*/  IMAD.MOV.U32 R9, RZ, RZ, 0x0 ;  /* 0x00000000ff097424 */ /* 0x000fe200078e00ff */
[C---:B0-----:R-:W-:Y:S02]  /*1bc0*/  FSETP.GEU.AND P1, PT, |R6|.reuse, 1.175494350822287508e-38, PT ;  /* 0x008000000600780b */ /* 0x041fe40003f2e200 */
[----:B------:R-:W-:Y:S02]  /*1bd0*/  FSETP.GT.AND P0, PT, |R6|, 8.50705917302346158658e+37, PT ;  /* 0x7e8000000600780b */ /* 0x000fe40003f04200 */
[----:B------:R-:W-:-:S04]  /*1be0*/  FSEL R7, R7, 1, !P1 ;  /* 0x3f80000007077808 */ /* 0x000fc80004800000 */
[----:B------:R-:W-:Y:S02]  /*1bf0*/  FSEL R7, R7, 0.25, !P0 ;  /* 0x3e80000007077808 */ /* 0x000fe40004000000 */
[----:B------:R-:W-:Y:S01]  /*1c00*/  ISETP.NE.U32.AND P0, PT, R8, RZ, PT ;  /* 0x000000ff0800720c */ /* 0x000fe20003f05070 */
[----:B------:R-:W-:Y:S02]  /*1c10*/  IMAD.MOV.U32 R8, RZ, RZ, R12 ;  /* 0x000000ffff087224 */ /* 0x000fe400078e000c */
[----:B------:R-:W-:Y:S02]  /*1c20*/  FMUL R10, R6, R7 ;  /* 0x00000007060a7220 */ /* 0x000fe40000400000 */
[----:B------:R-:W-:Y:S08]  /*1c30*/  I2F.U16.RZ R6, R11 ;  /* 0x0000000b00067306 */ /* 0x000ff0000010d000 */
[----:B------:R-:W0:Y:S02]  /*1c40*/  MUFU.RCP R10, R10 ;  /* 0x0000000a000a7308 */ /* 0x000e240000001000 */
[----:B0-----:R-:W-:-:S04]  /*1c50*/  FMUL R7, R7, R10 ;  /* 0x0000000a07077220 */ /* 0x001fc80000400000 */
[----:B------:R-:W-:-:S04]  /*1c60*/  VIADD R7, R7, 0x2 ;  /* 0x0000000207077836 */ /* 0x000fc80000000000 */
[----:B------:R-:W-:-:S06]  /*1c70*/  FMUL.RZ R7, R6, R7 ;  /* 0x0000000706077220 */ /* 0x000fcc000040c000 */
[----:B------:R-:W0:Y:S02]  /*1c80*/  F2I.U32.TRUNC.NTZ R7, R7 ;  /* 0x0000000700077305 */ /* 0x000e24000020f000 */
[----:B0-----:R-:W-:Y:S01]  /*1c90*/  LOP3.LUT R6, R7, 0xffff, RZ, 0xc0, !PT ;  /* 0x0000ffff07067812 */ /* 0x001fe200078ec0ff */
[----:B------:R-:W-:Y:S01]  /*1ca0*/  @!P0 IMAD.MOV.U32 R6, RZ, RZ, -0x1 ;  /* 0xffffffffff068424 */ /* 0x000fe200078e00ff */
[----:B------:R-:W-:Y:S06]  /*1cb0*/  RET.REL.NODEC R8 `(_Z28lux_ntt_forward_fused_kernelILi4096EEvPiPKiS2_iii) ;  /* 0xffffffe008d07950 */ /* 0x000fec0003c3ffff */
.L_x_97:
        /* <DEDUP_REMOVED lines=12> */
.L_x_221:


//--------------------- .text._Z28lux_ntt_forward_fused_kernelILi2048EEvPiPKiS2_iii --------------------------
	.section	.text._Z28lux_ntt_forward_fused_kernelILi2048EEvPiPKiS2_iii,"ax",@progbits
	.align	128
        .global         _Z28lux_ntt_forward_fused_kernelILi2048EEvPiPKiS2_iii
        .type           _Z28lux_ntt_forward_fused_kernelILi2048EEvPiPKiS2_iii,@function
        .size           _Z28lux_ntt_forward_fused_kernelILi2048EEvPiPKiS2_iii,(.L_x_222 - _Z28lux_ntt_forward_fused_kernelILi2048EEvPiPKiS2_iii)
        .other          _Z28lux_ntt_forward_fused_kernelILi2048EEvPiPKiS2_iii,@"STO_CUDA_ENTRY STV_DEFAULT"
_Z28lux_ntt_forward_fused_kernelILi2048EEvPiPKiS2_iii:
.text._Z28lux_ntt_forward_fused_kernelILi2048EEvPiPKiS2_iii:
        /* <DEDUP_REMOVED lines=9> */
[----:B0-----:R-:W-:-:S04]  /*0090*/  IMAD.IADD R20, R22, 0x1, R11 ;  /* 0x0000000116147824 */ /* 0x001fc800078e020b */
[----:B------:R-:W-:-:S05]  /*00a0*/  IMAD.MOV R0, RZ, RZ, -R20 ;  /* 0x000000ffff007224 */ /* 0x000fca00078e0a14 */
[----:B------:R-:W-:-:S05]  /*00b0*/  PRMT R0, R0, 0x7710, RZ ;  /* 0x0000771000007816 */ /* 0x000fca00000000ff */
[----:B------:R-:W-:-:S05]  /*00c0*/  VIADD R0, R0, 0x7ff ;  /* 0x000007ff00007836 */ /* 0x000fca0000000000 */
[----:B------:R-:W-:-:S07]  /*00d0*/  LOP3.LUT R6, R0, 0xffff, RZ, 0xc0, !PT ;  /* 0x0000ffff00067812 */ /* 0x000fce00078ec0ff */
[----:B------:R-:W-:Y:S05]  /*00e0*/  CALL.REL.NOINC `($__internal_3_$__cuda_sm20_div_u16) ;  /* 0x0000002000007944 */ /* 0x000fea0003c00000 */
[----:B------:R-:W0:Y:S01]  /*00f0*/  I2F.U32.RP R4, R11 ;  /* 0x0000000b00047306 */ /* 0x000e220000209000 */
[C---:B------:R-:W-:Y:S01]  /*0100*/  ISETP.GE.U32.AND P0, PT, R20.reuse, 0x400, PT ;  /* 0x000004001400780c */ /* 0x040fe20003f06070 */
[----:B------:R-:W1:Y:S01]  /*0110*/  LDCU.64 UR6, c[0x0][0x358] ;  /* 0x00006b00ff0677ac */ /* 0x000e620008000a00 */
[----:B------:R-:W-:Y:S01]  /*0120*/  VIMNMX.U32 R0, PT, PT, R20, 0x400, !PT ;  /* 0x0000040014007848 */ /* 0x000fe20007fe0000 */
[----:B------:R-:W-:Y:S01]  /*0130*/  BSSY.RECONVERGENT B0, `(.L_x_98) ;  /* 0x0000028000007945 */ /* 0x000fe20003800200 */
[----:B------:R-:W-:Y:S01]  /*0140*/  SEL R17, RZ, 0x1, P0 ;  /* 0x00000001ff117807 */ /* 0x000fe20000000000 */
[----:B------:R-:W-:Y:S01]  /*0150*/  IMAD.MOV.U32 R8, RZ, RZ, R22 ;  /* 0x000000ffff087224 */ /* 0x000fe200078e0016 */
[----:B------:R-:W-:Y:S02]  /*0160*/  LOP3.LUT R9, R10, 0x3, RZ, 0xc0, !PT ;  /* 0x000000030a097812 */ /* 0x000fe400078ec0ff */
[----:B------:R-:W-:Y:S02]  /*0170*/  ISETP.NE.U32.AND P3, PT, R11, RZ, PT ;  /* 0x000000ff0b00720c */ /* 0x000fe40003f65070 */
[----:B------:R-:W-:Y:S01]  /*0180*/  ISETP.NE.AND P4, PT, R9, 0x2, PT ;  /* 0x000000020900780c */ /* 0x000fe20003f85270 */
[----:B0-----:R-:W0:Y:S02]  /*0190*/  MUFU.RCP R4, R4 ;  /* 0x0000000400047308 */ /* 0x001e240000001000 */
[----:B0-----:R-:W-:-:S06]  /*01a0*/  VIADD R3, R4, 0xffffffe ;  /* 0x0ffffffe04037836 */ /* 0x001fcc0000000000 */
[----:B------:R-:W0:Y:S02]  /*01b0*/  F2I.FTZ.U32.TRUNC.NTZ R3, R3 ;  /* 0x0000000300037305 */ /* 0x000e24000021f000 */
[----:B0-----:R-:W-:-:S04]  /*01c0*/  IMAD.MOV R2, RZ, RZ, -R3 ;  /* 0x000000ffff027224 */ /* 0x001fc800078e0a03 */
[----:B------:R-:W-:Y:S02]  /*01d0*/  IMAD R5, R2, R11, RZ ;  /* 0x0000000b02057224 */ /* 0x000fe400078e02ff */
[----:B------:R-:W-:-:S04]  /*01e0*/  IMAD.MOV.U32 R2, RZ, RZ, RZ ;  /* 0x000000ffff027224 */ /* 0x000fc800078e00ff */
[----:B------:R-:W-:Y:S01]  /*01f0*/  IMAD.HI.U32 R5, R3, R5, R2 ;  /* 0x0000000503057227 */ /* 0x000fe200078e0002 */
[----:B------:R-:W-:-:S05]  /*0200*/  IADD3 R2, PT, PT, R0, -R20, -R17 ;  /* 0x8000001400027210 */ /* 0x000fca0007ffe811 */
[----:B------:R-:W-:-:S04]  /*0210*/  IMAD.HI.U32 R0, R5, R2, RZ ;  /* 0x0000000205007227 */ /* 0x000fc800078e00ff */
[----:B------:R-:W-:-:S04]  /*0220*/  IMAD.MOV R3, RZ, RZ, -R0 ;  /* 0x000000ffff037224 */ /* 0x000fc800078e0a00 */
[----:B------:R-:W-:Y:S01]  /*0230*/  IMAD R2, R11, R3, R2 ;  /* 0x000000030b027224 */ /* 0x000fe200078e0202 */
[----:B------:R-:W-:-:S04]  /*0240*/  LOP3.LUT R3, R10, 0xffff, RZ, 0xc0, !PT ;  /* 0x0000ffff0a037812 */ /* 0x000fc800078ec0ff */
[----:B------:R-:W-:Y:S02]  /*0250*/  ISETP.GE.U32.AND P0, PT, R2, R11, PT ;  /* 0x0000000b0200720c */ /* 0x000fe40003f06070 */
[----:B------:R-:W-:-:S11]  /*0260*/  ISETP.GE.U32.AND P1, PT, R3, 0x2, PT ;  /* 0x000000020300780c */ /* 0x000fd60003f26070 */
[----:B------:R-:W-:-:S05]  /*0270*/  @P0 IMAD.IADD R2, R2, 0x1, -R11 ;  /* 0x0000000102020824 */ /* 0x000fca00078e0a0b */
[----:B------:R-:W-:Y:S01]  /*0280*/  ISETP.GE.U32.AND P2, PT, R2, R11, PT ;  /* 0x0000000b0200720c */ /* 0x000fe20003f46070 */
[----:B-1----:R-:W-:-:S12]  /*0290*/  @!P4 BRA `(.L_x_99) ;  /* 0x000000000044c947 */ /* 0x002fd80003800000 */
[----:B------:R-:W0:Y:S01]  /*02a0*/  S2R R7, SR_CgaCtaId ;  /* 0x0000000000077919 */ /* 0x000e220000008800 */
[----:B------:R-:W1:Y:S01]  /*02b0*/  LDC.64 R2, c[0x0][0x388] ;  /* 0x0000e200ff027b82 */ /* 0x000e620000000a00 */
[----:B------:R-:W-:Y:S01]  /*02c0*/  MOV R4, 0x400 ;  /* 0x0000040000047802 */ /* 0x000fe20000000f00 */
[----:B------:R-:W-:Y:S01]  /*02d0*/  IMAD.MOV.U32 R6, RZ, RZ, RZ ;  /* 0x000000ffff067224 */ /* 0x000fe200078e00ff */
[----:B------:R-:W-:Y:S01]  /*02e0*/  LOP3.LUT R15, R10, 0x3, RZ, 0xc0, !PT ;  /* 0x000000030a0f7812 */ /* 0x000fe200078ec0ff */
[----:B------:R-:W-:Y:S01]  /*02f0*/  IMAD.MOV.U32 R8, RZ, RZ, R22 ;  /* 0x000000ffff087224 */ /* 0x000fe200078e0016 */
[----:B0-----:R-:W-:-:S07]  /*0300*/  LEA R7, R7, R4, 0x18 ;  /* 0x0000000407077211 */ /* 0x001fce00078ec0ff */
.L_x_100:
        /* <DEDUP_REMOVED lines=10> */
.L_x_99:
[----:B------:R-:W-:Y:S05]  /*03b0*/  BSYNC.RECONVERGENT B0 ;  /* 0x0000000000007941 */ /* 0x000fea0003800200 */
.L_x_98:
[----:B------:R-:W-:Y:S04]  /*03c0*/  BSSY.RECONVERGENT B0, `(.L_x_101) ;  /* 0x000001d000007945 */ /* 0x000fe80003800200 */
[----:B------:R-:W-:Y:S05]  /*03d0*/  @!P1 BRA `(.L_x_102) ;  /* 0x00000000006c9947 */ /* 0x000fea0003800000 */
[----:B0-----:R-:W0:Y:S01]  /*03e0*/  S2R R4, SR_CgaCtaId ;  /* 0x0000000000047919 */ /* 0x001e220000008800 */
[----:B------:R-:W1:Y:S01]  /*03f0*/  LDC.64 R2, c[0x0][0x388] ;  /* 0x0000e200ff027b82 */ /* 0x000e620000000a00 */
[----:B------:R-:W-:-:S04]  /*0400*/  MOV R19, 0x400 ;  /* 0x0000040000137802 */ /* 0x000fc80000000f00 */
[----:B0-----:R-:W-:-:S07]  /*0410*/  LEA R19, R4, R19, 0x18 ;  /* 0x0000001304137211 */ /* 0x001fce00078ec0ff */
.L_x_103:
[----:B--2---:R-:W-:-:S04]  /*0420*/  IMAD R4, R21, 0x800, R8 ;  /* 0x0000080015047824 */ /* 0x004fc800078e0208 */
[C---:B------:R-:W-:Y:S02]  /*0430*/  IMAD.IADD R6, R4.reuse, 0x1, R11 ;  /* 0x0000000104067824 */ /* 0x040fe400078e020b */
[----:B-1----:R-:W-:-:S04]  /*0440*/  IMAD.WIDE.U32 R4, R4, 0x4, R2 ;  /* 0x0000000404047825 */ /* 0x002fc800078e0002 */
        /* <DEDUP_REMOVED lines=9> */
[----:B------:R-:W-:-:S04]  /*04e0*/  IMAD R24, R8, 0x4, R19 ;  /* 0x0000000408187824 */ /* 0x000fc800078e0213 */
        /* <DEDUP_REMOVED lines=10> */
.L_x_102:
[----:B------:R-:W-:Y:S05]  /*0590*/  BSYNC.RECONVERGENT B0 ;  /* 0x0000000000007941 */ /* 0x000fea0003800200 */
.L_x_101:
[----:B------:R-:W-:Y:S01]  /*05a0*/  BAR.SYNC.DEFER_BLOCKING 0x0 ;  /* 0x0000000000007b1d */ /* 0x000fe20000010000 */
[----:B------:R-:W-:Y:S02]  /*05b0*/  @P0 VIADD R0, R0, 0x1 ;  /* 0x0000000100000836 */ /* 0x000fe40000000000 */
[----:B------:R-:W-:Y:S02]  /*05c0*/  IMAD.IADD R8, R20, 0x1, R11 ;  /* 0x0000000114087824 */ /* 0x000fe400078e020b */
[----:B------:R-:W-:Y:S01]  /*05d0*/  @P2 VIADD R0, R0, 0x1 ;  /* 0x0000000100002836 */ /* 0x000fe20000000000 */
[----:B------:R-:W-:Y:S01]  /*05e0*/  @!P3 LOP3.LUT R0, RZ, R11, RZ, 0x33, !PT ;  /* 0x0000000bff00b212 */ /* 0x000fe200078e33ff */
[----:B--2---:R-:W-:Y:S02]  /*05f0*/  IMAD.MOV.U32 R6, RZ, RZ, RZ ;  /* 0x000000ffff067224 */ /* 0x004fe400078e00ff */
[----:B0-----:R-:W-:Y:S02]  /*0600*/  IMAD.MOV.U32 R4, RZ, RZ, 0x400 ;  /* 0x00000400ff047424 */ /* 0x001fe400078e00ff */
[----:B------:R-:W-:-:S07]  /*0610*/  IMAD.IADD R7, R17, 0x1, R0 ;  /* 0x0000000111077824 */ /* 0x000fce00078e0200 */
.L_x_109:
[C---:B------:R-:W-:Y:S01]  /*0620*/  VIADD R5, R4.reuse, 0xffffffff ;  /* 0xffffffff04057836 */ /* 0x040fe20000000000 */
[----:B------:R-:W-:Y:S01]  /*0630*/  LOP3.LUT R24, R7, 0x3, RZ, 0xc0, !PT ;  /* 0x0000000307187812 */ /* 0x000fe200078ec0ff */
[----:B------:R-:W-:Y:S01]  /*0640*/  BSSY.RECONVERGENT B0, `(.L_x_104) ;  /* 0x0000067000007945 */ /* 0x000fe20003800200 */
[C---:B------:R-:W-:Y:S02]  /*0650*/  IMAD.SHL.U32 R2, R4.reuse, 0x2, RZ ;  /* 0x0000000204027824 */ /* 0x040fe400078e00ff */
[----:B------:R-:W-:Y:S01]  /*0660*/  LOP3.LUT R3, R4, R5, RZ, 0xc, !PT ;  /* 0x0000000504037212 */ /* 0x000fe200078e0cff */
[----:B------:R-:W-:Y:S01]  /*0670*/  IMAD.MOV.U32 R0, RZ, RZ, R22 ;  /* 0x000000ffff007224 */ /* 0x000fe200078e0016 */
[----:B------:R-:W-:-:S04]  /*0680*/  ISETP.NE.AND P0, PT, R24, 0x3, PT ;  /* 0x000000031800780c */ /* 0x000fc80003f05270 */
[----:B------:R-:W0:Y:S09]  /*0690*/  POPC R3, R3 ;  /* 0x0000000300037309 */ /* 0x000e320000000000 */
[----:B-1234-:R-:W-:Y:S05]  /*06a0*/  @!P0 BRA `(.L_x_105) ;  /* 0x0000000400808947 */ /* 0x01efea0003800000 */
[----:B------:R-:W1:Y:S01]  /*06b0*/  LDC.64 R14, c[0x0][0x390] ;  /* 0x0000e400ff0e7b82 */ /* 0x000e620000000a00 */
[----:B0-----:R-:W-:-:S05]  /*06c0*/  SHF.R.U32.HI R13, RZ, R3, R22 ;  /* 0x00000003ff0d7219 */ /* 0x001fca0000011616 */
[----:B------:R-:W-:-:S04]  /*06d0*/  IMAD.IADD R17, R13, 0x1, R6 ;  /* 0x000000010d117824 */ /* 0x000fc800078e0206 */
[----:B-1----:R-:W-:-:S06]  /*06e0*/  IMAD.WIDE.U32 R16, R17, 0x4, R14 ;  /* 0x0000000411107825 */ /* 0x002fcc00078e000e */
[----:B------:R-:W2:Y:S01]  /*06f0*/  LDG.E.CONSTANT R16, desc[UR6][R16.64] ;  /* 0x0000000610107981 */ /* 0x000ea2000c1e9900 */
[----:B------:R-:W-:Y:S02]  /*0700*/  LOP3.LUT R0, R22, R5, RZ, 0xc0, !PT ;  /* 0x0000000516007212 */ /* 0x000fe400078ec0ff */
[----:B------:R-:W-:Y:S01]  /*0710*/  MOV R23, 0x400 ;  /* 0x0000040000177802 */ /* 0x000fe20000000f00 */
[----:B------:R-:W0:Y:S02]  /*0720*/  S2R R12, SR_CgaCtaId ;  /* 0x00000000000c7919 */ /* 0x000e240000008800 */
[----:B------:R-:W-:Y:S01]  /*0730*/  IMAD R0, R2, R13, R0 ;  /* 0x0000000d02007224 */ /* 0x000fe200078e0200 */
[----:B0-----:R-:W-:Y:S02]  /*0740*/  LEA R23, R12, R23, 0x18 ;  /* 0x000000170c177211 */ /* 0x001fe400078ec0ff */
[----:B------:R-:W0:Y:S03]  /*0750*/  LDC.64 R12, c[0x0][0x398] ;  /* 0x0000e600ff0c7b82 */ /* 0x000e260000000a00 */
[----:B------:R-:W-:-:S04]  /*0760*/  IMAD R27, R0, 0x4, R23 ;  /* 0x00000004001b7824 */ /* 0x000fc800078e0217 */
        /* <DEDUP_REMOVED lines=18> */
[----:B------:R-:W-:Y:S01]  /*0890*/  ISETP.NE.AND P0, PT, R24, RZ, PT ;  /* 0x000000ff1800720c */ /* 0x000fe20003f05270 */
[----:B------:R-:W-:-:S02]  /*08a0*/  IMAD.IADD R18, R19, 0x1, -R0 ;  /* 0x0000000113127824 */ /* 0x000fc400078e0a00 */
[----:B------:R1:W-:Y:S01]  /*08b0*/  STS [R25], R16 ;  /* 0x0000001019007388 */ /* 0x0003e20000000800 */
[----:B------:R-:W-:-:S03]  /*08c0*/  IMAD.MOV.U32 R0, RZ, RZ, R20 ;  /* 0x000000ffff007224 */ /* 0x000fc600078e0014 */
[----:B------:R1:W-:Y:S06]  /*08d0*/  STS [R27], R18 ;  /* 0x000000121b007388 */ /* 0x0003ec0000000800 */
[----:B------:R-:W-:Y:S05]  /*08e0*/  @!P0 BRA `(.L_x_105) ;  /* 0x0000000000f08947 */ /* 0x000fea0003800000 */
[----:B------:R-:W-:-:S05]  /*08f0*/  SHF.R.U32.HI R17, RZ, R3, R20 ;  /* 0x00000003ff117219 */ /* 0x000fca0000011614 */
[----:B-1----:R-:W-:-:S04]  /*0900*/  IMAD.IADD R27, R17, 0x1, R6 ;  /* 0x00000001111b7824 */ /* 0x002fc800078e0206 */
[----:B------:R-:W-:-:S05]  /*0910*/  IMAD.WIDE.U32 R26, R27, 0x4, R14 ;  /* 0x000000041b1a7825 */ /* 0x000fca00078e000e */
[----:B------:R-:W2:Y:S01]  /*0920*/  LDG.E.CONSTANT R18, desc[UR6][R26.64] ;  /* 0x000000061a127981 */ /* 0x000ea2000c1e9900 */
[----:B------:R-:W-:-:S05]  /*0930*/  LOP3.LUT R0, R20, R5, RZ, 0xc0, !PT ;  /* 0x0000000514007212 */ /* 0x000fca00078ec0ff */
        /* <DEDUP_REMOVED lines=19> */
[----:B------:R-:W-:Y:S01]  /*0a70*/  ISETP.NE.AND P0, PT, R24, 0x1, PT ;  /* 0x000000011800780c */ /* 0x000fe20003f05270 */
[----:B------:R-:W-:Y:S02]  /*0a80*/  IMAD.IADD R16, R16, 0x1, R17 ;  /* 0x0000000110107824 */ /* 0x000fe400078e0211 */
[----:B------:R-:W-:-:S02]  /*0a90*/  IMAD.IADD R18, R19, 0x1, -R0 ;  /* 0x0000000113127824 */ /* 0x000fc400078e0a00 */
[----:B------:R-:W-:Y:S01]  /*0aa0*/  IMAD.MOV.U32 R0, RZ, RZ, R8 ;  /* 0x000000ffff007224 */ /* 0x000fe200078e0008 */
[----:B------:R2:W-:Y:S04]  /*0ab0*/  STS [R25], R16 ;  /* 0x0000001019007388 */ /* 0x0005e80000000800 */
[----:B------:R2:W-:Y:S03]  /*0ac0*/  STS [R29], R18 ;  /* 0x000000121d007388 */ /* 0x0005e60000000800 */
[----:B------:R-:W-:Y:S05]  /*0ad0*/  @!P0 BRA `(.L_x_105) ;  /* 0x0000000000748947 */ /* 0x000fea0003800000 */
[----:B------:R-:W-:-:S05]  /*0ae0*/  SHF.R.U32.HI R17, RZ, R3, R8 ;  /* 0x00000003ff117219 */ /* 0x000fca0000011608 */
[----:B------:R-:W-:-:S04]  /*0af0*/  IMAD.IADD R19, R17, 0x1, R6 ;  /* 0x0000000111137824 */ /* 0x000fc800078e0206 */
[----:B--2---:R-:W-:-:S05]  /*0b00*/  IMAD.WIDE.U32 R18, R19, 0x4, R14 ;  /* 0x0000000413127825 */ /* 0x004fca00078e000e */
        /* <DEDUP_REMOVED lines=16> */
[----:B------:R-:W-:Y:S02]  /*0c10*/  IMAD.IADD R15, R13, 0x1, R0 ;  /* 0x000000010d0f7824 */ /* 0x000fe400078e0200 */
[----:B------:R-:W-:Y:S01]  /*0c20*/  IMAD.IADD R0, R8, 0x1, R11 ;  /* 0x0000000108007824 */ /* 0x000fe200078e020b */
        /* <DEDUP_REMOVED lines=8> */
.L_x_105:
[----:B------:R-:W-:Y:S05]  /*0cb0*/  BSYNC.RECONVERGENT B0 ;  /* 0x0000000000007941 */ /* 0x000fea0003800200 */
.L_x_104:
[----:B------:R-:W-:Y:S01]  /*0cc0*/  ISETP.GE.U32.AND P0, PT, R7, 0x3, PT ;  /* 0x000000030700780c */ /* 0x000fe20003f06070 */
[----:B------:R-:W-:-:S12]  /*0cd0*/  BSSY.RECONVERGENT B0, `(.L_x_106) ;  /* 0x0000081000007945 */ /* 0x000fd80003800200 */
[----:B------:R-:W-:Y:S05]  /*0ce0*/  @!P0 BRA `(.L_x_107) ;  /* 0x0000000400fc8947 */ /* 0x000fea0003800000 */
[C-C-:B------:R-:W-:Y:S02]  /*0cf0*/  IMAD R24, R11.reuse, 0x2, R0.reuse ;  /* 0x000000020b187824 */ /* 0x140fe400078e0200 */
[----:B------:R-:W-:Y:S02]  /*0d00*/  IMAD R26, R11, 0x3, R0 ;  /* 0x000000030b1a7824 */ /* 0x000fe400078e0200 */
[----:B------:R-:W-:-:S07]  /*0d10*/  IMAD.IADD R28, R0, 0x1, R11 ;  /* 0x00000001001c7824 */ /* 0x000fce00078e020b */
.L_x_108:
[----:B---34-:R-:W1:Y:S01]  /*0d20*/  LDC.64 R12, c[0x0][0x390] ;  /* 0x0000e400ff0c7b82 */ /* 0x018e620000000a00 */
[----:B0-----:R-:W-:-:S05]  /*0d30*/  SHF.R.U32.HI R15, RZ, R3, R0 ;  /* 0x00000003ff0f7219 */ /* 0x001fca0000011600 */
[----:B------:R-:W-:-:S04]  /*0d40*/  IMAD.IADD R17, R15, 0x1, R6 ;  /* 0x000000010f117824 */ /* 0x000fc800078e0206 */
[----:B-12---:R-:W-:-:S06]  /*0d50*/  IMAD.WIDE.U32 R16, R17, 0x4, R12 ;  /* 0x0000000411107825 */ /* 0x006fcc00078e000c */
[----:B------:R-:W2:Y:S01]  /*0d60*/  LDG.E.CONSTANT R16, desc[UR6][R16.64] ;  /* 0x0000000610107981 */ /* 0x000ea2000c1e9900 */
[----:B------:R-:W0:Y:S01]  /*0d70*/  S2UR UR5, SR_CgaCtaId ;  /* 0x00000000000579c3 */ /* 0x000e220000008800 */
[----:B------:R-:W-:Y:S01]  /*0d80*/  LOP3.LUT R14, R0, R5, RZ, 0xc0, !PT ;  /* 0x00000005000e7212 */ /* 0x000fe200078ec0ff */
[----:B------:R-:W-:-:S04]  /*0d90*/  UMOV UR4, 0x400 ;  /* 0x0000040000047882 */ /* 0x000fc80000000000 */
        /* <DEDUP_REMOVED lines=17> */
[----:B------:R-:W-:-:S03]  /*0eb0*/  IMAD.IADD R17, R16, 0x1, R17 ;  /* 0x0000000110117824 */ /* 0x000fc600078e0211 */
[----:B------:R-:W-:Y:S02]  /*0ec0*/  SHF.R.S32.HI R19, RZ, 0x1f, R18 ;  /* 0x0000001fff137819 */ /* 0x000fe40000011412 */
[-C--:B------:R-:W-:Y:S02]  /*0ed0*/  ISETP.GE.AND P0, PT, R17, R14.reuse, PT ;  /* 0x0000000e1100720c */ /* 0x080fe40003f06270 */
[----:B------:R-:W-:Y:S02]  /*0ee0*/  LOP3.LUT R19, R19, R14, RZ, 0xc0, !PT ;  /* 0x0000000e13137212 */ /* 0x000fe400078ec0ff */
[----:B------:R-:W-:Y:S02]  /*0ef0*/  SEL R16, R14, RZ, P0 ;  /* 0x000000ff0e107207 */ /* 0x000fe40000000000 */
[----:B------:R-:W-:Y:S02]  /*0f00*/  IADD3 R18, PT, PT, R18, R19, RZ ;  /* 0x0000001312127210 */ /* 0x000fe40007ffe0ff */
[----:B------:R-:W-:Y:S01]  /*0f10*/  SHF.R.U32.HI R19, RZ, R3, R28 ;  /* 0x00000003ff137219 */ /* 0x000fe2000001161c */
[----:B------:R-:W-:-:S02]  /*0f20*/  IMAD.IADD R29, R17, 0x1, -R16 ;  /* 0x00000001111d7824 */ /* 0x000fc400078e0a10 */
[----:B------:R0:W-:Y:S02]  /*0f30*/  STS [R27], R18 ;  /* 0x000000121b007388 */ /* 0x0001e40000000800 */
[----:B------:R-:W-:Y:S02]  /*0f40*/  IMAD R23, R2, R19, R23 ;  /* 0x0000001302177224 */ /* 0x000fe400078e0217 */
[----:B------:R-:W-:-:S04]  /*0f50*/  IMAD.IADD R19, R19, 0x1, R6 ;  /* 0x0000000113137824 */ /* 0x000fc800078e0206 */
[----:B------:R-:W-:-:S06]  /*0f60*/  IMAD.WIDE.U32 R16, R19, 0x4, R12 ;  /* 0x0000000413107825 */ /* 0x000fcc00078e000c */
[----:B------:R-:W2:Y:S01]  /*0f70*/  LDG.E.CONSTANT R16, desc[UR6][R16.64] ;  /* 0x0000000610107981 */ /* 0x000ea2000c1e9900 */
[----:B------:R-:W-:-:S03]  /*0f80*/  LEA R23, R23, UR4, 0x2 ;  /* 0x0000000417177c11 */ /* 0x000fc6000f8e10ff */
[----:B------:R1:W-:Y:S02]  /*0f90*/  STS [R25], R29 ;  /* 0x0000001d19007388 */ /* 0x0003e40000000800 */
[----:B0-----:R-:W-:-:S05]  /*0fa0*/  IMAD R27, R4, 0x4, R23 ;  /* 0x00000004041b7824 */ /* 0x001fca00078e0217 */
[----:B------:R-:W2:Y:S01]  /*0fb0*/  LDS R19, [R27] ;  /* 0x000000001b137984 */ /* 0x000ea20000000800 */
[----:B-1----:R-:W-:Y:S01]  /*0fc0*/  LOP3.LUT R25, R24, R5, RZ, 0xc0, !PT ;  /* 0x0000000518197212 */ /* 0x002fe200078ec0ff */
        /* <DEDUP_REMOVED lines=8> */
[----:B------:R-:W-:-:S04]  /*1050*/  IMAD.IADD R16, R16, 0x1, R18 ;  /* 0x0000000110107824 */ /* 0x000fc800078e0212 */
[----:B0-----:R-:W-:Y:S02]  /*1060*/  IMAD.IADD R18, R19, 0x1, -R16 ;  /* 0x0000000113127824 */ /* 0x001fe400078e0a10 */
[----:B------:R-:W-:-:S03]  /*1070*/  IMAD.IADD R17, R16, 0x1, R19 ;  /* 0x0000000110117824 */ /* 0x000fc600078e0213 */
[----:B------:R-:W-:Y:S02]  /*1080*/  SHF.R.S32.HI R19, RZ, 0x1f, R18 ;  /* 0x0000001fff137819 */ /* 0x000fe40000011412 */
[-C--:B------:R-:W-:Y:S02]  /*1090*/  ISETP.GE.AND P0, PT, R17, R14.reuse, PT ;  /* 0x0000000e1100720c */ /* 0x080fe40003f06270 */
[----:B------:R-:W-:Y:S02]  /*10a0*/  LOP3.LUT R19, R19, R14, RZ, 0xc0, !PT ;  /* 0x0000000e13137212 */ /* 0x000fe400078ec0ff */
[----:B------:R-:W-:-:S03]  /*10b0*/  SEL R16, R14, RZ, P0 ;  /* 0x000000ff0e107207 */ /* 0x000fc60000000000 */
[----:B------:R-:W-:Y:S01]  /*10c0*/  IMAD.IADD R18, R18, 0x1, R19 ;  /* 0x0000000112127824 */ /* 0x000fe200078e0213 */
[----:B------:R-:W-:Y:S01]  /*10d0*/  SHF.R.U32.HI R19, RZ, R3, R24 ;  /* 0x00000003ff137219 */ /* 0x000fe20000011618 */
[----:B------:R-:W-:-:S03]  /*10e0*/  IMAD.IADD R29, R17, 0x1, -R16 ;  /* 0x00000001111d7824 */ /* 0x000fc600078e0a10 */
[----:B------:R0:W-:Y:S01]  /*10f0*/  STS [R27], R18 ;  /* 0x000000121b007388 */ /* 0x0001e20000000800 */
[----:B------:R-:W-:Y:S02]  /*1100*/  IMAD R25, R2, R19, R25 ;  /* 0x0000001302197224 */ /* 0x000fe400078e0219 */
[----:B------:R-:W-:-:S04]  /*1110*/  IMAD.IADD R19, R19, 0x1, R6 ;  /* 0x0000000113137824 */ /* 0x000fc800078e0206 */
[----:B------:R-:W-:-:S06]  /*1120*/  IMAD.WIDE.U32 R16, R19, 0x4, R12 ;  /* 0x0000000413107825 */ /* 0x000fcc00078e000c */
[----:B------:R-:W2:Y:S01]  /*1130*/  LDG.E.CONSTANT R16, desc[UR6][R16.64] ;  /* 0x0000000610107981 */ /* 0x000ea2000c1e9900 */
[----:B------:R-:W-:-:S03]  /*1140*/  LEA R25, R25, UR4, 0x2 ;  /* 0x0000000419197c11 */ /* 0x000fc6000f8e10ff */
[----:B------:R-:W-:Y:S02]  /*1150*/  STS [R23], R29 ;  /* 0x0000001d17007388 */ /* 0x000fe40000000800 */
[----:B0-----:R-:W-:-:S05]  /*1160*/  IMAD R27, R4, 0x4, R25 ;  /* 0x00000004041b7824 */ /* 0x001fca00078e0219 */
        /* <DEDUP_REMOVED lines=12> */
[----:B------:R-:W-:-:S04]  /*1230*/  SHF.R.S32.HI R19, RZ, 0x1f, R18 ;  /* 0x0000001fff137819 */ /* 0x000fc80000011412 */
[----:B------:R-:W-:-:S05]  /*1240*/  LOP3.LUT R19, R19, R14, RZ, 0xc0, !PT ;  /* 0x0000000e13137212 */ /* 0x000fca00078ec0ff */
[----:B------:R-:W-:Y:S01]  /*1250*/  IMAD.IADD R18, R18, 0x1, R19 ;  /* 0x0000000112127824 */ /* 0x000fe200078e0213 */
[----:B------:R-:W-:Y:S02]  /*1260*/  SHF.R.U32.HI R19, RZ, R3, R26 ;  /* 0x00000003ff137219 */ /* 0x000fe4000001161a */
[----:B------:R-:W-:Y:S02]  /*1270*/  LOP3.LUT R16, R26, R5, RZ, 0xc0, !PT ;  /* 0x000000051a107212 */ /* 0x000fe400078ec0ff */
[----:B------:R-:W-:Y:S01]  /*1280*/  ISETP.GE.AND P0, PT, R17, R14, PT ;  /* 0x0000000e1100720c */ /* 0x000fe20003f06270 */
[----:B------:R-:W-:Y:S01]  /*1290*/  IMAD.IADD R23, R19, 0x1, R6 ;  /* 0x0000000113177824 */ /* 0x000fe200078e0206 */
[----:B------:R0:W-:Y:S03]  /*12a0*/  STS [R27], R18 ;  /* 0x000000121b007388 */ /* 0x0001e60000000800 */
[----:B------:R-:W-:-:S06]  /*12b0*/  IMAD.WIDE.U32 R12, R23, 0x4, R12 ;  /* 0x00000004170c7825 */ /* 0x000fcc00078e000c */
[----:B------:R-:W2:Y:S01]  /*12c0*/  LDG.E.CONSTANT R12, desc[UR6][R12.64] ;  /* 0x000000060c0c7981 */ /* 0x000ea2000c1e9900 */
[----:B------:R-:W-:Y:S01]  /*12d0*/  IMAD R19, R2, R19, R16 ;  /* 0x0000001302137224 */ /* 0x000fe200078e0210 */
[----:B------:R-:W-:Y:S01]  /*12e0*/  SEL R16, R14, RZ, P0 ;  /* 0x000000ff0e107207 */ /* 0x000fe20000000000 */
[C---:B------:R-:W-:Y:S01]  /*12f0*/  IMAD R24, R11.reuse, 0x4, R24 ;  /* 0x000000040b187824 */ /* 0x040fe200078e0218 */
[C-C-:B------:R-:W-:Y:S01]  /*1300*/  IADD3 R0, PT, PT, R11.reuse, R0, R11.reuse ;  /* 0x000000000b007210 */ /* 0x140fe20007ffe00b */
[----:B------:R-:W-:Y:S01]  /*1310*/  IMAD R26, R11, 0x4, R26 ;  /* 0x000000040b1a7824 */ /* 0x000fe200078e021a */
[----:B------:R-:W-:Y:S01]  /*1320*/  LEA R19, R19, UR4, 0x2 ;  /* 0x0000000413137c11 */ /* 0x000fe2000f8e10ff */
[----:B------:R-:W-:Y:S01]  /*1330*/  IMAD.IADD R29, R17, 0x1, -R16 ;  /* 0x00000001111d7824 */ /* 0x000fe200078e0a10 */
[C---:B------:R-:W-:Y:S01]  /*1340*/  IADD3 R0, PT, PT, R11.reuse, R0, R11 ;  /* 0x000000000b007210 */ /* 0x040fe20007ffe00b */
[----:B------:R-:W-:Y:S02]  /*1350*/  IMAD R28, R11, 0x4, R28 ;  /* 0x000000040b1c7824 */ /* 0x000fe400078e021c */
[----:B0-----:R-:W-:Y:S01]  /*1360*/  IMAD R18, R4, 0x4, R19 ;  /* 0x0000000404127824 */ /* 0x001fe200078e0213 */
[----:B------:R-:W-:Y:S04]  /*1370*/  STS [R25], R29 ;  /* 0x0000001d19007388 */ /* 0x000fe80000000800 */
[----:B------:R-:W2:Y:S04]  /*1380*/  LDS R17, [R18] ;  /* 0x0000000012117984 */ /* 0x000ea80000000800 */
[----:B------:R-:W0:Y:S01]  /*1390*/  LDS R23, [R19] ;  /* 0x0000000013177984 */ /* 0x000e220000000800 */
        /* <DEDUP_REMOVED lines=20> */
.L_x_107:
[----:B------:R-:W-:Y:S05]  /*14e0*/  BSYNC.RECONVERGENT B0 ;  /* 0x0000000000007941 */ /* 0x000fea0003800200 */
.L_x_106:
[----:B0-----:R-:W-:Y:S01]  /*14f0*/  VIADD R3, R2, 0xffffffff ;  /* 0xffffffff02037836 */ /* 0x001fe20000000000 */
[----:B------:R-:W-:Y:S01]  /*1500*/  BAR.SYNC.DEFER_BLOCKING 0x0 ;  /* 0x0000000000007b1d */ /* 0x000fe20000010000 */
[----:B------:R-:W-:Y:S01]  /*1510*/  ISETP.GT.U32.AND P0, PT, R4, 0x1, PT ;  /* 0x000000010400780c */ /* 0x000fe20003f04070 */
[----:B------:R-:W-:Y:S01]  /*1520*/  IMAD.MOV.U32 R0, RZ, RZ, 0x800 ;  /* 0x00000800ff007424 */ /* 0x000fe200078e00ff */
[----:B------:R-:W-:Y:S02]  /*1530*/  SHF.R.U32.HI R4, RZ, 0x1, R4 ;  /* 0x00000001ff047819 */ /* 0x000fe40000011604 */
[----:B------:R-:W-:-:S06]  /*1540*/  LOP3.LUT R3, R2, R3, RZ, 0xc, !PT ;  /* 0x0000000302037212 */ /* 0x000fcc00078e0cff */
[----:B------:R-:W0:Y:S02]  /*1550*/  POPC R3, R3 ;  /* 0x0000000300037309 */ /* 0x000e240000000000 */
[----:B0-----:R-:W-:-:S04]  /*1560*/  SHF.R.U32.HI R5, RZ, R3, R0 ;  /* 0x00000003ff057219 */ /* 0x001fc80000011600 */
[----:B------:R-:W-:Y:S01]  /*1570*/  IADD3 R6, PT, PT, R5, R6, RZ ;  /* 0x0000000605067210 */ /* 0x000fe20007ffe0ff */
[----:B------:R-:W-:Y:S06]  /*1580*/  @P0 BRA `(.L_x_109) ;  /* 0xfffffff000240947 */ /* 0x000fec000383ffff */
[----:B------:R-:W-:Y:S01]  /*1590*/  ISETP.NE.AND P0, PT, R9, 0x2, PT ;  /* 0x000000020900780c */ /* 0x000fe20003f05270 */
[----:B------:R-:W-:Y:S01]  /*15a0*/  BSSY.RECONVERGENT B0, `(.L_x_110) ;  /* 0x000002b000007945 */ /* 0x000fe20003800200 */
[----:B------:R-:W-:-:S04]  /*15b0*/  LOP3.LUT R10, R10, 0xffff, RZ, 0xc0, !PT ;  /* 0x0000ffff0a0a7812 */ /* 0x000fc800078ec0ff */
[----:B------:R-:W-:-:S07]  /*15c0*/  ISETP.GE.U32.AND P1, PT, R10, 0x2, PT ;  /* 0x000000020a00780c */ /* 0x000fce0003f26070 */
[----:B------:R-:W-:Y:S06]  /*15d0*/  @!P0 BRA `(.L_x_111) ;  /* 0x00000000009c8947 */ /* 0x000fec0003800000 */
[----:B------:R-:W0:Y:S01]  /*15e0*/  S2R R5, SR_CgaCtaId ;  /* 0x0000000000057919 */ /* 0x000e220000008800 */
[----:B------:R-:W1:Y:S01]  /*15f0*/  LDC.64 R2, c[0x0][0x380] ;  /* 0x0000e000ff027b82 */ /* 0x000e620000000a00 */
[----:B------:R-:W-:Y:S01]  /*1600*/  MOV R0, 0x400 ;  /* 0x0000040000007802 */ /* 0x000fe20000000f00 */
[----:B------:R-:W-:-:S03]  /*1610*/  IMAD.MOV.U32 R4, RZ, RZ, RZ ;  /* 0x000000ffff047224 */ /* 0x000fc600078e00ff */
[----:B0-----:R-:W-:-:S07]  /*1620*/  LEA R0, R5, R0, 0x18 ;  /* 0x0000000005007211 */ /* 0x001fce00078ec0ff */
.L_x_112:
[C---:B------:R-:W-:Y:S01]  /*1630*/  IMAD.SHL.U32 R5, R22.reuse, 0x10, RZ ;  /* 0x0000001016057824 */ /* 0x040fe200078e00ff */
[----:B------:R-:W-:Y:S01]  /*1640*/  SHF.R.U32.HI R8, RZ, 0x2, R22 ;  /* 0x00000002ff087819 */ /* 0x000fe20000011616 */
[----:B0-----:R-:W-:Y:S02]  /*1650*/  IMAD.SHL.U32 R6, R22, 0x4, RZ ;  /* 0x0000000416067824 */ /* 0x001fe400078e00ff */
[----:B------:R-:W-:Y:S01]  /*1660*/  VIADD R4, R4, 0x1 ;  /* 0x0000000104047836 */ /* 0x000fe20000000000 */
[----:B------:R-:W-:Y:S01]  /*1670*/  LOP3.LUT R5, R5, 0x10, RZ, 0xc0, !PT ;  /* 0x0000001005057812 */ /* 0x000fe200078ec0ff */
[----:B---3--:R-:W-:-:S03]  /*1680*/  IMAD.IADD R12, R0, 0x1, R6 ;  /* 0x00000001000c7824 */ /* 0x008fc600078e0206 */
[----:B------:R-:W-:Y:S02]  /*1690*/  LOP3.LUT R5, R5, 0x8, R6, 0xf8, !PT ;  /* 0x0000000805057812 */ /* 0x000fe400078ef806 */
[--C-:B------:R-:W-:Y:S01]  /*16a0*/  SHF.R.U32.HI R6, RZ, 0x6, R22.reuse ;  /* 0x00000006ff067819 */ /* 0x100fe20000011616 */
[----:B----4-:R-:W0:Y:S01]  /*16b0*/  LDS R13, [R12] ;  /* 0x000000000c0d7984 */ /* 0x010e220000000800 */
[--C-:B------:R-:W-:Y:S02]  /*16c0*/  LOP3.LUT R7, R5, 0x4, R22.reuse, 0xf8, !PT ;  /* 0x0000000405077812 */ /* 0x100fe400078ef816 */
[----:B------:R-:W-:Y:S02]  /*16d0*/  SHF.R.U32.HI R5, RZ, 0x4, R22 ;  /* 0x00000004ff057819 */ /* 0x000fe40000011616 */
[----:B------:R-:W-:Y:S02]  /*16e0*/  LOP3.LUT R8, R7, 0x2, R8, 0xf8, !PT ;  /* 0x0000000207087812 */ /* 0x000fe400078ef808 */
[----:B------:R-:W-:-:S02]  /*16f0*/  LOP3.LUT R10, R6, 0x1, RZ, 0xc0, !PT ;  /* 0x00000001060a7812 */ /* 0x000fc400078ec0ff */
[----:B------:R-:W-:Y:S02]  /*1700*/  LOP3.LUT R8, R8, 0x1, R5, 0xf8, !PT ;  /* 0x0000000108087812 */ /* 0x000fe400078ef805 */
[----:B------:R-:W-:Y:S02]  /*1710*/  LOP3.LUT R5, R5, 0x2, RZ, 0xc0, !PT ;  /* 0x0000000205057812 */ /* 0x000fe400078ec0ff */
[----:B------:R-:W-:Y:S02]  /*1720*/  SHF.R.U32.HI R7, RZ, 0x8, R22 ;  /* 0x00000008ff077819 */ /* 0x000fe40000011616 */
[----:B------:R-:W-:Y:S01]  /*1730*/  LOP3.LUT R6, R6, 0x2, RZ, 0xc0, !PT ;  /* 0x0000000206067812 */ /* 0x000fe200078ec0ff */
[----:B------:R-:W-:Y:S01]  /*1740*/  IMAD R5, R8, 0x4, R5 ;  /* 0x0000000408057824 */ /* 0x000fe200078e0205 */
[----:B------:R-:W-:-:S03]  /*1750*/  LOP3.LUT R8, R7, 0x1, RZ, 0xc0, !PT ;  /* 0x0000000107087812 */ /* 0x000fc600078ec0ff */
[----:B------:R-:W-:-:S04]  /*1760*/  IMAD.IADD R5, R5, 0x1, R10 ;  /* 0x0000000105057824 */ /* 0x000fc800078e020a */
[----:B------:R-:W-:Y:S01]  /*1770*/  IMAD R5, R5, 0x4, R6 ;  /* 0x0000000405057824 */ /* 0x000fe200078e0206 */
[--C-:B------:R-:W-:Y:S01]  /*1780*/  SHF.R.U32.HI R6, RZ, 0xa, R22.reuse ;  /* 0x0000000aff067819 */ /* 0x100fe20000011616 */
[----:B------:R-:W-:Y:S02]  /*1790*/  IMAD.IADD R22, R11, 0x1, R22 ;  /* 0x000000010b167824 */ /* 0x000fe400078e0216 */
[----:B------:R-:W-:Y:S01]  /*17a0*/  IMAD.IADD R5, R5, 0x1, R8 ;  /* 0x0000000105057824 */ /* 0x000fe200078e0208 */
[----:B------:R-:W-:Y:S02]  /*17b0*/  LOP3.LUT R8, R7, 0x2, RZ, 0xc0, !PT ;  /* 0x0000000207087812 */ /* 0x000fe400078ec0ff */
[----:B------:R-:W-:-:S03]  /*17c0*/  LOP3.LUT R6, R6, 0x1, RZ, 0xc0, !PT ;  /* 0x0000000106067812 */ /* 0x000fc600078ec0ff */
[----:B------:R-:W-:-:S04]  /*17d0*/  IMAD R5, R5, 0x4, R8 ;  /* 0x0000000405057824 */ /* 0x000fc800078e0208 */
[----:B------:R-:W-:Y:S01]  /*17e0*/  IMAD.IADD R6, R5, 0x1, R6 ;  /* 0x0000000105067824 */ /* 0x000fe200078e0206 */
[----:B------:R-:W-:-:S03]  /*17f0*/  LOP3.LUT R5, R4, R9, RZ, 0x3c, !PT ;  /* 0x0000000904057212 */ /* 0x000fc600078e3cff */
[----:B------:R-:W-:Y:S01]  /*1800*/  IMAD R7, R21, 0x800, R6 ;  /* 0x0000080015077824 */ /* 0x000fe200078e0206 */
[----:B------:R-:W-:-:S03]  /*1810*/  ISETP.NE.AND P0, PT, R5, 0x2, PT ;  /* 0x000000020500780c */ /* 0x000fc60003f05270 */
[----:B-1----:R-:W-:-:S05]  /*1820*/  IMAD.WIDE.U32 R6, R7, 0x4, R2 ;  /* 0x0000000407067825 */ /* 0x002fca00078e0002 */
[----:B0-----:R0:W-:Y:S05]  /*1830*/  STG.E desc[UR6][R6.64], R13 ;  /* 0x0000000d06007986 */ /* 0x0011ea000c101906 */
[----:B------:R-:W-:Y:S05]  /*1840*/  @P0 BRA `(.L_x_112) ;  /* 0xfffffffc00780947 */ /* 0x000fea000383ffff */
.L_x_111:
[----:B------:R-:W-:Y:S05]  /*1850*/  BSYNC.RECONVERGENT B0 ;  /* 0x0000000000007941 */ /* 0x000fea0003800200 */
.L_x_110:
[----:B------:R-:W-:Y:S05]  /*1860*/  @!P1 EXIT ;  /* 0x000000000000994d */ /* 0x000fea0003800000 */
[----:B------:R-:W5:Y:S01]  /*1870*/  S2UR UR5, SR_CgaCtaId ;  /* 0x00000000000579c3 */ /* 0x000f620000008800 */
[C---:B-12---:R-:W-:Y:S01]  /*1880*/  IMAD.IADD R16, R22.reuse, 0x1, R11 ;  /* 0x0000000116107824 */ /* 0x046fe200078e020b */
[----:B------:R-:W-:Y:S01]  /*1890*/  UMOV UR4, 0x400 ;  /* 0x0000040000047882 */ /* 0x000fe20000000000 */
[----:B------:R-:W-:Y:S02]  /*18a0*/  IMAD.SHL.U32 R15, R22, 0x10, RZ ;  /* 0x00000010160f7824 */ /* 0x000fe400078e00ff */
[----:B------:R-:W-:Y:S02]  /*18b0*/  IMAD.SHL.U32 R17, R16, 0x10, RZ ;  /* 0x0000001010117824 */ /* 0x000fe400078e00ff */
[C-C-:B------:R-:W-:Y:S01]  /*18c0*/  IMAD R0, R11.reuse, 0x2, R22.reuse ;  /* 0x000000020b007824 */ /* 0x140fe200078e0216 */
[----:B------:R-:W1:Y:S01]  /*18d0*/  LDC.64 R2, c[0x0][0x380] ;  /* 0x0000e000ff027b82 */ /* 0x000e620000000a00 */
[----:B---34-:R-:W-:Y:S01]  /*18e0*/  IMAD R14, R11, 0x3, R22 ;  /* 0x000000030b0e7824 */ /* 0x018fe200078e0216 */
[----:B------:R-:W-:-:S02]  /*18f0*/  LOP3.LUT R15, R15, 0x10, RZ, 0xc0, !PT ;  /* 0x000000100f0f7812 */ /* 0x000fc400078ec0ff */
[----:B------:R-:W-:Y:S01]  /*1900*/  LOP3.LUT R17, R17, 0x10, RZ, 0xc0, !PT ;  /* 0x0000001011117812 */ /* 0x000fe200078ec0ff */
[----:B-----5:R-:W-:-:S06]  /*1910*/  ULEA UR4, UR5, UR4, 0x18 ;  /* 0x0000000405047291 */ /* 0x020fcc000f8ec0ff */
[----:B------:R-:W-:-:S07]  /*1920*/  LEA R10, R22, UR4, 0x2 ;  /* 0x00000004160a7c11 */ /* 0x000fce000f8e10ff */
.L_x_113:
[C---:B--2---:R-:W-:Y:S01]  /*1930*/  IMAD.SHL.U32 R5, R22.reuse, 0x4, RZ ;  /* 0x0000000416057824 */ /* 0x044fe200078e00ff */
[----:B------:R-:W-:Y:S01]  /*1940*/  LOP3.LUT R9, R22, 0x4, RZ, 0xc0, !PT ;  /* 0x0000000416097812 */ /* 0x000fe200078ec0ff */
[C---:B------:R-:W-:Y:S01]  /*1950*/  IMAD.SHL.U32 R4, R16.reuse, 0x4, RZ ;  /* 0x0000000410047824 */ /* 0x040fe200078e00ff */
[----:B------:R-:W-:Y:S01]  /*1960*/  LOP3.LUT R8, R16, 0x4, RZ, 0xc0, !PT ;  /* 0x0000000410087812 */ /* 0x000fe200078ec0ff */
[----:B------:R-:W-:Y:S01]  /*1970*/  IMAD.SHL.U32 R12, R14, 0x4, RZ ;  /* 0x000000040e0c7824 */ /* 0x000fe200078e00ff */
[----:B0-----:R-:W-:Y:S01]  /*1980*/  LOP3.LUT R6, R5, 0x8, RZ, 0xc0, !PT ;  /* 0x0000000805067812 */ /* 0x001fe200078ec0ff */
[----:B------:R-:W-:Y:S01]  /*1990*/  IMAD.SHL.U32 R7, R0, 0x4, RZ ;  /* 0x0000000400077824 */ /* 0x000fe200078e00ff */
[----:B------:R-:W-:Y:S01]  /*19a0*/  LOP3.LUT R4, R4, 0x8, RZ, 0xc0, !PT ;  /* 0x0000000804047812 */ /* 0x000fe200078ec0ff */
[----:B------:R-:W-:Y:S01]  /*19b0*/  IMAD R25, R11, 0x8, R10 ;  /* 0x000000080b197824 */ /* 0x000fe200078e020a */
[----:B------:R-:W-:Y:S01]  /*19c0*/  IADD3 R9, PT, PT, R9, R15, R6 ;  /* 0x0000000f09097210 */ /* 0x000fe20007ffe006 */
[----:B------:R-:W-:Y:S01]  /*19d0*/  IMAD R27, R11, 0xc, R10 ;  /* 0x0000000c0b1b7824 */ /* 0x000fe200078e020a */
[----:B------:R-:W-:-:S02]  /*19e0*/  SHF.R.U32.HI R13, RZ, 0x2, R22 ;  /* 0x00000002ff0d7819 */ /* 0x000fc40000011616 */
[----:B------:R-:W-:Y:S01]  /*19f0*/  IADD3 R8, PT, PT, R8, R17, R4 ;  /* 0x0000001108087210 */ /* 0x000fe20007ffe004 */
[----:B------:R-:W-:Y:S01]  /*1a00*/  LDS R25, [R25] ;  /* 0x0000000019197984 */ /* 0x000fe20000000800 */
[--C-:B------:R-:W-:Y:S02]  /*1a10*/  SHF.R.U32.HI R6, RZ, 0x2, R16.reuse ;  /* 0x00000002ff067819 */ /* 0x100fe40000011610 */
[----:B------:R-:W-:Y:S01]  /*1a20*/  SHF.R.U32.HI R4, RZ, 0x4, R16 ;  /* 0x00000004ff047819 */ /* 0x000fe20000011610 */
[----:B------:R-:W-:Y:S01]  /*1a30*/  LDS R27, [R27] ;  /* 0x000000001b1b7984 */ /* 0x000fe20000000800 */
[----:B------:R-:W-:Y:S02]  /*1a40*/  LOP3.LUT R24, R13, 0x2, RZ, 0xc0, !PT ;  /* 0x000000020d187812 */ /* 0x000fe400078ec0ff */
[----:B------:R-:W-:Y:S02]  /*1a50*/  LOP3.LUT R20, R12, 0x8, RZ, 0xc0, !PT ;  /* 0x000000080c147812 */ /* 0x000fe400078ec0ff */
[----:B------:R-:W-:-:S02]  /*1a60*/  SHF.R.U32.HI R5, RZ, 0x4, R22 ;  /* 0x00000004ff057819 */ /* 0x000fc40000011616 */
[----:B------:R-:W-:Y:S02]  /*1a70*/  LOP3.LUT R19, R14, 0x4, RZ, 0xc0, !PT ;  /* 0x000000040e137812 */ /* 0x000fe400078ec0ff */
[----:B------:R-:W-:Y:S02]  /*1a80*/  LOP3.LUT R13, R6, 0x2, RZ, 0xc0, !PT ;  /* 0x00000002060d7812 */ /* 0x000fe400078ec0ff */
[----:B------:R-:W-:Y:S02]  /*1a90*/  LOP3.LUT R12, R4, 0x1, RZ, 0xc0, !PT ;  /* 0x00000001040c7812 */ /* 0x000fe400078ec0ff */
[----:B------:R-:W-:Y:S02]  /*1aa0*/  LOP3.LUT R18, R0, 0x4, RZ, 0xc0, !PT ;  /* 0x0000000400127812 */ /* 0x000fe400078ec0ff */
[----:B------:R-:W-:Y:S02]  /*1ab0*/  LOP3.LUT R6, R7, 0x8, RZ, 0xc0, !PT ;  /* 0x0000000807067812 */ /* 0x000fe400078ec0ff */
[----:B------:R-:W-:-:S02]  /*1ac0*/  LOP3.LUT R23, R5, 0x1, RZ, 0xc0, !PT ;  /* 0x0000000105177812 */ /* 0x000fc400078ec0ff */
[----:B------:R-:W-:Y:S02]  /*1ad0*/  IADD3 R7, PT, PT, R19, R17, R20 ;  /* 0x0000001113077210 */ /* 0x000fe40007ffe014 */
[----:B------:R-:W-:Y:S02]  /*1ae0*/  IADD3 R13, PT, PT, R12, R8, R13 ;  /* 0x000000080c0d7210 */ /* 0x000fe40007ffe00d */
[--C-:B------:R-:W-:Y:S02]  /*1af0*/  SHF.R.U32.HI R20, RZ, 0x2, R14.reuse ;  /* 0x00000002ff147819 */ /* 0x100fe4000001160e */
[----:B------:R-:W-:Y:S02]  /*1b00*/  SHF.R.U32.HI R8, RZ, 0x4, R14 ;  /* 0x00000004ff087819 */ /* 0x000fe4000001160e */
[----:B------:R-:W-:Y:S02]  /*1b10*/  IADD3 R6, PT, PT, R18, R15, R6 ;  /* 0x0000000f12067210 */ /* 0x000fe40007ffe006 */
[----:B------:R-:W-:-:S02]  /*1b20*/  IADD3 R9, PT, PT, R23, R9, R24 ;  /* 0x0000000917097210 */ /* 0x000fc40007ffe018 */
[--C-:B------:R-:W-:Y:S02]  /*1b30*/  SHF.R.U32.HI R18, RZ, 0x2, R0.reuse ;  /* 0x00000002ff127819 */ /* 0x100fe40000011600 */
[----:B------:R-:W-:Y:S02]  /*1b40*/  SHF.R.U32.HI R12, RZ, 0x4, R0 ;  /* 0x00000004ff0c7819 */ /* 0x000fe40000011600 */
[----:B------:R-:W-:Y:S02]  /*1b50*/  LOP3.LUT R20, R20, 0x2, RZ, 0xc0, !PT ;  /* 0x0000000214147812 */ /* 0x000fe400078ec0ff */
[----:B------:R-:W-:Y:S02]  /*1b60*/  LOP3.LUT R23, R8, 0x1, RZ, 0xc0, !PT ;  /* 0x0000000108177812 */ /* 0x000fe400078ec0ff */
[----:B------:R-:W-:Y:S02]  /*1b70*/  LOP3.LUT R4, R4, 0x2, RZ, 0xc0, !PT ;  /* 0x0000000204047812 */ /* 0x000fe400078ec0ff */
[----:B------:R-:W-:-:S02]  /*1b80*/  LOP3.LUT R19, R18, 0x2, RZ, 0xc0, !PT ;  /* 0x0000000212137812 */ /* 0x000fc400078ec0ff */
[----:B------:R-:W-:Y:S01]  /*1b90*/  LOP3.LUT R18, R12, 0x1, RZ, 0xc0, !PT ;  /* 0x000000010c127812 */ /* 0x000fe200078ec0ff */
[----:B------:R-:W-:Y:S01]  /*1ba0*/  IMAD R13, R13, 0x4, R4 ;  /* 0x000000040d0d7824 */ /* 0x000fe200078e0204 */
[----:B------:R-:W-:Y:S01]  /*1bb0*/  IADD3 R7, PT, PT, R23, R7, R20 ;  /* 0x0000000717077210 */ /* 0x000fe20007ffe014 */
[----:B------:R-:W-:Y:S01]  /*1bc0*/  IMAD R23, R11, 0x4, R10 ;  /* 0x000000040b177824 */ /* 0x000fe200078e020a */
[----:B------:R-:W-:Y:S02]  /*1bd0*/  LOP3.LUT R8, R8, 0x2, RZ, 0xc0, !PT ;  /* 0x0000000208087812 */ /* 0x000fe400078ec0ff */
[----:B------:R-:W-:Y:S02]  /*1be0*/  SHF.R.U32.HI R4, RZ, 0x6, R16 ;  /* 0x00000006ff047819 */ /* 0x000fe40000011610 */
[----:B------:R-:W-:Y:S01]  /*1bf0*/  IADD3 R6, PT, PT, R18, R6, R19 ;  /* 0x0000000612067210 */ /* 0x000fe20007ffe013 */
[----:B------:R-:W-:Y:S01]  /*1c00*/  IMAD R18, R7, 0x4, R8 ;  /* 0x0000000407127824 */ /* 0x000fe200078e0208 */
[----:B------:R-:W-:Y:S01]  /*1c10*/  LOP3.LUT R24, R5, 0x2, RZ, 0xc0, !PT ;  /* 0x0000000205187812 */ /* 0x000fe200078ec0ff */
[----:B------:R-:W-:Y:S01]  /*1c20*/  LDS R23, [R23] ;  /* 0x0000000017177984 */ /* 0x000fe20000000800 */
[----:B------:R-:W-:-:S02]  /*1c30*/  LOP3.LUT R5, R12, 0x2, RZ, 0xc0, !PT ;  /* 0x000000020c057812 */ /* 0x000fc400078ec0ff */
[----:B------:R-:W-:Y:S01]  /*1c40*/  LOP3.LUT R8, R4, 0x1, RZ, 0xc0, !PT ;  /* 0x0000000104087812 */ /* 0x000fe200078ec0ff */
[----:B------:R-:W-:Y:S01]  /*1c50*/  IMAD R9, R9, 0x4, R24 ;  /* 0x0000000409097824 */ /* 0x000fe200078e0218 */
[----:B------:R-:W-:Y:S01]  /*1c60*/  SHF.R.U32.HI R7, RZ, 0x6, R0 ;  /* 0x00000006ff077819 */ /* 0x000fe20000011600 */
[----:B------:R-:W-:Y:S01]  /*1c70*/  IMAD R12, R6, 0x4, R5 ;  /* 0x00000004060c7824 */ /* 0x000fe200078e0205 */
[----:B------:R-:W-:Y:S01]  /*1c80*/  SHF.R.U32.HI R6, RZ, 0x6, R14 ;  /* 0x00000006ff067819 */ /* 0x000fe2000001160e */
[----:B------:R-:W-:Y:S01]  /*1c90*/  IMAD.IADD R8, R13, 0x1, R8 ;  /* 0x000000010d087824 */ /* 0x000fe200078e0208 */
[----:B------:R-:W-:Y:S02]  /*1ca0*/  LOP3.LUT R13, R7, 0x1, RZ, 0xc0, !PT ;  /* 0x00000001070d7812 */ /* 0x000fe400078ec0ff */
[----:B------:R-:W-:Y:S02]  /*1cb0*/  LOP3.LUT R5, R4, 0x2, RZ, 0xc0, !PT ;  /* 0x0000000204057812 */ /* 0x000fe400078ec0ff */
[----:B------:R-:W-:Y:S01]  /*1cc0*/  SHF.R.U32.HI R20, RZ, 0x6, R22 ;  /* 0x00000006ff147819 */ /* 0x000fe20000011616 */
[----:B------:R-:W-:Y:S01]  /*1cd0*/  IMAD.IADD R12, R12, 0x1, R13 ;  /* 0x000000010c0c7824 */ /* 0x000fe200078e020d */
[----:B------:R-:W-:-:S02]  /*1ce0*/  LOP3.LUT R19, R6, 0x1, RZ, 0xc0, !PT ;  /* 0x0000000106137812 */ /* 0x000fc400078ec0ff */
[----:B------:R-:W-:Y:S02]  /*1cf0*/  LEA R13, R8, R5, 0x2 ;  /* 0x00000005080d7211 */ /* 0x000fe400078e10ff */
[----:B------:R-:W-:Y:S01]  /*1d00*/  SHF.R.U32.HI R5, RZ, 0x8, R16 ;  /* 0x00000008ff057819 */ /* 0x000fe20000011610 */
[----:B------:R-:W-:Y:S01]  /*1d10*/  IMAD.IADD R19, R18, 0x1, R19 ;  /* 0x0000000112137824 */ /* 0x000fe200078e0213 */
[----:B------:R-:W-:Y:S02]  /*1d20*/  LOP3.LUT R24, R20, 0x1, RZ, 0xc0, !PT ;  /* 0x0000000114187812 */ /* 0x000fe400078ec0ff */
[----:B------:R-:W-:Y:S02]  /*1d30*/  LOP3.LUT R8, R6, 0x2, RZ, 0xc0, !PT ;  /* 0x0000000206087812 */ /* 0x000fe400078ec0ff */
[----:B------:R-:W-:Y:S01]  /*1d40*/  LOP3.LUT R7, R7, 0x2, RZ, 0xc0, !PT ;  /* 0x0000000207077812 */ /* 0x000fe200078ec0ff */
[----:B------:R-:W-:Y:S01]  /*1d50*/  IMAD.IADD R9, R24, 0x1, R9 ;  /* 0x0000000118097824 */ /* 0x000fe200078e0209 */
[----:B------:R-:W-:Y:S01]  /*1d60*/  LOP3.LUT R18, R5, 0x1, RZ, 0xc0, !PT ;  /* 0x0000000105127812 */ /* 0x000fe200078ec0ff */
[----:B------:R-:W-:Y:S01]  /*1d70*/  IMAD R8, R19, 0x4, R8 ;  /* 0x0000000413087824 */ /* 0x000fe200078e0208 */
[----:B------:R-:W-:Y:S01]  /*1d80*/  LOP3.LUT R20, R20, 0x2, RZ, 0xc0, !PT ;  /* 0x0000000214147812 */ /* 0x000fe200078ec0ff */
[----:B------:R-:W-:Y:S01]  /*1d90*/  IMAD R12, R12, 0x4, R7 ;  /* 0x000000040c0c7824 */ /* 0x000fe200078e0207 */
[----:B------:R-:W-:Y:S01]  /*1da0*/  SHF.R.U32.HI R4, RZ, 0x8, R22 ;  /* 0x00000008ff047819 */ /* 0x000fe20000011616 */
[----:B------:R0:W2:Y:S01]  /*1db0*/  LDS R19, [R10] ;  /* 0x000000000a137984 */ /* 0x0000a20000000800 */
[----:B------:R-:W-:Y:S01]  /*1dc0*/  IMAD.IADD R7, R13, 0x1, R18 ;  /* 0x000000010d077824 */ /* 0x000fe200078e0212 */
[----:B------:R-:W-:Y:S01]  /*1dd0*/  SHF.R.U32.HI R13, RZ, 0x8, R0 ;  /* 0x00000008ff0d7819 */ /* 0x000fe20000011600 */
[----:B------:R-:W-:Y:S01]  /*1de0*/  IMAD R9, R9, 0x4, R20 ;  /* 0x0000000409097824 */ /* 0x000fe200078e0214 */
[----:B------:R-:W-:-:S02]  /*1df0*/  LOP3.LUT R6, R4, 0x1, RZ, 0xc0, !PT ;  /* 0x0000000104067812 */ /* 0x000fc400078ec0ff */
[C---:B------:R-:W-:Y:S02]  /*1e00*/  LOP3.LUT R29, R13.reuse, 0x1, RZ, 0xc0, !PT ;  /* 0x000000010d1d7812 */ /* 0x040fe400078ec0ff */
[----:B------:R-:W-:Y:S01]  /*1e10*/  LOP3.LUT R13, R13, 0x2, RZ, 0xc0, !PT ;  /* 0x000000020d0d7812 */ /* 0x000fe200078ec0ff */
[----:B------:R-:W-:Y:S01]  /*1e20*/  IMAD.IADD R6, R6, 0x1, R9 ;  /* 0x0000000106067824 */ /* 0x000fe200078e0209 */
[----:B------:R-:W-:Y:S01]  /*1e30*/  SHF.R.U32.HI R9, RZ, 0x8, R14 ;  /* 0x00000008ff097819 */ /* 0x000fe2000001160e */
[----:B------:R-:W-:Y:S01]  /*1e40*/  IMAD.IADD R12, R12, 0x1, R29 ;  /* 0x000000010c0c7824 */ /* 0x000fe200078e021d */
[----:B------:R-:W-:Y:S01]  /*1e50*/  LOP3.LUT R29, R4, 0x2, RZ, 0xc0, !PT ;  /* 0x00000002041d7812 */ /* 0x000fe200078ec0ff */
[----:B0-----:R-:W-:Y:S01]  /*1e60*/  IMAD R10, R11, 0x10, R10 ;  /* 0x000000100b0a7824 */ /* 0x001fe200078e020a */
[----:B------:R-:W-:Y:S01]  /*1e70*/  LOP3.LUT R18, R9, 0x1, RZ, 0xc0, !PT ;  /* 0x0000000109127812 */ /* 0x000fe200078ec0ff */
[----:B------:R-:W-:Y:S01]  /*1e80*/  IMAD R12, R12, 0x4, R13 ;  /* 0x000000040c0c7824 */ /* 0x000fe200078e020d */
[----:B------:R-:W-:Y:S01]  /*1e90*/  LOP3.LUT R4, R5, 0x2, RZ, 0xc0, !PT ;  /* 0x0000000205047812 */ /* 0x000fe200078ec0ff */
[----:B------:R-:W-:Y:S01]  /*1ea0*/  IMAD R6, R6, 0x4, R29 ;  /* 0x0000000406067824 */ /* 0x000fe200078e021d */
[----:B------:R-:W-:Y:S01]  /*1eb0*/  LOP3.LUT R9, R9, 0x2, RZ, 0xc0, !PT ;  /* 0x0000000209097812 */ /* 0x000fe200078ec0ff */
[----:B------:R-:W-:Y:S01]  /*1ec0*/  IMAD.IADD R8, R8, 0x1, R18 ;  /* 0x0000000108087824 */ /* 0x000fe200078e0212 */
[----:B------:R-:W-:Y:S01]  /*1ed0*/  SHF.R.U32.HI R13, RZ, 0xa, R22 ;  /* 0x0000000aff0d7819 */ /* 0x000fe20000011616 */
[----:B------:R-:W-:Y:S01]  /*1ee0*/  IMAD R7, R7, 0x4, R4 ;  /* 0x0000000407077824 */ /* 0x000fe200078e0204 */
[----:B------:R-:W-:Y:S01]  /*1ef0*/  SHF.R.U32.HI R4, RZ, 0xa, R16 ;  /* 0x0000000aff047819 */ /* 0x000fe20000011610 */
[----:B------:R-:W-:Y:S01]  /*1f00*/  IMAD R8, R8, 0x4, R9 ;  /* 0x0000000408087824 */ /* 0x000fe200078e0209 */
[--C-:B------:R-:W-:Y:S01]  /*1f10*/  SHF.R.U32.HI R5, RZ, 0xa, R0.reuse ;  /* 0x0000000aff057819 */ /* 0x100fe20000011600 */
[C---:B------:R-:W-:Y:S01]  /*1f20*/  IMAD R0, R11.reuse, 0x4, R0 ;  /* 0x000000040b007824 */ /* 0x040fe200078e0200 */
[--C-:B------:R-:W-:Y:S01]  /*1f30*/  SHF.R.U32.HI R9, RZ, 0xa, R14.reuse ;  /* 0x0000000aff097819 */ /* 0x100fe2000001160e */
[----:B------:R-:W-:Y:S01]  /*1f40*/  IMAD R14, R11, 0x4, R14 ;  /* 0x000000040b0e7824 */ /* 0x000fe200078e020e */
[----:B------:R-:W-:Y:S01]  /*1f50*/  LOP3.LUT R13, R13, 0x1, RZ, 0xc0, !PT ;  /* 0x000000010d0d7812 */ /* 0x000fe200078ec0ff */
[----:B------:R-:W-:Y:S01]  /*1f60*/  IMAD R16, R11, 0x4, R16 ;  /* 0x000000040b107824 */ /* 0x000fe200078e0210 */
[----:B------:R-:W-:-:S02]  /*1f70*/  LOP3.LUT R4, R4, 0x1, RZ, 0xc0, !PT ;  /* 0x0000000104047812 */ /* 0x000fc400078ec0ff */
[----:B------:R-:W-:Y:S01]  /*1f80*/  LOP3.LUT R5, R5, 0x1, RZ, 0xc0, !PT ;  /* 0x0000000105057812 */ /* 0x000fe200078ec0ff */
[----:B------:R-:W-:Y:S01]  /*1f90*/  IMAD.IADD R6, R13, 0x1, R6 ;  /* 0x000000010d067824 */ /* 0x000fe200078e0206 */
[----:B------:R-:W-:Y:S01]  /*1fa0*/  LOP3.LUT R9, R9, 0x1, RZ, 0xc0, !PT ;  /* 0x0000000109097812 */ /* 0x000fe200078ec0ff */
[----:B------:R-:W-:Y:S01]  /*1fb0*/  IMAD.IADD R4, R7, 0x1, R4 ;  /* 0x0000000107047824 */ /* 0x000fe200078e0204 */
[C---:B------:R-:W-:Y:S01]  /*1fc0*/  IADD3 R22, PT, PT, R11.reuse, R22, R11 ;  /* 0x000000160b167210 */ /* 0x040fe20007ffe00b */
[----:B------:R-:W-:Y:S02]  /*1fd0*/  IMAD.IADD R12, R12, 0x1, R5 ;  /* 0x000000010c0c7824 */ /* 0x000fe400078e0205 */
[----:B------:R-:W-:Y:S01]  /*1fe0*/  IMAD.IADD R8, R8, 0x1, R9 ;  /* 0x0000000108087824 */ /* 0x000fe200078e0209 */
[----:B------:R-:W-:Y:S01]  /*1ff0*/  IADD3 R22, PT, PT, R11, R22, R11 ;  /* 0x000000160b167210 */ /* 0x000fe20007ffe00b */
[C---:B------:R-:W-:Y:S02]  /*2000*/  IMAD R5, R21.reuse, 0x800, R6 ;  /* 0x0000080015057824 */ /* 0x040fe400078e0206 */
[C---:B------:R-:W-:Y:S01]  /*2010*/  IMAD R7, R21.reuse, 0x800, R4 ;  /* 0x0000080015077824 */ /* 0x040fe200078e0204 */
[----:B------:R-:W-:Y:S01]  /*2020*/  ISETP.GE.U32.AND P0, PT, R22, 0x800, PT ;  /* 0x000008001600780c */ /* 0x000fe20003f06070 */
[----:B------:R-:W-:-:S02]  /*2030*/  IMAD R9, R21, 0x800, R12 ;  /* 0x0000080015097824 */ /* 0x000fc400078e020c */
[----:B------:R-:W-:Y:S02]  /*2040*/  IMAD R13, R21, 0x800, R8 ;  /* 0x00000800150d7824 */ /* 0x000fe400078e0208 */
[----:B-1----:R-:W-:-:S04]  /*2050*/  IMAD.WIDE.U32 R4, R5, 0x4, R2 ;  /* 0x0000000405047825 */ /* 0x002fc800078e0002 */
[--C-:B------:R-:W-:Y:S01]  /*2060*/  IMAD.WIDE.U32 R6, R7, 0x4, R2.reuse ;  /* 0x0000000407067825 */ /* 0x100fe200078e0002 */
[----:B--2---:R2:W-:Y:S03]  /*2070*/  STG.E desc[UR6][R4.64], R19 ;  /* 0x0000001304007986 */ /* 0x0045e6000c101906 */
[--C-:B------:R-:W-:Y:S01]  /*2080*/  IMAD.WIDE.U32 R8, R9, 0x4, R2.reuse ;  /* 0x0000000409087825 */ /* 0x100fe200078e0002 */
[----:B------:R2:W-:Y:S03]  /*2090*/  STG.E desc[UR6][R6.64], R23 ;  /* 0x0000001706007986 */ /* 0x0005e6000c101906 */
[----:B------:R-:W-:Y:S01]  /*20a0*/  IMAD.WIDE.U32 R12, R13, 0x4, R2 ;  /* 0x000000040d0c7825 */ /* 0x000fe200078e0002 */
[----:B------:R2:W-:Y:S04]  /*20b0*/  STG.E desc[UR6][R8.64], R25 ;  /* 0x0000001908007986 */ /* 0x0005e8000c101906 */
[----:B------:R2:W-:Y:S01]  /*20c0*/  STG.E desc[UR6][R12.64], R27 ;  /* 0x0000001b0c007986 */ /* 0x0005e2000c101906 */
[----:B------:R-:W-:Y:S05]  /*20d0*/  @!P0 BRA `(.L_x_113) ;  /* 0xfffffff800148947 */ /* 0x000fea000383ffff */
[----:B------:R-:W-:Y:S05]  /*20e0*/  EXIT ;  /* 0x000000000000794d */ /* 0x000fea0003800000 */
        .weak           $__internal_3_$__cuda_sm20_div_u16
        .type           $__internal_3_$__cuda_sm20_div_u16,@function
        .size           $__internal_3_$__cuda_sm20_div_u16,(.L_x_222 - $__internal_3_$__cuda_sm20_div_u16)
$__internal_3_$__cuda_sm20_div_u16:
[----:B------:R-:W0:Y:S01]  /*20f0*/  I2F.U16 R0, R2 ;  /* 0x0000000200007306 */ /* 0x000e220000101000 */
[----:B------:R-:W-:Y:S01]  /*2100*/  IMAD.MOV.U32 R3, RZ, RZ, 0x4b800000 ;  /* 0x4b800000ff037424 */ /* 0x000fe200078e00ff */
[C---:B0-----:R-:W-:Y:S02]  /*2110*/  FSETP.GEU.AND P1, PT, |R0|.reuse, 1.175494350822287508e-38, PT ;  /* 0x008000000000780b */ /* 0x041fe40003f2e200 */
[----:B------:R-:W-:Y:S02]  /*2120*/  FSETP.GT.AND P0, PT, |R0|, 8.50705917302346158658e+37, PT ;  /* 0x7e8000000000780b */ /* 0x000fe40003f04200 */
[----:B------:R-:W-:-:S04]  /*2130*/  FSEL R3, R3, 1, !P1 ;  /* 0x3f80000003037808 */ /* 0x000fc80004800000 */
[----:B------:R-:W-:Y:S02]  /*2140*/  FSEL R3, R3, 0.25, !P0 ;  /* 0x3e80000003037808 */ /* 0x000fe40004000000 */
[----:B------:R-:W-:Y:S01]  /*2150*/  ISETP.NE.U32.AND P0, PT, R2, RZ, PT ;  /* 0x000000ff0200720c */ /* 0x000fe20003f05070 */
[----:B------:R-:W-:Y:S02]  /*2160*/  IMAD.MOV.U32 R2, RZ, RZ, R5 ;  /* 0x000000ffff027224 */ /* 0x000fe400078e0005 */
        /* <DEDUP_REMOVED lines=11> */
[----:B------:R-:W-:Y:S06]  /*2220*/  RET.REL.NODEC R2 `(_Z28lux_ntt_forward_fused_kernelILi2048EEvPiPKiS2_iii) ;  /* 0xffffffdc02747950 */ /* 0x000fec0003c3ffff */
.L_x_114:
        /* <DEDUP_REMOVED lines=13> */
.L_x_222:


//--------------------- .text._Z28lux_ntt_forward_fused_kernelILi1024EEvPiPKiS2_iii --------------------------
	.section	.text._Z28lux_ntt_forward_fused_kernelILi1024EEvPiPKiS2_iii,"ax",@progbits
	.align	128
        .global         _Z28lux_ntt_forward_fused_kernelILi1024EEvPiPKiS2_iii
        .type           _Z28lux_ntt_forward_fused_kernelILi1024EEvPiPKiS2_iii,@function
        .size           _Z28lux_ntt_forward_fused_kernelILi1024EEvPiPKiS2_iii,(.L_x_230 - _Z28lux_ntt_forward_fused_kernelILi1024EEvPiPKiS2_iii)
        .other          _Z28lux_ntt_forward_fused_kernelILi1024EEvPiPKiS2_iii,@"STO_CUDA_ENTRY STV_DEFAULT"
_Z28lux_ntt_forward_fused_kernelILi1024EEvPiPKiS2_iii:
.text._Z28lux_ntt_forward_fused_kernelILi1024EEvPiPKiS2_iii:
[----:B------:R-:W-:Y:S01]  /*0000*/  LDC R1, c[0x0][0x37c] ;  /* 0x0000df00ff017b82 */ /* 0x000fe20000000800 */
[----:B------:R-:W0:Y:S01]  /*0010*/  S2R R0, SR_CTAID.X ;  /* 0x0000000000007919 */ /* 0x000e220000002500 */
[----:B------:R-:W0:Y:S02]  /*0020*/  LDCU UR4, c[0x0][0x3a0] ;  /* 0x00007400ff0477ac */ /* 0x000e240008000800 */
[----:B0-----:R-:W-:-:S13]  /*0030*/  ISETP.GE.AND P0, PT, R0, UR4, PT ;  /* 0x0000000400007c0c */ /* 0x001fda000bf06270 */
[----:B------:R-:W-:Y:S05]  /*0040*/  @P0 EXIT ;  /* 0x000000000000094d */ /* 0x000fea0003800000 */
[----:B------:R-:W0:Y:S01]  /*0050*/  LDC R2, c[0x0][0x360] ;  /* 0x0000d800ff027b82 */ /* 0x000e220000000800 */
[----:B------:R-:W1:Y:S01]  /*0060*/  S2R R3, SR_TID.X ;  /* 0x0000000000037919 */ /* 0x000e620000002100 */
[----:B------:R-:W2:Y:S01]  /*0070*/  LDCU.64 UR6, c[0x0][0x358] ;  /* 0x00006b00ff0677ac */ /* 0x000ea20008000a00 */
[----:B------:R-:W-:Y:S01]  /*0080*/  BSSY.RECONVERGENT B0, `(.L_x_115) ;  /* 0x000003a000007945 */ /* 0x000fe20003800200 */
        /* <DEDUP_REMOVED lines=8> */
[----:B------:R-:W-:-:S04]  /*0110*/  ISETP.GE.U32.AND P1, PT, R5, 0x200, PT ;  /* 0x000002000500780c */ /* 0x000fc80003f26070 */
[----:B------:R-:W-:Y:S01]  /*0120*/  SEL R18, RZ, 0x1, P1 ;  /* 0x00000001ff127807 */ /* 0x000fe20000800000 */
        /* <DEDUP_REMOVED lines=8> */
[----:B------:R-:W-:Y:S01]  /*01b0*/  IMAD.HI.U32 R9, R10, R7, RZ ;  /* 0x000000070a097227 */ /* 0x000fe200078e00ff */
[----:B------:R-:W-:-:S03]  /*01c0*/  IADD3 R13, PT, PT, R4, -R5, -R18 ;  /* 0x80000005040d7210 */ /* 0x000fc60007ffe812 */
[----:B------:R-:W-:-:S04]  /*01d0*/  IMAD.MOV R11, RZ, RZ, -R9 ;  /* 0x000000ffff0b7224 */ /* 0x000fc800078e0a09 */
[----:B------:R-:W-:Y:S02]  /*01e0*/  IMAD R11, R2, R11, R7 ;  /* 0x0000000b020b7224 */ /* 0x000fe400078e0207 */
[----:B------:R-:W-:-:S03]  /*01f0*/  IMAD.HI.U32 R7, R10, R13, RZ ;  /* 0x0000000d0a077227 */ /* 0x000fc600078e00ff */
[----:B------:R-:W-:Y:S01]  /*0200*/  ISETP.GE.U32.AND P0, PT, R11, R2, PT ;  /* 0x000000020b00720c */ /* 0x000fe20003f06070 */
[----:B------:R-:W-:-:S04]  /*0210*/  IMAD.MOV R4, RZ, RZ, -R7 ;  /* 0x000000ffff047224 */ /* 0x000fc800078e0a07 */
[----:B------:R-:W-:-:S05]  /*0220*/  IMAD R13, R2, R4, R13 ;  /* 0x00000004020d7224 */ /* 0x000fca00078e020d */
[----:B------:R-:W-:-:S03]  /*0230*/  ISETP.GE.U32.AND P1, PT, R13, R2, PT ;  /* 0x000000020d00720c */ /* 0x000fc60003f26070 */
[----:B------:R-:W-:Y:S02]  /*0240*/  @P0 IMAD.IADD R11, R11, 0x1, -R2 ;  /* 0x000000010b0b0824 */ /* 0x000fe400078e0a02 */
[----:B------:R-:W-:Y:S01]  /*0250*/  @P0 VIADD R9, R9, 0x1 ;  /* 0x0000000109090836 */ /* 0x000fe20000000000 */
[----:B------:R-:W-:Y:S02]  /*0260*/  ISETP.NE.U32.AND P0, PT, R2, RZ, PT ;  /* 0x000000ff0200720c */ /* 0x000fe40003f05070 */
[----:B------:R-:W-:-:S05]  /*0270*/  ISETP.GE.U32.AND P2, PT, R11, R2, PT ;  /* 0x000000020b00720c */ /* 0x000fca0003f46070 */
[----:B------:R-:W-:-:S08]  /*0280*/  @P1 IMAD.IADD R13, R13, 0x1, -R2 ;  /* 0x000000010d0d1824 */ /* 0x000fd000078e0a02 */
[----:B------:R-:W-:Y:S01]  /*0290*/  @P2 VIADD R9, R9, 0x1 ;  /* 0x0000000109092836 */ /* 0x000fe20000000000 */
[----:B------:R-:W-:-:S04]  /*02a0*/  ISETP.GE.U32.AND P2, PT, R13, R2, PT ;  /* 0x000000020d00720c */ /* 0x000fc80003f46070 */
[----:B------:R-:W-:-:S05]  /*02b0*/  SEL R9, R20, R9, !P0 ;  /* 0x0000000914097207 */ /* 0x000fca0004000000 */
[----:B------:R-:W-:-:S05]  /*02c0*/  IMAD.IADD R4, R8, 0x1, R9 ;  /* 0x0000000108047824 */ /* 0x000fca00078e0209 */
[C---:B------:R-:W-:Y:S02]  /*02d0*/  LOP3.LUT R6, R4.reuse, 0x3, RZ, 0xc0, !PT ;  /* 0x0000000304067812 */ /* 0x040fe400078ec0ff */
[----:B------:R-:W-:Y:S02]  /*02e0*/  ISETP.GE.U32.AND P3, PT, R4, 0x3, PT ;  /* 0x000000030400780c */ /* 0x000fe40003f66070 */
[----:B------:R-:W-:-:S13]  /*02f0*/  ISETP.NE.AND P4, PT, R6, 0x3, PT ;  /* 0x000000030600780c */ /* 0x000fda0003f85270 */
[----:B--2---:R-:W-:Y:S05]  /*0300*/  @!P4 BRA `(.L_x_116) ;  /* 0x000000000044c947 */ /* 0x004fea0003800000 */
[----:B------:R-:W0:Y:S01]  /*0310*/  S2R R14, SR_CgaCtaId ;  /* 0x00000000000e7919 */ /* 0x000e220000008800 */
[----:B------:R-:W1:Y:S01]  /*0320*/  LDC.64 R8, c[0x0][0x388] ;  /* 0x0000e200ff087b82 */ /* 0x000e620000000a00 */
[----:B------:R-:W-:Y:S01]  /*0330*/  VIADD R10, R4, 0x1 ;  /* 0x00000001040a7836 */ /* 0x000fe20000000000 */
[----:B------:R-:W-:Y:S01]  /*0340*/  MOV R11, 0x400 ;  /* 0x00000400000b7802 */ /* 0x000fe20000000f00 */
[----:B------:R-:W-:Y:S02]  /*0350*/  IMAD.MOV.U32 R12, RZ, RZ, RZ ;  /* 0x000000ffff0c7224 */ /* 0x000fe400078e00ff */
[----:B------:R-:W-:Y:S01]  /*0360*/  IMAD.MOV.U32 R19, RZ, RZ, R3 ;  /* 0x000000ffff137224 */ /* 0x000fe200078e0003 */
[----:B------:R-:W-:Y:S02]  /*0370*/  LOP3.LUT R15, R10, 0x3, RZ, 0xc0, !PT ;  /* 0x000000030a0f7812 */ /* 0x000fe400078ec0ff */
[----:B0-----:R-:W-:-:S07]  /*0380*/  LEA R14, R14, R11, 0x18 ;  /* 0x0000000b0e0e7211 */ /* 0x001fce00078ec0ff */
.L_x_117:
[----:B------:R-:W-:-:S04]  /*0390*/  IMAD R11, R0, 0x400, R19 ;  /* 0x00000400000b7824 */ /* 0x000fc800078e0213 */
[----:B01----:R-:W-:-:S06]  /*03a0*/  IMAD.WIDE.U32 R10, R11, 0x4, R8 ;  /* 0x000000040b0a7825 */ /* 0x003fcc00078e0008 */
[----:B------:R-:W2:Y:S01]  /*03b0*/  LDG.E.CONSTANT R10, desc[UR6][R10.64] ;  /* 0x000000060a0a7981 */ /* 0x000ea2000c1e9900 */
[----:B------:R-:W-:Y:S01]  /*03c0*/  IMAD R13, R19, 0x4, R14 ;  /* 0x00000004130d7824 */ /* 0x000fe200078e020e */
[----:B------:R-:W-:Y:S01]  /*03d0*/  IADD3 R19, PT, PT, R2, R19, RZ ;  /* 0x0000001302137210 */ /* 0x000fe20007ffe0ff */
[----:B------:R-:W-:-:S05]  /*03e0*/  VIADD R12, R12, 0x1 ;  /* 0x000000010c0c7836 */ /* 0x000fca0000000000 */
[----:B------:R-:W-:Y:S01]  /*03f0*/  ISETP.NE.AND P4, PT, R12, R15, PT ;  /* 0x0000000f0c00720c */ /* 0x000fe20003f85270 */
[----:B--2---:R0:W-:-:S12]  /*0400*/  STS [R13], R10 ;  /* 0x0000000a0d007388 */ /* 0x0041d80000000800 */
[----:B------:R-:W-:Y:S05]  /*0410*/  @P4 BRA `(.L_x_117) ;  /* 0xfffffffc00dc4947 */ /* 0x000fea000383ffff */
.L_x_116:
[----:B------:R-:W-:Y:S05]  /*0420*/  BSYNC.RECONVERGENT B0 ;  /* 0x0000000000007941 */ /* 0x000fea0003800200 */
.L_x_115:
[----:B------:R-:W-:Y:S04]  /*0430*/  BSSY.RECONVERGENT B0, `(.L_x_118) ;  /* 0x000001d000007945 */ /* 0x000fe80003800200 */
[----:B------:R-:W-:Y:S05]  /*0440*/  @!P3 BRA `(.L_x_119) ;  /* 0x00000000006cb947 */ /* 0x000fea0003800000 */
[----:B------:R-:W1:Y:S01]  /*0450*/  S2R R11, SR_CgaCtaId ;  /* 0x00000000000b7919 */ /* 0x000e620000008800 */
[----:B------:R-:W2:Y:S01]  /*0460*/  LDC.64 R8, c[0x0][0x388] ;  /* 0x0000e200ff087b82 */ /* 0x000ea20000000a00 */
[----:B------:R-:W-:-:S04]  /*0470*/  MOV R22, 0x400 ;  /* 0x0000040000167802 */ /* 0x000fc80000000f00 */
[----:B-1----:R-:W-:-:S07]  /*0480*/  LEA R22, R11, R22, 0x18 ;  /* 0x000000160b167211 */ /* 0x002fce00078ec0ff */
.L_x_120:
[----:B------:R-:W-:-:S04]  /*0490*/  IMAD R11, R0, 0x400, R19 ;  /* 0x00000400000b7824 */ /* 0x000fc800078e0213 */
[C---:B0-----:R-:W-:Y:S02]  /*04a0*/  IMAD.IADD R13, R11.reuse, 0x1, R2 ;  /* 0x000000010b0d7824 */ /* 0x041fe400078e0202 */
[----:B-12---:R-:W-:-:S04]  /*04b0*/  IMAD.WIDE.U32 R10, R11, 0x4, R8 ;  /* 0x000000040b0a7825 */ /* 0x006fc800078e0008 */
        /* <DEDUP_REMOVED lines=20> */
.L_x_119:
[----:B------:R-:W-:Y:S05]  /*0600*/  BSYNC.RECONVERGENT B0 ;  /* 0x0000000000007941 */ /* 0x000fea0003800200 */
.L_x_118:
[----:B------:R-:W-:Y:S01]  /*0610*/  BAR.SYNC.DEFER_BLOCKING 0x0 ;  /* 0x0000000000007b1d */ /* 0x000fe20000010000 */
[----:B------:R-:W-:Y:S02]  /*0620*/  @P1 VIADD R7, R7, 0x1 ;  /* 0x0000000107071836 */ /* 0x000fe40000000000 */
[----:B------:R-:W-:Y:S02]  /*0630*/  IMAD.IADD R11, R5, 0x1, R2 ;  /* 0x00000001050b7824 */ /* 0x000fe400078e0202 */
[----:B------:R-:W-:-:S05]  /*0640*/  @P2 VIADD R7, R7, 0x1 ;  /* 0x0000000107072836 */ /* 0x000fca0000000000 */
[----:B------:R-:W-:Y:S01]  /*0650*/  SEL R9, R20, R7, !P0 ;  /* 0x0000000714097207 */ /* 0x000fe20004000000 */
[----:B------:R-:W-:-:S04]  /*0660*/  IMAD.MOV.U32 R7, RZ, RZ, RZ ;  /* 0x000000ffff077224 */ /* 0x000fc800078e00ff */
[----:B------:R-:W-:Y:S02]  /*0670*/  IMAD.IADD R8, R18, 0x1, R9 ;  /* 0x0000000112087824 */ /* 0x000fe400078e0209 */
[----:B------:R-:W-:-:S07]  /*0680*/  IMAD.MOV.U32 R9, RZ, RZ, 0x200 ;  /* 0x00000200ff097424 */ /* 0x000fce00078e00ff */
.L_x_126:
[----:B------:R-:W-:Y:S01]  /*0690*/  ISETP.GT.U32.AND P0, PT, R3, 0x1ff, PT ;  /* 0x000001ff0300780c */ /* 0x000fe20003f04070 */
[----:B------:R-:W-:-:S12]  /*06a0*/  BSSY.RECONVERGENT B0, `(.L_x_121) ;  /* 0x00000f0000007945 */ /* 0x000fd80003800200 */
[----:B--2-4-:R-:W-:Y:S05]  /*06b0*/  @P0 BRA `(.L_x_122) ;  /* 0x0000000c00b80947 */ /* 0x014fea0003800000 */
[C---:B------:R-:W-:Y:S01]  /*06c0*/  VIADD R22, R9.reuse, 0xffffffff ;  /* 0xffffffff09167836 */ /* 0x040fe20000000000 */
[----:B------:R-:W-:Y:S01]  /*06d0*/  LOP3.LUT R24, R8, 0x3, RZ, 0xc0, !PT ;  /* 0x0000000308187812 */ /* 0x000fe200078ec0ff */
[----:B------:R-:W-:Y:S01]  /*06e0*/  BSSY.RECONVERGENT B1, `(.L_x_123) ;  /* 0x0000068000017945 */ /* 0x000fe20003800200 */
[----:B-1----:R-:W-:Y:S02]  /*06f0*/  MOV R27, R3 ;  /* 0x00000003001b7202 */ /* 0x002fe40000000f00 */
[----:B0-----:R-:W-:Y:S02]  /*0700*/  LOP3.LUT R10, R9, R22, RZ, 0xc, !PT ;  /* 0x00000016090a7212 */ /* 0x001fe400078e0cff */
[----:B------:R-:W-:-:S04]  /*0710*/  ISETP.NE.AND P0, PT, R24, 0x3, PT ;  /* 0x000000031800780c */ /* 0x000fc80003f05270 */
[----:B------:R-:W0:Y:S09]  /*0720*/  POPC R10, R10 ;  /* 0x0000000a000a7309 */ /* 0x000e320000000000 */
[----:B------:R-:W-:Y:S05]  /*0730*/  @!P0 BRA `(.L_x_124) ;  /* 0x0000000400888947 */ /* 0x000fea0003800000 */
[----:B------:R-:W1:Y:S01]  /*0740*/  LDC.64 R12, c[0x0][0x390] ;  /* 0x0000e400ff0c7b82 */ /* 0x000e620000000a00 */
[----:B0-----:R-:W-:-:S05]  /*0750*/  SHF.R.U32.HI R14, RZ, R10, R3 ;  /* 0x0000000aff0e7219 */ /* 0x001fca0000011603 */
[----:B------:R-:W-:-:S04]  /*0760*/  IMAD.IADD R17, R14, 0x1, R7 ;  /* 0x000000010e117824 */ /* 0x000fc800078e0207 */
[----:B-1----:R-:W-:-:S06]  /*0770*/  IMAD.WIDE.U32 R16, R17, 0x4, R12 ;  /* 0x0000000411107825 */ /* 0x002fcc00078e000c */
[----:B------:R-:W2:Y:S01]  /*0780*/  LDG.E.CONSTANT R16, desc[UR6][R16.64] ;  /* 0x0000000610107981 */ /* 0x000ea2000c1e9900 */
[----:B------:R-:W-:Y:S01]  /*0790*/  IMAD R15, R14, R9, RZ ;  /* 0x000000090e0f7224 */ /* 0x000fe200078e02ff */
[----:B------:R-:W-:Y:S01]  /*07a0*/  MOV R23, 0x400 ;  /* 0x0000040000177802 */ /* 0x000fe20000000f00 */
[----:B------:R-:W-:Y:S01]  /*07b0*/  IMAD.MOV.U32 R27, RZ, RZ, R5 ;  /* 0x000000ffff1b7224 */ /* 0x000fe200078e0005 */
[----:B------:R-:W0:Y:S01]  /*07c0*/  S2R R18, SR_CgaCtaId ;  /* 0x0000000000127919 */ /* 0x000e220000008800 */
[----:B------:R-:W-:-:S05]  /*07d0*/  LOP3.LUT R14, R3, R22, RZ, 0xc0, !PT ;  /* 0x00000016030e7212 */ /* 0x000fca00078ec0ff */
[----:B------:R-:W-:Y:S01]  /*07e0*/  IMAD R14, R15, 0x2, R14 ;  /* 0x000000020f0e7824 */ /* 0x000fe200078e020e */
        /* <DEDUP_REMOVED lines=26> */
[----:B------:R-:W-:-:S05]  /*0990*/  SHF.R.U32.HI R16, RZ, R10, R5 ;  /* 0x0000000aff107219 */ /* 0x000fca0000011605 */
[----:B-1----:R-:W-:-:S04]  /*09a0*/  IMAD.IADD R21, R16, 0x1, R7 ;  /* 0x0000000110157824 */ /* 0x002fc800078e0207 */
[----:B------:R-:W-:-:S05]  /*09b0*/  IMAD.WIDE.U32 R20, R21, 0x4, R12 ;  /* 0x0000000415147825 */ /* 0x000fca00078e000c */
[----:B------:R-:W2:Y:S01]  /*09c0*/  LDG.E.CONSTANT R18, desc[UR6][R20.64] ;  /* 0x0000000614127981 */ /* 0x000ea2000c1e9900 */
[----:B------:R-:W-:Y:S01]  /*09d0*/  LOP3.LUT R17, R5, R22, RZ, 0xc0, !PT ;  /* 0x0000001605117212 */ /* 0x000fe200078ec0ff */
[----:B------:R-:W-:-:S04]  /*09e0*/  IMAD.SHL.U32 R25, R9, 0x2, RZ ;  /* 0x0000000209197824 */ /* 0x000fc800078e00ff */
        /* <DEDUP_REMOVED lines=8> */
[----:B------:R-:W-:-:S04]  /*0a70*/  IADD3 RZ, P0, PT, R18, -R16, RZ ;  /* 0x8000001012ff7210 */ /* 0x000fc80007f1e0ff */
[----:B------:R-:W-:-:S04]  /*0a80*/  IADD3.X R19, PT, PT, R19, ~R17, RZ, P0, !PT ;  /* 0x8000001113137210 */ /* 0x000fc800007fe4ff */
        /* <DEDUP_REMOVED lines=17> */
[----:B--2---:R-:W-:-:S04]  /*0ba0*/  IMAD.IADD R17, R16, 0x1, R7 ;  /* 0x0000000110117824 */ /* 0x004fc800078e0207 */
[----:B------:R-:W-:-:S06]  /*0bb0*/  IMAD.WIDE.U32 R12, R17, 0x4, R12 ;  /* 0x00000004110c7825 */ /* 0x000fcc00078e000c */
[----:B------:R-:W2:Y:S01]  /*0bc0*/  LDG.E.CONSTANT R12, desc[UR6][R12.64] ;  /* 0x000000060c0c7981 */ /* 0x000ea2000c1e9900 */
[C---:B------:R-:W-:Y:S02]  /*0bd0*/  LOP3.LUT R22, R11.reuse, R22, RZ, 0xc0, !PT ;  /* 0x000000160b167212 */ /* 0x040fe400078ec0ff */
[----:B------:R-:W-:-:S03]  /*0be0*/  IADD3 R27, PT, PT, R11, R2, RZ ;  /* 0x000000020b1b7210 */ /* 0x000fc60007ffe0ff */
        /* <DEDUP_REMOVED lines=23> */
.L_x_124:
[----:B------:R-:W-:Y:S05]  /*0d60*/  BSYNC.RECONVERGENT B1 ;  /* 0x0000000000017941 */ /* 0x000fea0003800200 */
.L_x_123:
[----:B------:R-:W-:-:S13]  /*0d70*/  ISETP.GE.U32.AND P0, PT, R8, 0x3, PT ;  /* 0x000000030800780c */ /* 0x000fda0003f06070 */
[----:B------:R-:W-:Y:S05]  /*0d80*/  @!P0 BRA `(.L_x_122) ;  /* 0x0000000800048947 */ /* 0x000fea0003800000 */
[C-C-:B-1-3--:R-:W-:Y:S02]  /*0d90*/  IMAD R21, R2.reuse, 0x2, R27.reuse ;  /* 0x0000000202157824 */ /* 0x14afe400078e021b */
[----:B------:R-:W-:Y:S02]  /*0da0*/  IMAD R23, R2, 0x3, R27 ;  /* 0x0000000302177824 */ /* 0x000fe400078e021b */
[----:B------:R-:W-:-:S07]  /*0db0*/  IMAD.IADD R25, R27, 0x1, R2 ;  /* 0x000000011b197824 */ /* 0x000fce00078e0202 */
.L_x_125:
[----:B------:R-:W1:Y:S01]  /*0dc0*/  LDC.64 R12, c[0x0][0x390] ;  /* 0x0000e400ff0c7b82 */ /* 0x000e620000000a00 */
[----:B0-----:R-:W-:-:S05]  /*0dd0*/  SHF.R.U32.HI R16, RZ, R10, R27 ;  /* 0x0000000aff107219 */ /* 0x001fca000001161b */
[----:B----4-:R-:W-:-:S04]  /*0de0*/  IMAD.IADD R15, R16, 0x1, R7 ;  /* 0x00000001100f7824 */ /* 0x010fc800078e0207 */
[----:B-1----:R-:W-:-:S05]  /*0df0*/  IMAD.WIDE.U32 R14, R15, 0x4, R12 ;  /* 0x000000040f0e7825 */ /* 0x002fca00078e000c */
[----:B------:R0:W3:Y:S01]  /*0e00*/  LDG.E.CONSTANT R18, desc[UR6][R14.64] ;  /* 0x000000060e127981 */ /* 0x0000e2000c1e9900 */
[----:B------:R-:W1:Y:S01]  /*0e10*/  S2UR UR5, SR_CgaCtaId ;  /* 0x00000000000579c3 */ /* 0x000e620000008800 */
[C---:B------:R-:W-:Y:S01]  /*0e20*/  VIADD R22, R9.reuse, 0xffffffff ;  /* 0xffffffff09167836 */ /* 0x040fe20000000000 */
[----:B------:R-:W-:Y:S01]  /*0e30*/  UMOV UR4, 0x400 ;  /* 0x0000040000047882 */ /* 0x000fe20000000000 */
[----:B------:R-:W-:-:S03]  /*0e40*/  IMAD.SHL.U32 R20, R9, 0x2, RZ ;  /* 0x0000000209147824 */ /* 0x000fc600078e00ff */
[----:B--2---:R-:W-:Y:S02]  /*0e50*/  LOP3.LUT R17, R27, R22, RZ, 0xc0, !PT ;  /* 0x000000161b117212 */ /* 0x004fe400078ec0ff */
[----:B0-----:R-:W0:Y:S03]  /*0e60*/  LDC.64 R14, c[0x0][0x398] ;  /* 0x0000e600ff0e7b82 */ /* 0x001e260000000a00 */
[----:B------:R-:W-:Y:S01]  /*0e70*/  IMAD R17, R16, R20, R17 ;  /* 0x0000001410117224 */ /* 0x000fe200078e0211 */
[----:B-1----:R-:W-:-:S06]  /*0e80*/  ULEA UR4, UR5, UR4, 0x18 ;  /* 0x0000000405047291 */ /* 0x002fcc000f8ec0ff */
[----:B------:R-:W-:-:S05]  /*0e90*/  LEA R26, R17, UR4, 0x2 ;  /* 0x00000004111a7c11 */ /* 0x000fca000f8e10ff */
[----:B------:R-:W-:-:S05]  /*0ea0*/  IMAD R24, R9, 0x4, R26 ;  /* 0x0000000409187824 */ /* 0x000fca00078e021a */
[----:B------:R-:W3:Y:S02]  /*0eb0*/  LDS R19, [R24] ;  /* 0x0000000018137984 */ /* 0x000ee40000000800 */
[----:B---3--:R-:W-:-:S04]  /*0ec0*/  IMAD.WIDE R18, R19, R18, RZ ;  /* 0x0000001213127225 */ /* 0x008fc800078e02ff */
        /* <DEDUP_REMOVED lines=13> */
[----:B------:R-:W-:-:S05]  /*0fa0*/  LOP3.LUT R19, R19, R14, RZ, 0xc0, !PT ;  /* 0x0000000e13137212 */ /* 0x000fca00078ec0ff */
[----:B------:R-:W-:Y:S01]  /*0fb0*/  IMAD.IADD R19, R18, 0x1, R19 ;  /* 0x0000000112137824 */ /* 0x000fe200078e0213 */
[----:B------:R-:W-:-:S04]  /*0fc0*/  SHF.R.U32.HI R18, RZ, R10, R25 ;  /* 0x0000000aff127219 */ /* 0x000fc80000011619 */
[----:B------:R0:W-:Y:S01]  /*0fd0*/  STS [R24], R19 ;  /* 0x0000001318007388 */ /* 0x0001e20000000800 */
[C---:B------:R-:W-:Y:S02]  /*0fe0*/  IMAD R16, R18.reuse, R20, R29 ;  /* 0x0000001412107224 */ /* 0x040fe400078e021d */
[----:B------:R-:W-:Y:S01]  /*0ff0*/  IMAD.IADD R29, R18, 0x1, R7 ;  /* 0x00000001121d7824 */ /* 0x000fe200078e0207 */
[----:B------:R-:W-:-:S03]  /*1000*/  SEL R18, R14, RZ, P0 ;  /* 0x000000ff0e127207 */ /* 0x000fc60000000000 */
[----:B------:R-:W-:Y:S01]  /*1010*/  IMAD.WIDE.U32 R28, R29, 0x4, R12 ;  /* 0x000000041d1c7825 */ /* 0x000fe200078e000c */
[----:B0-----:R-:W-:-:S03]  /*1020*/  LEA R24, R16, UR4, 0x2 ;  /* 0x0000000410187c11 */ /* 0x001fc6000f8e10ff */
[----:B------:R-:W-:Y:S02]  /*1030*/  IMAD.IADD R17, R17, 0x1, -R18 ;  /* 0x0000000111117824 */ /* 0x000fe400078e0a12 */
[----:B------:R0:W2:Y:S04]  /*1040*/  LDG.E.CONSTANT R28, desc[UR6][R28.64] ;  /* 0x000000061c1c7981 */ /* 0x0000a8000c1e9900 */
[----:B------:R-:W-:Y:S01]  /*1050*/  STS [R26], R17 ;  /* 0x000000111a007388 */ /* 0x000fe20000000800 */
        /* <DEDUP_REMOVED lines=12> */
[----:B------:R-:W-:Y:S01]  /*1120*/  IMAD.IADD R17, R16, 0x1, R19 ;  /* 0x0000000110117824 */ /* 0x000fe200078e0213 */
[----:B------:R-:W-:Y:S02]  /*1130*/  LOP3.LUT R16, R21, R22, RZ, 0xc0, !PT ;  /* 0x0000001615107212 */ /* 0x000fe400078ec0ff */
        /* <DEDUP_REMOVED lines=8> */
[C---:B------:R-:W-:Y:S02]  /*11c0*/  IMAD R16, R19.reuse, R20, R16 ;  /* 0x0000001413107224 */ /* 0x040fe400078e0210 */
[----:B------:R-:W-:-:S04]  /*11d0*/  IMAD.IADD R19, R19, 0x1, R7 ;  /* 0x0000000113137824 */ /* 0x000fc800078e0207 */
[----:B0-----:R-:W-:-:S05]  /*11e0*/  IMAD.WIDE.U32 R28, R19, 0x4, R12 ;  /* 0x00000004131c7825 */ /* 0x001fca00078e000c */
[----:B------:R0:W2:Y:S04]  /*11f0*/  LDG.E.CONSTANT R19, desc[UR6][R28.64] ;  /* 0x000000061c137981 */ /* 0x0000a8000c1e9900 */
[----:B------:R-:W-:Y:S01]  /*1200*/  STS [R24], R17 ;  /* 0x0000001118007388 */ /* 0x000fe20000000800 */
[----:B0-----:R-:W-:-:S05]  /*1210*/  LEA R28, R16, UR4, 0x2 ;  /* 0x00000004101c7c11 */ /* 0x001fca000f8e10ff */
[----:B------:R-:W-:-:S05]  /*1220*/  IMAD R26, R9, 0x4, R28 ;  /* 0x00000004091a7824 */ /* 0x000fca00078e021c */
        /* <DEDUP_REMOVED lines=16> */
[----:B------:R-:W-:Y:S01]  /*1330*/  LOP3.LUT R17, R23, R22, RZ, 0xc0, !PT ;  /* 0x0000001617117212 */ /* 0x000fe200078ec0ff */
[----:B------:R-:W-:Y:S01]  /*1340*/  IMAD.IADD R29, R29, 0x1, R16 ;  /* 0x000000011d1d7824 */ /* 0x000fe200078e0210 */
[----:B------:R-:W-:Y:S01]  /*1350*/  SHF.R.U32.HI R16, RZ, R10, R23 ;  /* 0x0000000aff107219 */ /* 0x000fe20000011617 */
[----:B------:R-:W-:-:S04]  /*1360*/  IMAD.IADD R24, R19, 0x1, -R24 ;  /* 0x0000000113187824 */ /* 0x000fc800078e0a18 */
[C---:B------:R-:W-:Y:S02]  /*1370*/  IMAD.IADD R19, R16.reuse, 0x1, R7 ;  /* 0x0000000110137824 */ /* 0x040fe400078e0207 */
[----:B------:R-:W-:Y:S02]  /*1380*/  IMAD R17, R16, R20, R17 ;  /* 0x0000001410117224 */ /* 0x000fe400078e0211 */
[----:B------:R-:W-:-:S06]  /*1390*/  IMAD.WIDE.U32 R12, R19, 0x4, R12 ;  /* 0x00000004130c7825 */ /* 0x000fcc00078e000c */
[----:B------:R0:W2:Y:S01]  /*13a0*/  LDG.E.CONSTANT R13, desc[UR6][R12.64] ;  /* 0x000000060c0d7981 */ /* 0x0000a2000c1e9900 */
[----:B------:R-:W-:Y:S01]  /*13b0*/  LEA R22, R17, UR4, 0x2 ;  /* 0x0000000411167c11 */ /* 0x000fe2000f8e10ff */
[C---:B------:R-:W-:Y:S01]  /*13c0*/  IMAD R21, R2.reuse, 0x4, R21 ;  /* 0x0000000402157824 */ /* 0x040fe200078e0215 */
[C---:B------:R-:W-:Y:S01]  /*13d0*/  IADD3 R27, PT, PT, R2.reuse, R27, R2 ;  /* 0x0000001b021b7210 */ /* 0x040fe20007ffe002 */
[----:B------:R-:W-:Y:S01]  /*13e0*/  STS [R26], R29 ;  /* 0x0000001d1a007388 */ /* 0x000fe20000000800 */
[C---:B------:R-:W-:Y:S02]  /*13f0*/  IMAD R23, R2.reuse, 0x4, R23 ;  /* 0x0000000402177824 */ /* 0x040fe400078e0217 */
[----:B------:R-:W-:Y:S01]  /*1400*/  IMAD R20, R9, 0x4, R22 ;  /* 0x0000000409147824 */ /* 0x000fe200078e0216 */
[----:B------:R-:W-:Y:S01]  /*1410*/  STS [R28], R24 ;  /* 0x000000181c007388 */ /* 0x000fe20000000800 */
[C---:B------:R-:W-:Y:S01]  /*1420*/  IADD3 R27, PT, PT, R2.reuse, R27, R2 ;  /* 0x0000001b021b7210 */ /* 0x040fe20007ffe002 */
[----:B------:R-:W-:-:S02]  /*1430*/  IMAD R25, R2, 0x4, R25 ;  /* 0x0000000402197824 */ /* 0x000fc400078e0219 */
[----:B------:R-:W2:Y:S04]  /*1440*/  LDS R18, [R20] ;  /* 0x0000000014127984 */ /* 0x000ea80000000800 */
[----:B0-----:R-:W0:Y:S01]  /*1450*/  LDS R12, [R22] ;  /* 0x00000000160c7984 */ /* 0x001e220000000800 */
[----:B--2---:R-:W-:-:S04]  /*1460*/  IMAD.WIDE R18, R18, R13, RZ ;  /* 0x0000000d12127225 */ /* 0x004fc800078e02ff */
[----:B------:R-:W-:-:S04]  /*1470*/  IMAD R17, R18, R15, RZ ;  /* 0x0000000f12117224 */ /* 0x000fc800078e02ff */
[----:B------:R-:W-:-:S03]  /*1480*/  IMAD.WIDE R16, R17, R14, RZ ;  /* 0x0000000e11107225 */ /* 0x000fc600078e02ff */
[----:B------:R-:W-:-:S05]  /*1490*/  IADD3 RZ, P0, PT, R18, -R16, RZ ;  /* 0x8000001012ff7210 */ /* 0x000fca0007f1e0ff */
[----:B------:R-:W-:-:S05]  /*14a0*/  IMAD.X R16, R19, 0x1, ~R17, P0 ;  /* 0x0000000113107824 */ /* 0x000fca00000e0e11 */
        /* <DEDUP_REMOVED lines=15> */
.L_x_122:
[----:B------:R-:W-:Y:S05]  /*15a0*/  BSYNC.RECONVERGENT B0 ;  /* 0x0000000000007941 */ /* 0x000fea0003800200 */
.L_x_121:
[C---:B0--3--:R-:W-:Y:S01]  /*15b0*/  IMAD.SHL.U32 R13, R9.reuse, 0x2, RZ ;  /* 0x00000002090d7824 */ /* 0x049fe200078e00ff */
[----:B------:R-:W-:Y:S01]  /*15c0*/  BAR.SYNC.DEFER_BLOCKING 0x0 ;  /* 0x0000000000007b1d */ /* 0x000fe20000010000 */
[----:B------:R-:W-:Y:S02]  /*15d0*/  ISETP.GT.U32.AND P0, PT, R9, 0x1, PT ;  /* 0x000000010900780c */ /* 0x000fe40003f04070 */
[----:B-1----:R-:W-:Y:S01]  /*15e0*/  VIADD R10, R13, 0xffffffff ;  /* 0xffffffff0d0a7836 */ /* 0x002fe20000000000 */
[----:B------:R-:W-:-:S04]  /*15f0*/  SHF.R.U32.HI R9, RZ, 0x1, R9 ;  /* 0x00000001ff097819 */ /* 0x000fc80000011609 */
[----:B------:R-:W-:Y:S01]  /*1600*/  LOP3.LUT R10, R13, R10, RZ, 0xc, !PT ;  /* 0x0000000a0d0a7212 */ /* 0x000fe200078e0cff */
[----:B------:R-:W-:-:S05]  /*1610*/  IMAD.MOV.U32 R13, RZ, RZ, 0x400 ;  /* 0x00000400ff0d7424 */ /* 0x000fca00078e00ff */
[----:B------:R-:W0:Y:S02]  /*1620*/  POPC R10, R10 ;  /* 0x0000000a000a7309 */ /* 0x000e240000000000 */
[----:B0-----:R-:W-:-:S05]  /*1630*/  SHF.R.U32.HI R12, RZ, R10, R13 ;  /* 0x0000000aff0c7219 */ /* 0x001fca000001160d */
[----:B------:R-:W-:Y:S01]  /*1640*/  IMAD.IADD R7, R12, 0x1, R7 ;  /* 0x000000010c077824 */ /* 0x000fe200078e0207 */
[----:B------:R-:W-:Y:S06]  /*1650*/  @P0 BRA `(.L_x_126) ;  /* 0xfffffff0000c0947 */ /* 0x000fec000383ffff */
[----:B------:R-:W-:Y:S01]  /*1660*/  ISETP.NE.AND P0, PT, R6, 0x3, PT ;  /* 0x000000030600780c */ /* 0x000fe20003f05270 */
[----:B------:R-:W-:Y:S01]  /*1670*/  BSSY.RECONVERGENT B0, `(.L_x_127) ;  /* 0x000002a000007945 */ /* 0x000fe20003800200 */
[----:B------:R-:W-:-:S11]  /*1680*/  ISETP.GE.U32.AND P1, PT, R4, 0x3, PT ;  /* 0x000000030400780c */ /* 0x000fd60003f26070 */
[----:B------:R-:W-:Y:S05]  /*1690*/  @!P0 BRA `(.L_x_128) ;  /* 0x00000000009c8947 */ /* 0x000fea0003800000 */
[----:B------:R-:W0:Y:S01]  /*16a0*/  S2UR UR5, SR_CgaCtaId ;  /* 0x00000000000579c3 */ /* 0x000e220000008800 */
[----:B------:R-:W-:Y:S01]  /*16b0*/  VIADD R4, R4, 0x1 ;  /* 0x0000000104047836 */ /* 0x000fe20000000000 */
[----:B------:R-:W-:-:S04]  /*16c0*/  UMOV UR4, 0x400 ;  /* 0x0000040000047882 */ /* 0x000fc80000000000 */
[----:B------:R-:W-:Y:S02]  /*16d0*/  LOP3.LUT R4, R4, 0x3, RZ, 0xc0, !PT ;  /* 0x0000000304047812 */ /* 0x000fe400078ec0ff */
[----:B------:R-:W1:Y:S03]  /*16e0*/  LDC.64 R6, c[0x0][0x380] ;  /* 0x0000e000ff067b82 */ /* 0x000e660000000a00 */
[----:B------:R-:W-:Y:S01]  /*16f0*/  IMAD.MOV R4, RZ, RZ, -R4 ;  /* 0x000000ffff047224 */ /* 0x000fe200078e0a04 */
[----:B0-----:R-:W-:-:S06]  /*1700*/  ULEA UR4, UR5, UR4, 0x18 ;  /* 0x0000000405047291 */ /* 0x001fcc000f8ec0ff */
[----:B------:R-:W-:-:S07]  /*1710*/  LEA R5, R3, UR4, 0x2 ;  /* 0x0000000403057c11 */ /* 0x000fce000f8e10ff */
.L_x_129:
[C---:B0-----:R-:W-:Y:S01]  /*1720*/  IMAD.SHL.U32 R8, R3.reuse, 0x10, RZ ;  /* 0x0000001003087824 */ /* 0x041fe200078e00ff */
[----:B------:R-:W-:Y:S01]  /*1730*/  SHF.R.U32.HI R10, RZ, 0x2, R3 ;  /* 0x00000002ff0a7819 */ /* 0x000fe20000011603 */
[----:B------:R-:W-:Y:S01]  /*1740*/  IMAD.SHL.U32 R9, R3, 0x4, RZ ;  /* 0x0000000403097824 */ /* 0x000fe200078e00ff */
[----:B----4-:R0:W3:Y:S01]  /*1750*/  LDS R15, [R5] ;  /* 0x00000000050f7984 */ /* 0x0100e20000000800 */
[----:B------:R-:W-:Y:S01]  /*1760*/  VIADD R4, R4, 0x1 ;  /* 0x0000000104047836 */ /* 0x000fe20000000000 */
[----:B------:R-:W-:-:S04]  /*1770*/  LOP3.LUT R8, R8, 0x10, RZ, 0xc0, !PT ;  /* 0x0000001008087812 */ /* 0x000fc800078ec0ff */
[----:B------:R-:W-:Y:S02]  /*1780*/  LOP3.LUT R8, R8, 0x8, R9, 0xf8, !PT ;  /* 0x0000000808087812 */ /* 0x000fe400078ef809 */
[----:B------:R-:W-:Y:S01]  /*1790*/  ISETP.NE.AND P0, PT, R4, RZ, PT ;  /* 0x000000ff0400720c */ /* 0x000fe20003f05270 */
[----:B0-----:R-:W-:Y:S01]  /*17a0*/  IMAD R5, R2, 0x4, R5 ;  /* 0x0000000402057824 */ /* 0x001fe200078e0205 */
[--C-:B------:R-:W-:Y:S02]  /*17b0*/  LOP3.LUT R9, R8, 0x4, R3.reuse, 0xf8, !PT ;  /* 0x0000000408097812 */ /* 0x100fe400078ef803 */
[--C-:B------:R-:W-:Y:S02]  /*17c0*/  SHF.R.U32.HI R8, RZ, 0x4, R3.reuse ;  /* 0x00000004ff087819 */ /* 0x100fe40000011603 */
[----:B------:R-:W-:Y:S02]  /*17d0*/  LOP3.LUT R9, R9, 0x2, R10, 0xf8, !PT ;  /* 0x0000000209097812 */ /* 0x000fe400078ef80a */
[----:B------:R-:W-:-:S02]  /*17e0*/  SHF.R.U32.HI R10, RZ, 0x6, R3 ;  /* 0x00000006ff0a7819 */ /* 0x000fc40000011603 */
[----:B------:R-:W-:Y:S02]  /*17f0*/  LOP3.LUT R9, R9, 0x1, R8, 0xf8, !PT ;  /* 0x0000000109097812 */ /* 0x000fe400078ef808 */
[----:B------:R-:W-:Y:S02]  /*1800*/  LOP3.LUT R8, R8, 0x2, RZ, 0xc0, !PT ;  /* 0x0000000208087812 */ /* 0x000fe400078ec0ff */
[C---:B------:R-:W-:Y:S02]  /*1810*/  LOP3.LUT R11, R10.reuse, 0x1, RZ, 0xc0, !PT ;  /* 0x000000010a0b7812 */ /* 0x040fe400078ec0ff */
[----:B------:R-:W-:Y:S02]  /*1820*/  LEA R8, R9, R8, 0x2 ;  /* 0x0000000809087211 */ /* 0x000fe400078e10ff */
[----:B------:R-:W-:Y:S02]  /*1830*/  LOP3.LUT R13, R10, 0x2, RZ, 0xc0, !PT ;  /* 0x000000020a0d7812 */ /* 0x000fe400078ec0ff */
[----:B------:R-:W-:Y:S01]  /*1840*/  SHF.R.U32.HI R9, RZ, 0x8, R3 ;  /* 0x00000008ff097819 */ /* 0x000fe20000011603 */
[----:B------:R-:W-:Y:S01]  /*1850*/  IMAD.IADD R8, R8, 0x1, R11 ;  /* 0x0000000108087824 */ /* 0x000fe200078e020b */
[--C-:B------:R-:W-:Y:S01]  /*1860*/  SHF.R.U32.HI R10, RZ, 0x9, R3.reuse ;  /* 0x00000009ff0a7819 */ /* 0x100fe20000011603 */
[----:B------:R-:W-:Y:S01]  /*1870*/  IMAD.IADD R3, R2, 0x1, R3 ;  /* 0x0000000102037824 */ /* 0x000fe200078e0203 */
[----:B------:R-:W-:Y:S01]  /*1880*/  LOP3.LUT R9, R9, 0x1, RZ, 0xc0, !PT ;  /* 0x0000000109097812 */ /* 0x000fe200078ec0ff */
[----:B------:R-:W-:Y:S01]  /*1890*/  IMAD R8, R8, 0x4, R13 ;  /* 0x0000000408087824 */ /* 0x000fe200078e020d */
[----:B------:R-:W-:-:S03]  /*18a0*/  LOP3.LUT R11, R10, 0x1, RZ, 0xc0, !PT ;  /* 0x000000010a0b7812 */ /* 0x000fc600078ec0ff */
[----:B------:R-:W-:-:S04]  /*18b0*/  IMAD.IADD R8, R8, 0x1, R9 ;  /* 0x0000000108087824 */ /* 0x000fc800078e0209 */
[----:B------:R-:W-:-:S04]  /*18c0*/  IMAD R11, R8, 0x2, R11 ;  /* 0x00000002080b7824 */ /* 0x000fc800078e020b */
[----:B------:R-:W-:-:S04]  /*18d0*/  IMAD R9, R0, 0x400, R11 ;  /* 0x0000040000097824 */ /* 0x000fc800078e020b */
[----:B-1----:R-:W-:-:S05]  /*18e0*/  IMAD.WIDE.U32 R8, R9, 0x4, R6 ;  /* 0x0000000409087825 */ /* 0x002fca00078e0006 */
[----:B---3--:R0:W-:Y:S01]  /*18f0*/  STG.E desc[UR6][R8.64], R15 ;  /* 0x0000000f08007986 */ /* 0x0081e2000c101906 */
[----:B------:R-:W-:Y:S05]  /*1900*/  @P0 BRA `(.L_x_129) ;  /* 0xfffffffc00840947 */ /* 0x000fea000383ffff */
.L_x_128:
[----:B------:R-:W-:Y:S05]  /*1910*/  BSYNC.RECONVERGENT B0 ;  /* 0x0000000000007941 */ /* 0x000fea0003800200 */
.L_x_127:
[----:B------:R-:W-:Y:S05]  /*1920*/  @!P1 EXIT ;  /* 0x000000000000994d */ /* 0x000fea0003800000 */
[----:B------:R-:W1:Y:S01]  /*1930*/  S2UR UR5, SR_CgaCtaId ;  /* 0x00000000000579c3 */ /* 0x000e620000008800 */
[C---:B------:R-:W-:Y:S01]  /*1940*/  IMAD.IADD R21, R3.reuse, 0x1, R2 ;  /* 0x0000000103157824 */ /* 0x040fe200078e0202 */
[----:B------:R-:W-:Y:S01]  /*1950*/  UMOV UR4, 0x400 ;  /* 0x0000040000047882 */ /* 0x000fe20000000000 */
[----:B------:R-:W-:Y:S02]  /*1960*/  IMAD.SHL.U32 R14, R3, 0x10, RZ ;  /* 0x00000010030e7824 */ /* 0x000fe400078e00ff */
[----:B------:R-:W-:Y:S02]  /*1970*/  IMAD.SHL.U32 R16, R21, 0x10, RZ ;  /* 0x0000001015107824 */ /* 0x000fe400078e00ff */
[C-C-:B0---4-:R-:W-:Y:S01]  /*1980*/  IMAD R15, R2.reuse, 0x2, R3.reuse ;  /* 0x00000002020f7824 */ /* 0x151fe200078e0203 */
[----:B------:R-:W0:Y:S01]  /*1990*/  LDC.64 R4, c[0x0][0x380] ;  /* 0x0000e000ff047b82 */ /* 0x000e220000000a00 */
[----:B--2---:R-:W-:Y:S01]  /*19a0*/  IMAD R19, R2, 0x3, R3 ;  /* 0x0000000302137824 */ /* 0x004fe200078e0203 */
[----:B------:R-:W-:-:S02]  /*19b0*/  LOP3.LUT R14, R14, 0x10, RZ, 0xc0, !PT ;  /* 0x000000100e0e7812 */ /* 0x000fc400078ec0ff */
[----:B------:R-:W-:Y:S01]  /*19c0*/  LOP3.LUT R16, R16, 0x10, RZ, 0xc0, !PT ;  /* 0x0000001010107812 */ /* 0x000fe200078ec0ff */
[----:B-1----:R-:W-:-:S06]  /*19d0*/  ULEA UR4, UR5, UR4, 0x18 ;  /* 0x0000000405047291 */ /* 0x002fcc000f8ec0ff */
[----:B------:R-:W-:-:S07]  /*19e0*/  LEA R17, R3, UR4, 0x2 ;  /* 0x0000000403117c11 */ /* 0x000fce000f8e10ff */
.L_x_130:
[C---:B-1----:R-:W-:Y:S01]  /*19f0*/  IMAD.SHL.U32 R7, R3.reuse, 0x4, RZ ;  /* 0x0000000403077824 */ /* 0x042fe200078e00ff */
[----:B------:R-:W-:Y:S01]  /*1a00*/  LOP3.LUT R8, R3, 0x4, RZ, 0xc0, !PT ;  /* 0x0000000403087812 */ /* 0x000fe200078ec0ff */
[C---:B------:R-:W-:Y:S01]  /*1a10*/  IMAD.SHL.U32 R6, R21.reuse, 0x4, RZ ;  /* 0x0000000415067824 */ /* 0x040fe200078e00ff */
[----:B------:R-:W-:Y:S01]  /*1a20*/  LOP3.LUT R12, R21, 0x4, RZ, 0xc0, !PT ;  /* 0x00000004150c7812 */ /* 0x000fe200078ec0ff */
[----:B------:R-:W-:Y:S01]  /*1a30*/  IMAD.SHL.U32 R9, R15, 0x4, RZ ;  /* 0x000000040f097824 */ /* 0x000fe200078e00ff */
[----:B------:R-:W-:Y:S01]  /*1a40*/  LOP3.LUT R11, R7, 0x8, RZ, 0xc0, !PT ;  /* 0x00000008070b7812 */ /* 0x000fe200078ec0ff */
[--C-:B------:R-:W-:Y:S01]  /*1a50*/  IMAD R29, R2, 0x8, R17.reuse ;  /* 0x00000008021d7824 */ /* 0x100fe200078e0211 */
[----:B------:R-:W-:Y:S01]  /*1a60*/  LOP3.LUT R7, R6, 0x8, RZ, 0xc0, !PT ;  /* 0x0000000806077812 */ /* 0x000fe200078ec0ff */
[----:B------:R-:W-:Y:S01]  /*1a70*/  IMAD R27, R2, 0xc, R17 ;  /* 0x0000000c021b7824 */ /* 0x000fe200078e0211 */
[----:B------:R-:W-:Y:S02]  /*1a80*/  IADD3 R11, PT, PT, R8, R14, R11 ;  /* 0x0000000e080b7210 */ /* 0x000fe40007ffe00b */
[----:B------:R-:W-:Y:S01]  /*1a90*/  SHF.R.U32.HI R13, RZ, 0x2, R3 ;  /* 0x00000002ff0d7819 */ /* 0x000fe20000011603 */
[----:B------:R-:W-:Y:S01]  /*1aa0*/  LDS R29, [R29] ;  /* 0x000000001d1d7984 */ /* 0x000fe20000000800 */
[----:B------:R-:W-:-:S02]  /*1ab0*/  SHF.L.U32 R10, R19, 0x2, RZ ;  /* 0x00000002130a7819 */ /* 0x000fc400000006ff */
[--C-:B------:R-:W-:Y:S01]  /*1ac0*/  SHF.R.U32.HI R8, RZ, 0x2, R21.reuse ;  /* 0x00000002ff087819 */ /* 0x100fe20000011615 */
[----:B------:R-:W-:Y:S01]  /*1ad0*/  LDS R27, [R27] ;  /* 0x000000001b1b7984 */ /* 0x000fe20000000800 */
[----:B------:R-:W-:Y:S02]  /*1ae0*/  SHF.R.U32.HI R6, RZ, 0x4, R21 ;  /* 0x00000004ff067819 */ /* 0x000fe40000011615 */
[----:B------:R-:W-:Y:S02]  /*1af0*/  IADD3 R12, PT, PT, R12, R16, R7 ;  /* 0x000000100c0c7210 */ /* 0x000fe40007ffe007 */
[----:B------:R-:W-:Y:S02]  /*1b00*/  SHF.R.U32.HI R7, RZ, 0x4, R3 ;  /* 0x00000004ff077819 */ /* 0x000fe40000011603 */
[----:B------:R-:W-:Y:S02]  /*1b10*/  LOP3.LUT R22, R13, 0x2, RZ, 0xc0, !PT ;  /* 0x000000020d167812 */ /* 0x000fe400078ec0ff */
[----:B------:R-:W-:-:S02]  /*1b20*/  LOP3.LUT R23, R10, 0x8, RZ, 0xc0, !PT ;  /* 0x000000080a177812 */ /* 0x000fc400078ec0ff */
        /* <DEDUP_REMOVED lines=11> */
[----:B------:R-:W-:-:S02]  /*1be0*/  SHF.R.U32.HI R22, RZ, 0x2, R19 ;  /* 0x00000002ff167819 */ /* 0x000fc40000011613 */
[----:B------:R-:W-:Y:S02]  /*1bf0*/  IADD3 R8, PT, PT, R20, R16, R23 ;  /* 0x0000001014087210 */ /* 0x000fe40007ffe017 */
[----:B------:R-:W-:Y:S02]  /*1c00*/  SHF.R.U32.HI R10, RZ, 0x4, R19 ;  /* 0x00000004ff0a7819 */ /* 0x000fe40000011613 */
[----:B------:R-:W-:Y:S02]  /*1c10*/  LOP3.LUT R18, R18, 0x2, RZ, 0xc0, !PT ;  /* 0x0000000212127812 */ /* 0x000fe400078ec0ff */
[----:B------:R-:W-:Y:S02]  /*1c20*/  LOP3.LUT R20, R13, 0x1, RZ, 0xc0, !PT ;  /* 0x000000010d147812 */ /* 0x000fe400078ec0ff */
[----:B------:R-:W-:Y:S02]  /*1c30*/  LOP3.LUT R24, R7, 0x2, RZ, 0xc0, !PT ;  /* 0x0000000207187812 */ /* 0x000fe400078ec0ff */
[----:B------:R-:W-:-:S02]  /*1c40*/  LOP3.LUT R7, R6, 0x2, RZ, 0xc0, !PT ;  /* 0x0000000206077812 */ /* 0x000fc400078ec0ff */
[----:B------:R-:W-:Y:S01]  /*1c50*/  LOP3.LUT R23, R22, 0x2, RZ, 0xc0, !PT ;  /* 0x0000000216177812 */ /* 0x000fe200078ec0ff */
[----:B------:R-:W-:Y:S01]  /*1c60*/  IMAD R11, R11, 0x4, R24 ;  /* 0x000000040b0b7824 */ /* 0x000fe200078e0218 */
[----:B------:R-:W-:Y:S01]  /*1c70*/  LOP3.LUT R22, R10, 0x1, RZ, 0xc0, !PT ;  /* 0x000000010a167812 */ /* 0x000fe200078ec0ff */
[----:B------:R-:W-:Y:S01]  /*1c80*/  IMAD R12, R12, 0x4, R7 ;  /* 0x000000040c0c7824 */ /* 0x000fe200078e0207 */
[----:B------:R-:W-:Y:S02]  /*1c90*/  IADD3 R9, PT, PT, R20, R9, R18 ;  /* 0x0000000914097210 */ /* 0x000fe40007ffe012 */
[----:B------:R-:W-:Y:S02]  /*1ca0*/  LOP3.LUT R6, R13, 0x2, RZ, 0xc0, !PT ;  /* 0x000000020d067812 */ /* 0x000fe400078ec0ff */
[----:B------:R-:W-:Y:S02]  /*1cb0*/  SHF.R.U32.HI R18, RZ, 0x6, R3 ;  /* 0x00000006ff127819 */ /* 0x000fe40000011603 */
[----:B------:R-:W-:-:S02]  /*1cc0*/  IADD3 R22, PT, PT, R22, R8, R23 ;  /* 0x0000000816167210 */ /* 0x000fc40007ffe017 */
[----:B------:R-:W-:Y:S01]  /*1cd0*/  LOP3.LUT R7, R10, 0x2, RZ, 0xc0, !PT ;  /* 0x000000020a077812 */ /* 0x000fe200078ec0ff */
[----:B------:R-:W-:Y:S01]  /*1ce0*/  IMAD R10, R9, 0x4, R6 ;  /* 0x00000004090a7824 */ /* 0x000fe200078e0206 */
[----:B------:R-:W-:Y:S02]  /*1cf0*/  LOP3.LUT R6, R18, 0x1, RZ, 0xc0, !PT ;  /* 0x0000000112067812 */ /* 0x000fe400078ec0ff */
[----:B------:R-:W-:Y:S01]  /*1d00*/  SHF.R.U32.HI R9, RZ, 0x6, R15 ;  /* 0x00000006ff097819 */ /* 0x000fe2000001160f */
[----:B------:R-:W-:Y:S01]  /*1d10*/  IMAD R22, R22, 0x4, R7 ;  /* 0x0000000416167824 */ /* 0x000fe200078e0207 */
[----:B------:R-:W-:Y:S01]  /*1d20*/  SHF.R.U32.HI R7, RZ, 0x6, R19 ;  /* 0x00000006ff077819 */ /* 0x000fe20000011613 */
[----:B------:R-:W-:Y:S01]  /*1d30*/  IMAD.IADD R6, R6, 0x1, R11 ;  /* 0x0000000106067824 */ /* 0x000fe200078e020b */
[----:B------:R-:W-:Y:S02]  /*1d40*/  SHF.R.U32.HI R8, RZ, 0x6, R21 ;  /* 0x00000006ff087819 */ /* 0x000fe40000011615 */
[----:B------:R-:W-:-:S02]  /*1d50*/  LOP3.LUT R11, R9, 0x1, RZ, 0xc0, !PT ;  /* 0x00000001090b7812 */ /* 0x000fc400078ec0ff */
[----:B------:R-:W-:Y:S02]  /*1d60*/  LOP3.LUT R23, R7, 0x1, RZ, 0xc0, !PT ;  /* 0x0000000107177812 */ /* 0x000fe400078ec0ff */
[----:B------:R-:W-:Y:S01]  /*1d70*/  LOP3.LUT R13, R8, 0x1, RZ, 0xc0, !PT ;  /* 0x00000001080d7812 */ /* 0x000fe200078ec0ff */
[----:B------:R-:W-:Y:S01]  /*1d80*/  IMAD.IADD R10, R10, 0x1, R11 ;  /* 0x000000010a0a7824 */ /* 0x000fe200078e020b */
[----:B------:R-:W-:Y:S01]  /*1d90*/  LOP3.LUT R25, R18, 0x2, RZ, 0xc0, !PT ;  /* 0x0000000212197812 */ /* 0x000fe200078ec0ff */
[----:B------:R-:W-:Y:S01]  /*1da0*/  IMAD.IADD R11, R22, 0x1, R23 ;  /* 0x00000001160b7824 */ /* 0x000fe200078e0217 */
[----:B------:R-:W-:Y:S01]  /*1db0*/  LOP3.LUT R9, R9, 0x2, RZ, 0xc0, !PT ;  /* 0x0000000209097812 */ /* 0x000fe200078ec0ff */
[----:B------:R-:W-:Y:S01]  /*1dc0*/  IMAD R23, R2, 0x4, R17 ;  /* 0x0000000402177824 */ /* 0x000fe200078e0211 */
[----:B------:R-:W-:Y:S01]  /*1dd0*/  SHF.R.U32.HI R18, RZ, 0x9, R19 ;  /* 0x00000009ff127819 */ /* 0x000fe20000011613 */
[----:B------:R-:W-:Y:S01]  /*1de0*/  IMAD.IADD R12, R12, 0x1, R13 ;  /* 0x000000010c0c7824 */ /* 0x000fe200078e020d */
[----:B------:R-:W-:Y:S01]  /*1df0*/  LOP3.LUT R13, R8, 0x2, RZ, 0xc0, !PT ;  /* 0x00000002080d7812 */ /* 0x000fe200078ec0ff */
[----:B------:R-:W-:Y:S01]  /*1e00*/  IMAD R6, R6, 0x4, R25 ;  /* 0x0000000406067824 */ /* 0x000fe200078e0219 */
[----:B------:R-:W-:Y:S01]  /*1e10*/  LOP3.LUT R18, R18, 0x1, RZ, 0xc0, !PT ;  /* 0x0000000112127812 */ /* 0x000fe200078ec0ff */
[----:B------:R1:W2:Y:S01]  /*1e20*/  LDS R25, [R17] ;  /* 0x0000000011197984 */ /* 0x0002a20000000800 */
[----:B------:R-:W-:Y:S01]  /*1e30*/  IMAD R10, R10, 0x4, R9 ;  /* 0x000000040a0a7824 */ /* 0x000fe200078e0209 */
[----:B------:R-:W-:Y:S01]  /*1e40*/  SHF.R.U32.HI R9, RZ, 0x8, R15 ;  /* 0x00000008ff097819 */ /* 0x000fe2000001160f */
[----:B------:R-:W-:Y:S01]  /*1e50*/  IMAD R8, R12, 0x4, R13 ;  /* 0x000000040c087824 */ /* 0x000fe200078e020d */
[----:B------:R-:W3:Y:S01]  /*1e60*/  LDS R23, [R23] ;  /* 0x0000000017177984 */ /* 0x000ee20000000800 */
[----:B------:R-:W-:-:S02]  /*1e70*/  LOP3.LUT R12, R7, 0x2, RZ, 0xc0, !PT ;  /* 0x00000002070c7812 */ /* 0x000fc400078ec0ff */
[----:B------:R-:W-:Y:S01]  /*1e80*/  SHF.R.U32.HI R7, RZ, 0x8, R21 ;  /* 0x00000008ff077819 */ /* 0x000fe20000011615 */
[C---:B-1----:R-:W-:Y:S01]  /*1e90*/  IMAD R17, R2.reuse, 0x10, R17 ;  /* 0x0000001002117824 */ /* 0x042fe200078e0211 */
[----:B------:R-:W-:Y:S01]  /*1ea0*/  LOP3.LUT R9, R9, 0x1, RZ, 0xc0, !PT ;  /* 0x0000000109097812 */ /* 0x000fe200078ec0ff */
[----:B------:R-:W-:Y:S01]  /*1eb0*/  IMAD R11, R11, 0x4, R12 ;  /* 0x000000040b0b7824 */ /* 0x000fe200078e020c */
[--C-:B------:R-:W-:Y:S01]  /*1ec0*/  SHF.R.U32.HI R12, RZ, 0x8, R19.reuse ;  /* 0x00000008ff0c7819 */ /* 0x100fe20000011613 */
[----:B------:R-:W-:Y:S01]  /*1ed0*/  IMAD R19, R2, 0x4, R19 ;  /* 0x0000000402137824 */ /* 0x000fe200078e0213 */
[----:B------:R-:W-:Y:S01]  /*1ee0*/  SHF.R.U32.HI R13, RZ, 0x8, R3 ;  /* 0x00000008ff0d7819 */ /* 0x000fe20000011603 */
[----:B------:R-:W-:Y:S01]  /*1ef0*/  IMAD.IADD R10, R10, 0x1, R9 ;  /* 0x000000010a0a7824 */ /* 0x000fe200078e0209 */
[----:B------:R-:W-:Y:S02]  /*1f00*/  LOP3.LUT R7, R7, 0x1, RZ, 0xc0, !PT ;  /* 0x0000000107077812 */ /* 0x000fe400078ec0ff */
[----:B------:R-:W-:-:S02]  /*1f10*/  LOP3.LUT R12, R12, 0x1, RZ, 0xc0, !PT ;  /* 0x000000010c0c7812 */ /* 0x000fc400078ec0ff */
[----:B------:R-:W-:Y:S02]  /*1f20*/  LOP3.LUT R13, R13, 0x1, RZ, 0xc0, !PT ;  /* 0x000000010d0d7812 */ /* 0x000fe400078ec0ff */
[----:B------:R-:W-:Y:S01]  /*1f30*/  IADD3 R8, PT, PT, R8, R7, RZ ;  /* 0x0000000708087210 */ /* 0x000fe20007ffe0ff */
[----:B------:R-:W-:Y:S01]  /*1f40*/  IMAD.IADD R11, R11, 0x1, R12 ;  /* 0x000000010b0b7824 */ /* 0x000fe200078e020c */
[----:B------:R-:W-:Y:S01]  /*1f50*/  SHF.R.U32.HI R9, RZ, 0x9, R3 ;  /* 0x00000009ff097819 */ /* 0x000fe20000011603 */
[----:B------:R-:W-:Y:S01]  /*1f60*/  IMAD.IADD R6, R13, 0x1, R6 ;  /* 0x000000010d067824 */ /* 0x000fe200078e0206 */
[----:B------:R-:W-:Y:S01]  /*1f70*/  SHF.R.U32.HI R7, RZ, 0x9, R21 ;  /* 0x00000009ff077819 */ /* 0x000fe20000011615 */
[----:B------:R-:W-:Y:S01]  /*1f80*/  IMAD R18, R11, 0x2, R18 ;  /* 0x000000020b127824 */ /* 0x000fe200078e0212 */
[--C-:B------:R-:W-:Y:S01]  /*1f90*/  SHF.R.U32.HI R12, RZ, 0x9, R15.reuse ;  /* 0x00000009ff0c7819 */ /* 0x100fe2000001160f */
[C---:B------:R-:W-:Y:S01]  /*1fa0*/  IMAD R15, R2.reuse, 0x4, R15 ;  /* 0x00000004020f7824 */ /* 0x040fe200078e020f */
[----:B------:R-:W-:Y:S01]  /*1fb0*/  LOP3.LUT R20, R9, 0x1, RZ, 0xc0, !PT ;  /* 0x0000000109147812 */ /* 0x000fe200078ec0ff */
[----:B------:R-:W-:Y:S01]  /*1fc0*/  IMAD R21, R2, 0x4, R21 ;  /* 0x0000000402157824 */ /* 0x000fe200078e0215 */
[----:B------:R-:W-:-:S02]  /*1fd0*/  LOP3.LUT R9, R7, 0x1, RZ, 0xc0, !PT ;  /* 0x0000000107097812 */ /* 0x000fc400078ec0ff */
[----:B------:R-:W-:Y:S01]  /*1fe0*/  LOP3.LUT R13, R12, 0x1, RZ, 0xc0, !PT ;  /* 0x000000010c0d7812 */ /* 0x000fe200078ec0ff */
[----:B------:R-:W-:Y:S01]  /*1ff0*/  IMAD R7, R6, 0x2, R20 ;  /* 0x0000000206077824 */ /* 0x000fe200078e0214 */
[--C-:B------:R-:W-:Y:S01]  /*2000*/  IADD3 R3, PT, PT, R2, R3, R2.reuse ;  /* 0x0000000302037210 */ /* 0x100fe20007ffe002 */
[----:B------:R-:W-:Y:S02]  /*2010*/  IMAD R9, R8, 0x2, R9 ;  /* 0x0000000208097824 */ /* 0x000fe400078e0209 */
[----:B------:R-:W-:Y:S01]  /*2020*/  IMAD R13, R10, 0x2, R13 ;  /* 0x000000020a0d7824 */ /* 0x000fe200078e020d */
[----:B------:R-:W-:Y:S01]  /*2030*/  IADD3 R3, PT, PT, R2, R3, R2 ;  /* 0x0000000302037210 */ /* 0x000fe20007ffe002 */
[C---:B------:R-:W-:Y:S02]  /*2040*/  IMAD R7, R0.reuse, 0x400, R7 ;  /* 0x0000040000077824 */ /* 0x040fe400078e0207 */
[C---:B------:R-:W-:Y:S01]  /*2050*/  IMAD R9, R0.reuse, 0x400, R9 ;  /* 0x0000040000097824 */ /* 0x040fe200078e0209 */
[----:B------:R-:W-:Y:S01]  /*2060*/  ISETP.GE.U32.AND P0, PT, R3, 0x400, PT ;  /* 0x000004000300780c */ /* 0x000fe20003f06070 */
[----:B------:R-:W-:-:S02]  /*2070*/  IMAD R11, R0, 0x400, R13 ;  /* 0x00000400000b7824 */ /* 0x000fc400078e020d */
[----:B------:R-:W-:Y:S02]  /*2080*/  IMAD R13, R0, 0x400, R18 ;  /* 0x00000400000d7824 */ /* 0x000fe400078e0212 */
[----:B0-----:R-:W-:-:S04]  /*2090*/  IMAD.WIDE.U32 R6, R7, 0x4, R4 ;  /* 0x0000000407067825 */ /* 0x001fc800078e0004 */
[--C-:B------:R-:W-:Y:S01]  /*20a0*/  IMAD.WIDE.U32 R8, R9, 0x4, R4.reuse ;  /* 0x0000000409087825 */ /* 0x100fe200078e0004 */
[----:B--2---:R1:W-:Y:S03]  /*20b0*/  STG.E desc[UR6][R6.64], R25 ;  /* 0x0000001906007986 */ /* 0x0043e6000c101906 */
[--C-:B------:R-:W-:Y:S01]  /*20c0*/  IMAD.WIDE.U32 R10, R11, 0x4, R4.reuse ;  /* 0x000000040b0a7825 */ /* 0x100fe200078e0004 */
[----:B---3--:R1:W-:Y:S03]  /*20d0*/  STG.E desc[UR6][R8.64], R23 ;  /* 0x0000001708007986 */ /* 0x0083e6000c101906 */
[----:B------:R-:W-:Y:S01]  /*20e0*/  IMAD.WIDE.U32 R12, R13, 0x4, R4 ;  /* 0x000000040d0c7825 */ /* 0x000fe200078e0004 */
[----:B------:R1:W-:Y:S04]  /*20f0*/  STG.E desc[UR6][R10.64], R29 ;  /* 0x0000001d0a007986 */ /* 0x0003e8000c101906 */
[----:B------:R1:W-:Y:S01]  /*2100*/  STG.E desc[UR6][R12.64], R27 ;  /* 0x0000001b0c007986 */ /* 0x0003e2000c101906 */
[----:B------:R-:W-:Y:S05]  /*2110*/  @!P0 BRA `(.L_x_130) ;  /* 0xfffffff800348947 */ /* 0x000fea000383ffff */
[----:B------:R-:W-:Y:S05]  /*2120*/  EXIT ;  /* 0x000000000000794d */ /* 0x000fea0003800000 */
.L_x_131:
        /* <DEDUP_REMOVED lines=13> */
.L_x_230:


//--------------------- .text._Z28lux_ntt_forward_fused_kernelILi512EEvPiPKiS2_iii --------------------------
	.section	.text._Z28lux_ntt_forward_fused_kernelILi512EEvPiPKiS2_iii,"ax",@progbits
	.align	128
        .global         _Z28lux_ntt_forward_fused_kernelILi512EEvPiPKiS2_iii
        .type           _Z28lux_ntt_forward_fused_kernelILi512EEvPiPKiS2_iii,@function
        .size           _Z28lux_ntt_forward_fused_kernelILi512EEvPiPKiS2_iii,(.L_x_231 - _Z28lux_ntt_forward_fused_kernelILi512EEvPiPKiS2_iii)
        .other          _Z28lux_ntt_forward_fused_kernelILi512EEvPiPKiS2_iii,@"STO_CUDA_ENTRY STV_DEFAULT"
_Z28lux_ntt_forward_fused_kernelILi512EEvPiPKiS2_iii:
.text._Z28lux_ntt_forward_fused_kernelILi512EEvPiPKiS2_iii:
[----:B------:R-:W-:Y:S01]  /*0000*/  LDC R1, c[0x0][0x37c] ;  /* 0x0000df00ff017b82 */ /* 0x000fe20000000800 */
[----:B------:R-:W0:Y:S01]  /*0010*/  S2R R0, SR_CTAID.X ;  /* 0x0000000000007919 */ /* 0x000e220000002500 */
[----:B------:R-:W0:Y:S02]  /*0020*/  LDCU UR4, c[0x0][0x3a0] ;  /* 0x00007400ff0477ac */ /* 0x000e240008000800 */
[----:B0-----:R-:W-:-:S13]  /*0030*/  ISETP.GE.AND P0, PT, R0, UR4, PT ;  /* 0x0000000400007c0c */ /* 0x001fda000bf06270 */
[----:B------:R-:W-:Y:S05]  /*0040*/  @P0 EXIT ;  /* 0x000000000000094d */ /* 0x000fea0003800000 */
[----:B------:R-:W0:Y:S01]  /*0050*/  S2R R2, SR_TID.X ;  /* 0x0000000000027919 */ /* 0x000e220000002100 */
[----:B------:R-:W1:Y:S01]  /*0060*/  LDCU.64 UR6, c[0x0][0x358] ;  /* 0x00006b00ff0677ac */ /* 0x000e620008000a00 */
[----:B------:R-:W-:Y:S01]  /*0070*/  BSSY.RECONVERGENT B0, `(.L_x_132) ;  /* 0x0000050000007945 */ /* 0x000fe20003800200 */
[----:B0-----:R-:W-:-:S13]  /*0080*/  ISETP.GT.U32.AND P0, PT, R2, 0x1ff, PT ;  /* 0x000001ff0200780c */ /* 0x001fda0003f04070 */
[----:B-1----:R-:W-:Y:S05]  /*0090*/  @P0 BRA `(.L_x_133) ;  /* 0x0000000400340947 */ /* 0x002fea0003800000 */
        /* <DEDUP_REMOVED lines=23> */
[----:B------:R-:W-:-:S12]  /*0210*/  IMAD.MOV.U32 R6, RZ, RZ, R2 ;  /* 0x000000ffff067224 */ /* 0x000fd800078e0002 */
[----:B------:R-:W-:Y:S01]  /*0220*/  @P1 VIADD R5, R5, 0x1 ;  /* 0x0000000105051836 */ /* 0x000fe20000000000 */
[----:B------:R-:W-:-:S05]  /*0230*/  @!P2 LOP3.LUT R5, RZ, R3, RZ, 0x33, !PT ;  /* 0x00000003ff05a212 */ /* 0x000fca00078e33ff */
[----:B------:R-:W-:-:S05]  /*0240*/  IMAD.IADD R7, R8, 0x1, R5 ;  /* 0x0000000108077824 */ /* 0x000fca00078e0205 */
[C---:B------:R-:W-:Y:S02]  /*0250*/  LOP3.LUT R4, R7.reuse, 0x3, RZ, 0xc0, !PT ;  /* 0x0000000307047812 */ /* 0x040fe400078ec0ff */
[----:B------:R-:W-:Y:S02]  /*0260*/  ISETP.GE.U32.AND P1, PT, R7, 0x3, PT ;  /* 0x000000030700780c */ /* 0x000fe40003f26070 */
[----:B------:R-:W-:-:S13]  /*0270*/  ISETP.NE.AND P0, PT, R4, 0x3, PT ;  /* 0x000000030400780c */ /* 0x000fda0003f05270 */
[----:B------:R-:W-:Y:S05]  /*0280*/  @!P0 BRA `(.L_x_135) ;  /* 0x0000000000448947 */ /* 0x000fea0003800000 */
[----:B------:R-:W0:Y:S01]  /*0290*/  S2R R11, SR_CgaCtaId ;  /* 0x00000000000b7919 */ /* 0x000e220000008800 */
[----:B------:R-:W1:Y:S01]  /*02a0*/  LDC.64 R4, c[0x0][0x388] ;  /* 0x0000e200ff047b82 */ /* 0x000e620000000a00 */
[----:B------:R-:W-:Y:S01]  /*02b0*/  MOV R6, 0x400 ;  /* 0x0000040000067802 */ /* 0x000fe20000000f00 */
[----:B------:R-:W-:Y:S02]  /*02c0*/  VIADD R7, R7, 0x1 ;  /* 0x0000000107077836 */ /* 0x000fe40000000000 */
[----:B------:R-:W-:-:S03]  /*02d0*/  HFMA2 R10, -RZ, RZ, 0, 0 ;  /* 0x00000000ff0a7431 */ /* 0x000fc600000001ff */
[----:B------:R-:W-:Y:S02]  /*02e0*/  LOP3.LUT R13, R7, 0x3, RZ, 0xc0, !PT ;  /* 0x00000003070d7812 */ /* 0x000fe400078ec0ff */
[----:B0-----:R-:W-:Y:S01]  /*02f0*/  LEA R11, R11, R6, 0x18 ;  /* 0x000000060b0b7211 */ /* 0x001fe200078ec0ff */
[----:B------:R-:W-:-:S07]  /*0300*/  IMAD.MOV.U32 R6, RZ, RZ, R2 ;  /* 0x000000ffff067224 */ /* 0x000fce00078e0002 */
.L_x_136:
[----:B------:R-:W-:-:S04]  /*0310*/  IMAD R9, R0, 0x200, R6 ;  /* 0x0000020000097824 */ /* 0x000fc800078e0206 */
[----:B01----:R-:W-:-:S06]  /*0320*/  IMAD.WIDE.U32 R8, R9, 0x4, R4 ;  /* 0x0000000409087825 */ /* 0x003fcc00078e0004 */
[----:B------:R-:W2:Y:S01]  /*0330*/  LDG.E.CONSTANT R8, desc[UR6][R8.64] ;  /* 0x0000000608087981 */ /* 0x000ea2000c1e9900 */
[----:B------:R-:W-:Y:S02]  /*0340*/  IMAD R7, R6, 0x4, R11 ;  /* 0x0000000406077824 */ /* 0x000fe400078e020b */
[----:B------:R-:W-:Y:S02]  /*0350*/  VIADD R10, R10, 0x1 ;  /* 0x000000010a0a7836 */ /* 0x000fe40000000000 */
[----:B------:R-:W-:-:S03]  /*0360*/  IMAD.IADD R6, R3, 0x1, R6 ;  /* 0x0000000103067824 */ /* 0x000fc600078e0206 */
[----:B------:R-:W-:Y:S01]  /*0370*/  ISETP.NE.AND P0, PT, R10, R13, PT ;  /* 0x0000000d0a00720c */ /* 0x000fe20003f05270 */
[----:B--2---:R0:W-:-:S12]  /*0380*/  STS [R7], R8 ;  /* 0x0000000807007388 */ /* 0x0041d80000000800 */
[----:B------:R-:W-:Y:S05]  /*0390*/  @P0 BRA `(.L_x_136) ;  /* 0xfffffffc00dc0947 */ /* 0x000fea000383ffff */
.L_x_135:
[----:B------:R-:W-:Y:S05]  /*03a0*/  BSYNC.RECONVERGENT B1 ;  /* 0x0000000000017941 */ /* 0x000fea0003800200 */
.L_x_134:
[----:B------:R-:W-:Y:S05]  /*03b0*/  @!P1 BRA `(.L_x_133) ;  /* 0x00000000006c9947 */ /* 0x000fea0003800000 */
[----:B0-----:R-:W0:Y:S01]  /*03c0*/  S2R R8, SR_CgaCtaId ;  /* 0x0000000000087919 */ /* 0x001e220000008800 */
[----:B------:R-:W1:Y:S01]  /*03d0*/  LDC.64 R4, c[0x0][0x388] ;  /* 0x0000e200ff047b82 */ /* 0x000e620000000a00 */
[----:B------:R-:W-:-:S04]  /*03e0*/  MOV R7, 0x400 ;  /* 0x0000040000077802 */ /* 0x000fc80000000f00 */
[----:B0-----:R-:W-:-:S07]  /*03f0*/  LEA R19, R8, R7, 0x18 ;  /* 0x0000000708137211 */ /* 0x001fce00078ec0ff */
.L_x_137:
        /* <DEDUP_REMOVED lines=13> */
[----:B------:R-:W-:-:S05]  /*04d0*/  IMAD R7, R3, 0x4, R18 ;  /* 0x0000000403077824 */ /* 0x000fca00078e0212 */
[----:B------:R-:W-:-:S05]  /*04e0*/  LEA R16, R3, R7, 0x2 ;  /* 0x0000000703107211 */ /* 0x000fca00078e10ff */
        /* <DEDUP_REMOVED lines=8> */
.L_x_133:
[----:B------:R-:W-:Y:S05]  /*0570*/  BSYNC.RECONVERGENT B0 ;  /* 0x0000000000007941 */ /* 0x000fea0003800200 */
.L_x_132:
[----:B------:R-:W1:Y:S08]  /*0580*/  LDC R3, c[0x0][0x360] ;  /* 0x0000d800ff037b82 */ /* 0x000e700000000800 */
[----:B------:R-:W-:Y:S06]  /*0590*/  BAR.SYNC.DEFER_BLOCKING 0x0 ;  /* 0x0000000000007b1d */ /* 0x000fec0000010000 */
[----:B-1----:R-:W1:Y:S01]  /*05a0*/  I2F.U32.RP R9, R3 ;  /* 0x0000000300097306 */ /* 0x002e620000209000 */
[----:B------:R-:W-:Y:S01]  /*05b0*/  IMAD.IADD R4, R2, 0x1, R3 ;  /* 0x0000000102047824 */ /* 0x000fe200078e0203 */
[----:B------:R-:W-:-:S04]  /*05c0*/  ISETP.NE.U32.AND P2, PT, R3, RZ, PT ;  /* 0x000000ff0300720c */ /* 0x000fc80003f45070 */
[C---:B------:R-:W-:Y:S02]  /*05d0*/  ISETP.GE.U32.AND P0, PT, R4.reuse, 0x100, PT ;  /* 0x000001000400780c */ /* 0x040fe40003f06070 */
[----:B------:R-:W-:Y:S02]  /*05e0*/  VIMNMX.U32 R5, PT, PT, R4, 0x100, !PT ;  /* 0x0000010004057848 */ /* 0x000fe40007fe0000 */
[----:B0-2---:R-:W-:Y:S01]  /*05f0*/  SEL R8, RZ, 0x1, P0 ;  /* 0x00000001ff087807 */ /* 0x005fe20000000000 */
[----:B-1----:R-:W0:Y:S02]  /*0600*/  MUFU.RCP R9, R9 ;  /* 0x0000000900097308 */ /* 0x002e240000001000 */
[----:B0-----:R-:W-:-:S06]  /*0610*/  VIADD R7, R9, 0xffffffe ;  /* 0x0ffffffe09077836 */ /* 0x001fcc0000000000 */
[----:B------:R-:W0:Y:S02]  /*0620*/  F2I.FTZ.U32.TRUNC.NTZ R7, R7 ;  /* 0x0000000700077305 */ /* 0x000e24000021f000 */
[----:B0-----:R-:W-:-:S04]  /*0630*/  IMAD.MOV R6, RZ, RZ, -R7 ;  /* 0x000000ffff067224 */ /* 0x001fc800078e0a07 */
[----:B------:R-:W-:Y:S02]  /*0640*/  IMAD R11, R6, R3, RZ ;  /* 0x00000003060b7224 */ /* 0x000fe400078e02ff */
[----:B------:R-:W-:-:S04]  /*0650*/  IMAD.MOV.U32 R6, RZ, RZ, RZ ;  /* 0x000000ffff067224 */ /* 0x000fc800078e00ff */
[----:B------:R-:W-:Y:S01]  /*0660*/  IMAD.HI.U32 R9, R7, R11, R6 ;  /* 0x0000000b07097227 */ /* 0x000fe200078e0006 */
[----:B------:R-:W-:-:S03]  /*0670*/  IADD3 R6, PT, PT, R5, -R4, -R8 ;  /* 0x8000000405067210 */ /* 0x000fc60007ffe808 */
[----:B------:R-:W-:Y:S02]  /*0680*/  IMAD.MOV.U32 R7, RZ, RZ, 0x100 ;  /* 0x00000100ff077424 */ /* 0x000fe400078e00ff */
[----:B------:R-:W-:-:S04]  /*0690*/  IMAD.HI.U32 R9, R9, R6, RZ ;  /* 0x0000000609097227 */ /* 0x000fc800078e00ff */
[----:B------:R-:W-:-:S04]  /*06a0*/  IMAD.MOV R5, RZ, RZ, -R9 ;  /* 0x000000ffff057224 */ /* 0x000fc800078e0a09 */
[----:B------:R-:W-:Y:S02]  /*06b0*/  IMAD R6, R3, R5, R6 ;  /* 0x0000000503067224 */ /* 0x000fe400078e0206 */
[----:B------:R-:W-:-:S03]  /*06c0*/  IMAD.MOV.U32 R5, RZ, RZ, RZ ;  /* 0x000000ffff057224 */ /* 0x000fc600078e00ff */
[----:B------:R-:W-:-:S13]  /*06d0*/  ISETP.GE.U32.AND P0, PT, R6, R3, PT ;  /* 0x000000030600720c */ /* 0x000fda0003f06070 */
[----:B------:R-:W-:Y:S02]  /*06e0*/  @P0 IMAD.IADD R6, R6, 0x1, -R3 ;  /* 0x0000000106060824 */ /* 0x000fe400078e0a03 */
[----:B------:R-:W-:-:S03]  /*06f0*/  @P0 VIADD R9, R9, 0x1 ;  /* 0x0000000109090836 */ /* 0x000fc60000000000 */
[----:B------:R-:W-:-:S13]  /*0700*/  ISETP.GE.U32.AND P1, PT, R6, R3, PT ;  /* 0x000000030600720c */ /* 0x000fda0003f26070 */
[----:B------:R-:W-:Y:S01]  /*0710*/  @P1 VIADD R9, R9, 0x1 ;  /* 0x0000000109091836 */ /* 0x000fe20000000000 */
[----:B------:R-:W-:-:S04]  /*0720*/  @!P2 LOP3.LUT R9, RZ, R3, RZ, 0x33, !PT ;  /* 0x00000003ff09a212 */ /* 0x000fc800078e33ff */
[----:B------:R-:W-:Y:S01]  /*0730*/  IADD3 R6, PT, PT, R8, R9, RZ ;  /* 0x0000000908067210 */ /* 0x000fe20007ffe0ff */
[----:B------:R-:W-:-:S07]  /*0740*/  IMAD.IADD R8, R4, 0x1, R3 ;  /* 0x0000000104087824 */ /* 0x000fce00078e0203 */
.L_x_143:
[----:B------:R-:W-:Y:S01]  /*0750*/  ISETP.GT.U32.AND P0, PT, R2, 0xff, PT ;  /* 0x000000ff0200780c */ /* 0x000fe20003f04070 */
[----:B------:R-:W-:-:S12]  /*0760*/  BSSY.RECONVERGENT B0, `(.L_x_138) ;  /* 0x00000ed000007945 */ /* 0x000fd80003800200 */
[----:B01234-:R-:W-:Y:S05]  /*0770*/  @P0 BRA `(.L_x_139) ;  /* 0x0000000c00ac0947 */ /* 0x01ffea0003800000 */
        /* <DEDUP_REMOVED lines=32> */
[----:B------:R-:W-:-:S05]  /*0980*/  IMAD.IADD R16, R16, 0x1, R19 ;  /* 0x0000000110107824 */ /* 0x000fca00078e0213 */
[C---:B------:R-:W-:Y:S01]  /*0990*/  IADD3 R17, PT, PT, -R16.reuse, R21, RZ ;  /* 0x0000001510117210 */ /* 0x040fe20007ffe1ff */
        /* <DEDUP_REMOVED lines=30> */
[----:B------:R-:W-:Y:S01]  /*0b80*/  IMAD.IADD R17, R25, 0x1, -R16 ;  /* 0x0000000119117824 */ /* 0x000fe200078e0a10 */
[----:B------:R-:W-:-:S04]  /*0b90*/  IADD3 R25, PT, PT, R16, R25, RZ ;  /* 0x0000001910197210 */ /* 0x000fc80007ffe0ff */
[----:B------:R-:W-:Y:S02]  /*0ba0*/  SHF.R.S32.HI R19, RZ, 0x1f, R17 ;  /* 0x0000001fff137819 */ /* 0x000fe40000011411 */
[-C--:B------:R-:W-:Y:S02]  /*0bb0*/  ISETP.GE.AND P0, PT, R25, R14.reuse, PT ;  /* 0x0000000e1900720c */ /* 0x080fe40003f06270 */
[----:B------:R-:W-:Y:S02]  /*0bc0*/  LOP3.LUT R16, R19, R14, RZ, 0xc0, !PT ;  /* 0x0000000e13107212 */ /* 0x000fe400078ec0ff */
[----:B------:R-:W-:Y:S02]  /*0bd0*/  SEL R18, R14, RZ, P0 ;  /* 0x000000ff0e127207 */ /* 0x000fe40000000000 */
[----:B------:R-:W-:Y:S01]  /*0be0*/  ISETP.NE.AND P0, PT, R23, 0x1, PT ;  /* 0x000000011700780c */ /* 0x000fe20003f05270 */
[----:B------:R-:W-:Y:S02]  /*0bf0*/  IMAD.IADD R17, R17, 0x1, R16 ;  /* 0x0000000111117824 */ /* 0x000fe400078e0210 */
[----:B------:R-:W-:-:S03]  /*0c00*/  IMAD.IADD R25, R25, 0x1, -R18 ;  /* 0x0000000119197824 */ /* 0x000fc600078e0a12 */
[----:B------:R2:W-:Y:S04]  /*0c10*/  STS [R24], R17 ;  /* 0x0000001118007388 */ /* 0x0005e80000000800 */
[----:B------:R2:W-:Y:S03]  /*0c20*/  STS [R28], R25 ;  /* 0x000000191c007388 */ /* 0x0005e60000000800 */
[----:B------:R-:W-:Y:S05]  /*0c30*/  @!P0 BRA `(.L_x_141) ;  /* 0x0000000000748947 */ /* 0x000fea0003800000 */
[----:B------:R-:W-:-:S05]  /*0c40*/  SHF.R.U32.HI R16, RZ, R11, R8 ;  /* 0x0000000bff107219 */ /* 0x000fca0000011608 */
[----:B------:R-:W-:-:S04]  /*0c50*/  IMAD.IADD R19, R16, 0x1, R5 ;  /* 0x0000000110137824 */ /* 0x000fc800078e0205 */
[----:B------:R-:W-:-:S05]  /*0c60*/  IMAD.WIDE.U32 R18, R19, 0x4, R12 ;  /* 0x0000000413127825 */ /* 0x000fca00078e000c */
[----:B------:R-:W3:Y:S01]  /*0c70*/  LDG.E.CONSTANT R12, desc[UR6][R18.64] ;  /* 0x00000006120c7981 */ /* 0x000ee2000c1e9900 */
[C---:B------:R-:W-:Y:S01]  /*0c80*/  LOP3.LUT R13, R8.reuse, R9, RZ, 0xc0, !PT ;  /* 0x00000009080d7212 */ /* 0x040fe200078ec0ff */
[----:B------:R-:W-:-:S04]  /*0c90*/  IMAD.IADD R26, R8, 0x1, R3 ;  /* 0x00000001081a7824 */ /* 0x000fc800078e0203 */
[----:B------:R-:W-:-:S04]  /*0ca0*/  IMAD R13, R10, R16, R13 ;  /* 0x000000100a0d7224 */ /* 0x000fc800078e020d */
[----:B------:R-:W-:-:S04]  /*0cb0*/  IMAD R22, R13, 0x4, R22 ;  /* 0x000000040d167824 */ /* 0x000fc800078e0216 */
[----:B------:R-:W-:Y:S01]  /*0cc0*/  IMAD R20, R7, 0x4, R22 ;  /* 0x0000000407147824 */ /* 0x000fe200078e0216 */
[----:B------:R-:W-:Y:S04]  /*0cd0*/  LDS R21, [R22] ;  /* 0x0000000016157984 */ /* 0x000fe80000000800 */
[----:B------:R-:W3:Y:S02]  /*0ce0*/  LDS R13, [R20] ;  /* 0x00000000140d7984 */ /* 0x000ee40000000800 */
[----:B---3--:R-:W-:-:S04]  /*0cf0*/  IMAD.WIDE R12, R13, R12, RZ ;  /* 0x0000000c0d0c7225 */ /* 0x008fc800078e02ff */
[----:B--2---:R-:W-:-:S04]  /*0d00*/  IMAD R17, R12, R15, RZ ;  /* 0x0000000f0c117224 */ /* 0x004fc800078e02ff */
        /* <DEDUP_REMOVED lines=12> */
[----:B------:R-:W-:-:S03]  /*0dd0*/  IADD3 R13, PT, PT, R13, R12, RZ ;  /* 0x0000000c0d0d7210 */ /* 0x000fc60007ffe0ff */
[----:B------:R-:W-:Y:S02]  /*0de0*/  IMAD.IADD R21, R21, 0x1, -R14 ;  /* 0x0000000115157824 */ /* 0x000fe400078e0a0e */
[----:B------:R3:W-:Y:S04]  /*0df0*/  STS [R20], R13 ;  /* 0x0000000d14007388 */ /* 0x0007e80000000800 */
[----:B------:R3:W-:Y:S02]  /*0e00*/  STS [R22], R21 ;  /* 0x0000001516007388 */ /* 0x0007e40000000800 */
.L_x_141:
[----:B------:R-:W-:Y:S05]  /*0e10*/  BSYNC.RECONVERGENT B1 ;  /* 0x0000000000017941 */ /* 0x000fea0003800200 */
.L_x_140:
[----:B------:R-:W-:-:S13]  /*0e20*/  ISETP.GE.U32.AND P0, PT, R6, 0x3, PT ;  /* 0x000000030600780c */ /* 0x000fda0003f06070 */
[----:B------:R-:W-:Y:S05]  /*0e30*/  @!P0 BRA `(.L_x_139) ;  /* 0x0000000400fc8947 */ /* 0x000fea0003800000 */
[C-C-:B-1-3--:R-:W-:Y:S02]  /*0e40*/  IMAD R20, R3.reuse, 0x2, R26.reuse ;  /* 0x0000000203147824 */ /* 0x14afe400078e021a */
[----:B------:R-:W-:Y:S02]  /*0e50*/  IMAD R22, R3, 0x3, R26 ;  /* 0x0000000303167824 */ /* 0x000fe400078e021a */
[----:B--2---:R-:W-:-:S07]  /*0e60*/  IMAD.IADD R24, R26, 0x1, R3 ;  /* 0x000000011a187824 */ /* 0x004fce00078e0203 */
.L_x_142:
[----:B----4-:R-:W1:Y:S01]  /*0e70*/  LDC.64 R12, c[0x0][0x390] ;  /* 0x0000e400ff0c7b82 */ /* 0x010e620000000a00 */
[----:B0-----:R-:W-:-:S05]  /*0e80*/  SHF.R.U32.HI R14, RZ, R11, R26 ;  /* 0x0000000bff0e7219 */ /* 0x001fca000001161a */
[----:B------:R-:W-:-:S04]  /*0e90*/  IMAD.IADD R17, R14, 0x1, R5 ;  /* 0x000000010e117824 */ /* 0x000fc800078e0205 */
[----:B-1----:R-:W-:-:S06]  /*0ea0*/  IMAD.WIDE.U32 R16, R17, 0x4, R12 ;  /* 0x0000000411107825 */ /* 0x002fcc00078e000c */
        /* <DEDUP_REMOVED lines=21> */
[----:B------:R-:W-:-:S04]  /*1000*/  SHF.R.S32.HI R17, RZ, 0x1f, R27 ;  /* 0x0000001fff117819 */ /* 0x000fc8000001141b */
[----:B------:R-:W-:Y:S02]  /*1010*/  LOP3.LUT R16, R17, R14, RZ, 0xc0, !PT ;  /* 0x0000000e11107212 */ /* 0x000fe400078ec0ff */
[----:B------:R-:W-:Y:S02]  /*1020*/  SHF.R.U32.HI R17, RZ, R11, R24 ;  /* 0x0000000bff117219 */ /* 0x000fe40000011618 */
[----:B------:R-:W-:Y:S02]  /*1030*/  IADD3 R27, PT, PT, R27, R16, RZ ;  /* 0x000000101b1b7210 */ /* 0x000fe40007ffe0ff */
[----:B------:R-:W-:Y:S01]  /*1040*/  LOP3.LUT R16, R24, R9, RZ, 0xc0, !PT ;  /* 0x0000000918107212 */ /* 0x000fe200078ec0ff */
[----:B------:R-:W-:-:S04]  /*1050*/  IMAD.IADD R19, R17, 0x1, R5 ;  /* 0x0000000111137824 */ /* 0x000fc800078e0205 */
[----:B------:R-:W-:-:S04]  /*1060*/  IMAD.WIDE.U32 R18, R19, 0x4, R12 ;  /* 0x0000000413127825 */ /* 0x000fc800078e000c */
[----:B------:R-:W-:Y:S02]  /*1070*/  IMAD R28, R10, R17, R16 ;  /* 0x000000110a1c7224 */ /* 0x000fe400078e0210 */
[----:B------:R0:W2:Y:S01]  /*1080*/  LDG.E.CONSTANT R16, desc[UR6][R18.64] ;  /* 0x0000000612107981 */ /* 0x0000a2000c1e9900 */
[----:B------:R-:W-:Y:S02]  /*1090*/  ISETP.GE.AND P0, PT, R25, R14, PT ;  /* 0x0000000e1900720c */ /* 0x000fe40003f06270 */
[----:B------:R-:W-:Y:S01]  /*10a0*/  LEA R28, R28, UR4, 0x2 ;  /* 0x000000041c1c7c11 */ /* 0x000fe2000f8e10ff */
[----:B------:R-:W-:Y:S01]  /*10b0*/  STS [R23], R27 ;  /* 0x0000001b17007388 */ /* 0x000fe20000000800 */
[----:B------:R-:W-:-:S05]  /*10c0*/  SEL R17, R14, RZ, P0 ;  /* 0x000000ff0e117207 */ /* 0x000fca0000000000 */
[----:B------:R-:W-:Y:S02]  /*10d0*/  IMAD.IADD R17, R25, 0x1, -R17 ;  /* 0x0000000119117824 */ /* 0x000fe400078e0a11 */
[----:B------:R-:W-:-:S03]  /*10e0*/  IMAD R25, R7, 0x4, R28 ;  /* 0x0000000407197824 */ /* 0x000fc600078e021c */
[----:B------:R-:W-:Y:S04]  /*10f0*/  STS [R21], R17 ;  /* 0x0000001115007388 */ /* 0x000fe80000000800 */
[----:B0-----:R-:W2:Y:S04]  /*1100*/  LDS R19, [R25] ;  /* 0x0000000019137984 */ /* 0x001ea80000000800 */
        /* <DEDUP_REMOVED lines=11> */
[----:B------:R-:W-:-:S04]  /*11c0*/  SHF.R.S32.HI R17, RZ, 0x1f, R27 ;  /* 0x0000001fff117819 */ /* 0x000fc8000001141b */
[----:B------:R-:W-:Y:S02]  /*11d0*/  LOP3.LUT R16, R17, R14, RZ, 0xc0, !PT ;  /* 0x0000000e11107212 */ /* 0x000fe400078ec0ff */
[----:B------:R-:W-:-:S03]  /*11e0*/  SHF.R.U32.HI R17, RZ, R11, R20 ;  /* 0x0000000bff117219 */ /* 0x000fc60000011614 */
[----:B------:R-:W-:Y:S01]  /*11f0*/  IMAD.IADD R27, R27, 0x1, R16 ;  /* 0x000000011b1b7824 */ /* 0x000fe200078e0210 */
[----:B------:R-:W-:Y:S01]  /*1200*/  LOP3.LUT R16, R20, R9, RZ, 0xc0, !PT ;  /* 0x0000000914107212 */ /* 0x000fe200078ec0ff */
[----:B------:R-:W-:-:S04]  /*1210*/  IMAD.IADD R19, R17, 0x1, R5 ;  /* 0x0000000111137824 */ /* 0x000fc800078e0205 */
[----:B------:R-:W-:-:S04]  /*1220*/  IMAD.WIDE.U32 R18, R19, 0x4, R12 ;  /* 0x0000000413127825 */ /* 0x000fc800078e000c */
[----:B------:R-:W-:Y:S02]  /*1230*/  IMAD R21, R10, R17, R16 ;  /* 0x000000110a157224 */ /* 0x000fe400078e0210 */
[----:B------:R-:W2:Y:S01]  /*1240*/  LDG.E.CONSTANT R16, desc[UR6][R18.64] ;  /* 0x0000000612107981 */ /* 0x000ea2000c1e9900 */
[----:B------:R-:W-:Y:S02]  /*1250*/  ISETP.GE.AND P0, PT, R29, R14, PT ;  /* 0x0000000e1d00720c */ /* 0x000fe40003f06270 */
[----:B------:R-:W-:Y:S01]  /*1260*/  LEA R21, R21, UR4, 0x2 ;  /* 0x0000000415157c11 */ /* 0x000fe2000f8e10ff */
[----:B------:R0:W-:Y:S01]  /*1270*/  STS [R25], R27 ;  /* 0x0000001b19007388 */ /* 0x0001e20000000800 */
[----:B------:R-:W-:Y:S02]  /*1280*/  SEL R17, R14, RZ, P0 ;  /* 0x000000ff0e117207 */ /* 0x000fe40000000000 */
[----:B------:R-:W-:-:S03]  /*1290*/  LEA R23, R7, R21, 0x2 ;  /* 0x0000001507177211 */ /* 0x000fc600078e10ff */
[----:B------:R-:W-:-:S05]  /*12a0*/  IMAD.IADD R29, R29, 0x1, -R17 ;  /* 0x000000011d1d7824 */ /* 0x000fca00078e0a11 */
[----:B------:R-:W-:Y:S04]  /*12b0*/  STS [R28], R29 ;  /* 0x0000001d1c007388 */ /* 0x000fe80000000800 */
[----:B------:R-:W2:Y:S04]  /*12c0*/  LDS R17, [R23] ;  /* 0x0000000017117984 */ /* 0x000ea80000000800 */
[----:B------:R-:W1:Y:S01]  /*12d0*/  LDS R28, [R21] ;  /* 0x00000000151c7984 */ /* 0x000e620000000800 */
[----:B0-----:R-:W-:Y:S01]  /*12e0*/  LOP3.LUT R25, R22, R9, RZ, 0xc0, !PT ;  /* 0x0000000916197212 */ /* 0x001fe200078ec0ff */
[----:B--2---:R-:W-:-:S04]  /*12f0*/  IMAD.WIDE R16, R17, R16, RZ ;  /* 0x0000001011107225 */ /* 0x004fc800078e02ff */
[----:B------:R-:W-:-:S04]  /*1300*/  IMAD R19, R16, R15, RZ ;  /* 0x0000000f10137224 */ /* 0x000fc800078e02ff */
[----:B------:R-:W-:-:S03]  /*1310*/  IMAD.WIDE R18, R19, R14, RZ ;  /* 0x0000000e13127225 */ /* 0x000fc600078e02ff */
[----:B------:R-:W-:Y:S02]  /*1320*/  IADD3 RZ, P0, PT, R16, -R18, RZ ;  /* 0x8000001210ff7210 */ /* 0x000fe40007f1e0ff */
[----:B------:R-:W-:-:S03]  /*1330*/  SHF.R.U32.HI R16, RZ, R11, R22 ;  /* 0x0000000bff107219 */ /* 0x000fc60000011616 */
[----:B------:R-:W-:Y:S02]  /*1340*/  IMAD.X R17, R17, 0x1, ~R19, P0 ;  /* 0x0000000111117824 */ /* 0x000fe400000e0e13 */
[----:B------:R-:W-:-:S04]  /*1350*/  IMAD.IADD R19, R16, 0x1, R5 ;  /* 0x0000000110137824 */ /* 0x000fc800078e0205 */
[----:B------:R-:W-:-:S06]  /*1360*/  IMAD.WIDE.U32 R12, R19, 0x4, R12 ;  /* 0x00000004130c7825 */ /* 0x000fcc00078e000c */
[----:B------:R-:W2:Y:S01]  /*1370*/  LDG.E.CONSTANT R12, desc[UR6][R12.64] ;  /* 0x000000060c0c7981 */ /* 0x000ea2000c1e9900 */
[----:B------:R-:W-:Y:S01]  /*1380*/  SHF.R.S32.HI R19, RZ, 0x1f, R17 ;  /* 0x0000001fff137819 */ /* 0x000fe20000011411 */
[----:B------:R-:W-:Y:S01]  /*1390*/  IMAD R25, R10, R16, R25 ;  /* 0x000000100a197224 */ /* 0x000fe200078e0219 */
[C-C-:B------:R-:W-:Y:S01]  /*13a0*/  IADD3 R26, PT, PT, R3.reuse, R26, R3.reuse ;  /* 0x0000001a031a7210 */ /* 0x140fe20007ffe003 */
[----:B------:R-:W-:Y:S01]  /*13b0*/  IMAD R20, R3, 0x4, R20 ;  /* 0x0000000403147824 */ /* 0x000fe200078e0214 */
[----:B------:R-:W-:Y:S01]  /*13c0*/  LOP3.LUT R18, R19, R14, RZ, 0xc0, !PT ;  /* 0x0000000e13127212 */ /* 0x000fe200078ec0ff */
[C---:B------:R-:W-:Y:S01]  /*13d0*/  IMAD R22, R3.reuse, 0x4, R22 ;  /* 0x0000000403167824 */ /* 0x040fe200078e0216 */
[C---:B------:R-:W-:Y:S01]  /*13e0*/  IADD3 R26, PT, PT, R3.reuse, R26, R3 ;  /* 0x0000001a031a7210 */ /* 0x040fe20007ffe003 */
[----:B------:R-:W-:Y:S02]  /*13f0*/  IMAD R24, R3, 0x4, R24 ;  /* 0x0000000403187824 */ /* 0x000fe400078e0218 */
[----:B------:R-:W-:-:S04]  /*1400*/  IMAD.IADD R17, R18, 0x1, R17 ;  /* 0x0000000112117824 */ /* 0x000fc800078e0211 */
[----:B-1----:R-:W-:Y:S02]  /*1410*/  IMAD.IADD R18, R28, 0x1, -R17 ;  /* 0x000000011c127824 */ /* 0x002fe400078e0a11 */
[----:B------:R-:W-:-:S03]  /*1420*/  IMAD.IADD R17, R17, 0x1, R28 ;  /* 0x0000000111117824 */ /* 0x000fc600078e021c */
[----:B------:R-:W-:Y:S02]  /*1430*/  SHF.R.S32.HI R19, RZ, 0x1f, R18 ;  /* 0x0000001fff137819 */ /* 0x000fe40000011412 */
[-C--:B------:R-:W-:Y:S02]  /*1440*/  ISETP.GE.AND P0, PT, R17, R14.reuse, PT ;  /* 0x0000000e1100720c */ /* 0x080fe40003f06270 */
[----:B------:R-:W-:Y:S02]  /*1450*/  LOP3.LUT R19, R19, R14, RZ, 0xc0, !PT ;  /* 0x0000000e13137212 */ /* 0x000fe400078ec0ff */
[----:B------:R-:W-:-:S03]  /*1460*/  SEL R16, R14, RZ, P0 ;  /* 0x000000ff0e107207 */ /* 0x000fc60000000000 */
[----:B------:R-:W-:Y:S01]  /*1470*/  IMAD.IADD R28, R18, 0x1, R19 ;  /* 0x00000001121c7824 */ /* 0x000fe200078e0213 */
[----:B------:R-:W-:Y:S01]  /*1480*/  LEA R18, R25, UR4, 0x2 ;  /* 0x0000000419127c11 */ /* 0x000fe2000f8e10ff */
[----:B------:R-:W-:-:S03]  /*1490*/  IMAD.IADD R27, R17, 0x1, -R16 ;  /* 0x00000001111b7824 */ /* 0x000fc600078e0a10 */
[----:B------:R-:W-:Y:S01]  /*14a0*/  STS [R23], R28 ;  /* 0x0000001c17007388 */ /* 0x000fe20000000800 */
[----:B------:R-:W-:-:S03]  /*14b0*/  IMAD R19, R7, 0x4, R18 ;  /* 0x0000000407137824 */ /* 0x000fc600078e0212 */
        /* <DEDUP_REMOVED lines=10> */
[----:B------:R-:W-:-:S05]  /*1560*/  IMAD.IADD R12, R12, 0x1, R17 ;  /* 0x000000010c0c7824 */ /* 0x000fca00078e0211 */
[C---:B0-----:R-:W-:Y:S01]  /*1570*/  IADD3 R13, PT, PT, -R12.reuse, R25, RZ ;  /* 0x000000190c0d7210 */ /* 0x041fe20007ffe1ff */
        /* <DEDUP_REMOVED lines=11> */
.L_x_139:
[----:B------:R-:W-:Y:S05]  /*1630*/  BSYNC.RECONVERGENT B0 ;  /* 0x0000000000007941 */ /* 0x000fea0003800200 */
.L_x_138:
[C---:B------:R-:W-:Y:S01]  /*1640*/  IMAD.SHL.U32 R10, R7.reuse, 0x2, RZ ;  /* 0x00000002070a7824 */ /* 0x040fe200078e00ff */
[----:B------:R-:W-:Y:S01]  /*1650*/  BAR.SYNC.DEFER_BLOCKING 0x0 ;  /* 0x0000000000007b1d */ /* 0x000fe20000010000 */
[----:B------:R-:W-:Y:S02]  /*1660*/  ISETP.GE.U32.AND P0, PT, R7, 0x2, PT ;  /* 0x000000020700780c */ /* 0x000fe40003f06070 */
[----:B------:R-:W-:Y:S01]  /*1670*/  VIADD R9, R10, 0xffffffff ;  /* 0xffffffff0a097836 */ /* 0x000fe20000000000 */
[----:B------:R-:W-:-:S04]  /*1680*/  SHF.R.U32.HI R7, RZ, 0x1, R7 ;  /* 0x00000001ff077819 */ /* 0x000fc80000011607 */
[----:B------:R-:W-:Y:S01]  /*1690*/  LOP3.LUT R9, R10, R9, RZ, 0xc, !PT ;  /* 0x000000090a097212 */ /* 0x000fe200078e0cff */
[----:B------:R-:W-:-:S05]  /*16a0*/  IMAD.MOV.U32 R10, RZ, RZ, 0x200 ;  /* 0x00000200ff0a7424 */ /* 0x000fca00078e00ff */
[----:B------:R-:W5:Y:S02]  /*16b0*/  POPC R9, R9 ;  /* 0x0000000900097309 */ /* 0x000f640000000000 */
[----:B-----5:R-:W-:-:S05]  /*16c0*/  SHF.R.U32.HI R10, RZ, R9, R10 ;  /* 0x00000009ff0a7219 */ /* 0x020fca000001160a */
[----:B------:R-:W-:Y:S01]  /*16d0*/  IMAD.IADD R5, R10, 0x1, R5 ;  /* 0x000000010a057824 */ /* 0x000fe200078e0205 */
[----:B------:R-:W-:Y:S06]  /*16e0*/  @P0 BRA `(.L_x_143) ;  /* 0xfffffff000180947 */ /* 0x000fec000383ffff */
[----:B------:R-:W-:-:S13]  /*16f0*/  ISETP.GT.U32.AND P0, PT, R2, 0x1ff, PT ;  /* 0x000001ff0200780c */ /* 0x000fda0003f04070 */
[----:B------:R-:W-:Y:S05]  /*1700*/  @P0 EXIT ;  /* 0x000000000000094d */ /* 0x000fea0003800000 */
[----:B------:R-:W5:Y:S01]  /*1710*/  I2F.U32.RP R9, R3 ;  /* 0x0000000300097306 */ /* 0x000f620000209000 */
[C---:B------:R-:W-:Y:S01]  /*1720*/  ISETP.GE.U32.AND P0, PT, R4.reuse, 0x200, PT ;  /* 0x000002000400780c */ /* 0x040fe20003f06070 */
[----:B------:R-:W-:Y:S01]  /*1730*/  BSSY.RECONVERGENT B0, `(.L_x_144) ;  /* 0x000003e000007945 */ /* 0x000fe20003800200 */
[----:B------:R-:W-:Y:S02]  /*1740*/  VIMNMX.U32 R5, PT, PT, R4, 0x200, !PT ;  /* 0x0000020004057848 */ /* 0x000fe40007fe0000 */
[----:B------:R-:W-:-:S03]  /*1750*/  ISETP.NE.U32.AND P2, PT, R3, RZ, PT ;  /* 0x000000ff0300720c */ /* 0x000fc60003f45070 */
[----:B-----5:R-:W5:Y:S02]  /*1760*/  MUFU.RCP R9, R9 ;  /* 0x0000000900097308 */ /* 0x020f640000001000 */
[----:B-----5:R-:W-:-:S06]  /*1770*/  IADD3 R6, PT, PT, R9, 0xffffffe, RZ ;  /* 0x0ffffffe09067810 */ /* 0x020fcc0007ffe0ff */
[----:B------:R5:W0:Y:S02]  /*1780*/  F2I.FTZ.U32.TRUNC.NTZ R7, R6 ;  /* 0x0000000600077305 */ /* 0x000a24000021f000 */
[----:B-----5:R-:W-:Y:S02]  /*1790*/  IMAD.MOV.U32 R6, RZ, RZ, RZ ;  /* 0x000000ffff067224 */ /* 0x020fe400078e00ff */
[----:B0-----:R-:W-:-:S04]  /*17a0*/  IMAD.MOV R8, RZ, RZ, -R7 ;  /* 0x000000ffff087224 */ /* 0x001fc800078e0a07 */
        /* <DEDUP_REMOVED lines=26> */
.L_x_146:
[C---:B0-----:R-:W-:Y:S01]  /*1950*/  IMAD.SHL.U32 R8, R2.reuse, 0x10, RZ ;  /* 0x0000001002087824 */ /* 0x041fe200078e00ff */
[----:B------:R-:W-:Y:S01]  /*1960*/  SHF.L.U32 R9, R2, 0x2, RZ ;  /* 0x0000000202097819 */ /* 0x000fe200000006ff */
[----:B---3--:R0:W3:Y:S01]  /*1970*/  LDS R13, [R6] ;  /* 0x00000000060d7984 */ /* 0x0080e20000000800 */
[----:B------:R-:W-:Y:S01]  /*1980*/  SHF.R.U32.HI R10, RZ, 0x2, R2 ;  /* 0x00000002ff0a7819 */ /* 0x000fe20000011602 */
[----:B------:R-:W-:Y:S01]  /*1990*/  VIADD R7, R7, 0x1 ;  /* 0x0000000107077836 */ /* 0x000fe20000000000 */
[----:B------:R-:W-:-:S04]  /*19a0*/  LOP3.LUT R8, R8, 0x10, RZ, 0xc0, !PT ;  /* 0x0000001008087812 */ /* 0x000fc800078ec0ff */
[----:B------:R-:W-:Y:S01]  /*19b0*/  LOP3.LUT R9, R8, 0x8, R9, 0xf8, !PT ;  /* 0x0000000808097812 */ /* 0x000fe200078ef809 */
[----:B0-----:R-:W-:Y:S01]  /*19c0*/  IMAD R6, R3, 0x4, R6 ;  /* 0x0000000403067824 */ /* 0x001fe200078e0206 */
[--C-:B------:R-:W-:Y:S02]  /*19d0*/  SHF.R.U32.HI R8, RZ, 0x4, R2.reuse ;  /* 0x00000004ff087819 */ /* 0x100fe40000011602 */
[----:B------:R-:W-:Y:S02]  /*19e0*/  LOP3.LUT R9, R9, 0x4, R2, 0xf8, !PT ;  /* 0x0000000409097812 */ /* 0x000fe400078ef802 */
[----:B------:R-:W-:Y:S02]  /*19f0*/  ISETP.NE.AND P0, PT, R7, RZ, PT ;  /* 0x000000ff0700720c */ /* 0x000fe40003f05270 */
[----:B------:R-:W-:Y:S02]  /*1a00*/  LOP3.LUT R9, R9, 0x2, R10, 0xf8, !PT ;  /* 0x0000000209097812 */ /* 0x000fe400078ef80a */
[----:B------:R-:W-:-:S02]  /*1a10*/  SHF.R.U32.HI R10, RZ, 0x6, R2 ;  /* 0x00000006ff0a7819 */ /* 0x000fc40000011602 */
[----:B------:R-:W-:Y:S02]  /*1a20*/  LOP3.LUT R9, R9, 0x1, R8, 0xf8, !PT ;  /* 0x0000000109097812 */ /* 0x000fe400078ef808 */
[----:B------:R-:W-:Y:S02]  /*1a30*/  LOP3.LUT R8, R8, 0x2, RZ, 0xc0, !PT ;  /* 0x0000000208087812 */ /* 0x000fe400078ec0ff */
[----:B------:R-:W-:-:S03]  /*1a40*/  LOP3.LUT R11, R10, 0x1, RZ, 0xc0, !PT ;  /* 0x000000010a0b7812 */ /* 0x000fc600078ec0ff */
[----:B------:R-:W-:Y:S01]  /*1a50*/  IMAD R8, R9, 0x4, R8 ;  /* 0x0000000409087824 */ /* 0x000fe200078e0208 */
[--C-:B------:R-:W-:Y:S01]  /*1a60*/  SHF.R.U32.HI R9, RZ, 0x8, R2.reuse ;  /* 0x00000008ff097819 */ /* 0x100fe20000011602 */
[----:B------:R-:W-:Y:S02]  /*1a70*/  IMAD.IADD R2, R3, 0x1, R2 ;  /* 0x0000000103027824 */ /* 0x000fe400078e0202 */
[----:B------:R-:W-:Y:S01]  /*1a80*/  IMAD.IADD R8, R8, 0x1, R11 ;  /* 0x0000000108087824 */ /* 0x000fe200078e020b */
[----:B------:R-:W-:Y:S02]  /*1a90*/  LOP3.LUT R11, R10, 0x2, RZ, 0xc0, !PT ;  /* 0x000000020a0b7812 */ /* 0x000fe400078ec0ff */
[----:B------:R-:W-:-:S03]  /*1aa0*/  LOP3.LUT R9, R9, 0x1, RZ, 0xc0, !PT ;  /* 0x0000000109097812 */ /* 0x000fc600078ec0ff */
[----:B------:R-:W-:-:S04]  /*1ab0*/  IMAD R8, R8, 0x4, R11 ;  /* 0x0000000408087824 */ /* 0x000fc800078e020b */
[----:B------:R-:W-:-:S04]  /*1ac0*/  IMAD.IADD R9, R8, 0x1, R9 ;  /* 0x0000000108097824 */ /* 0x000fc800078e0209 */
[----:B------:R-:W-:-:S04]  /*1ad0*/  IMAD R9, R0, 0x200, R9 ;  /* 0x0000020000097824 */ /* 0x000fc800078e0209 */
[----:B-1----:R-:W-:-:S05]  /*1ae0*/  IMAD.WIDE.U32 R8, R9, 0x4, R4 ;  /* 0x0000000409087825 */ /* 0x002fca00078e0004 */
[----:B---3--:R0:W-:Y:S01]  /*1af0*/  STG.E desc[UR6][R8.64], R13 ;  /* 0x0000000d08007986 */ /* 0x0081e2000c101906 */
[----:B------:R-:W-:Y:S05]  /*1b00*/  @P0 BRA `(.L_x_146) ;  /* 0xfffffffc00900947 */ /* 0x000fea000383ffff */
.L_x_145:
[----:B------:R-:W-:Y:S05]  /*1b10*/  BSYNC.RECONVERGENT B0 ;  /* 0x0000000000007941 */ /* 0x000fea0003800200 */
.L_x_144:
[----:B------:R-:W-:Y:S05]  /*1b20*/  @!P1 EXIT ;  /* 0x000000000000994d */ /* 0x000fea0003800000 */
[----:B------:R-:W5:Y:S01]  /*1b30*/  S2UR UR5, SR_CgaCtaId ;  /* 0x00000000000579c3 */ /* 0x000f620000008800 */
[C---:B-1-3--:R-:W-:Y:S01]  /*1b40*/  IMAD.IADD R20, R2.reuse, 0x1, R3 ;  /* 0x0000000102147824 */ /* 0x04afe200078e0203 */
[----:B------:R-:W-:Y:S01]  /*1b50*/  UMOV UR4, 0x400 ;  /* 0x0000040000047882 */ /* 0x000fe20000000000 */
[----:B------:R-:W-:Y:S02]  /*1b60*/  IMAD.SHL.U32 R15, R2, 0x10, RZ ;  /* 0x00000010020f7824 */ /* 0x000fe400078e00ff */
[C-C-:B------:R-:W-:Y:S01]  /*1b70*/  IMAD R14, R3.reuse, 0x2, R2.reuse ;  /* 0x00000002030e7824 */ /* 0x140fe200078e0202 */
[----:B--2---:R-:W-:Y:S01]  /*1b80*/  SHF.L.U32 R17, R20, 0x4, RZ ;  /* 0x0000000414117819 */ /* 0x004fe200000006ff */
[----:B----4-:R-:W-:Y:S01]  /*1b90*/  IMAD R18, R3, 0x3, R2 ;  /* 0x0000000303127824 */ /* 0x010fe200078e0202 */
[----:B------:R-:W1:Y:S01]  /*1ba0*/  LDC.64 R4, c[0x0][0x380] ;  /* 0x0000e000ff047b82 */ /* 0x000e620000000a00 */
[----:B------:R-:W-:Y:S02]  /*1bb0*/  LOP3.LUT R15, R15, 0x10, RZ, 0xc0, !PT ;  /* 0x000000100f0f7812 */ /* 0x000fe400078ec0ff */
[----:B------:R-:W-:Y:S01]  /*1bc0*/  LOP3.LUT R17, R17, 0x10, RZ, 0xc0, !PT ;  /* 0x0000001011117812 */ /* 0x000fe200078ec0ff */
[----:B-----5:R-:W-:-:S06]  /*1bd0*/  ULEA UR4, UR5, UR4, 0x18 ;  /* 0x0000000405047291 */ /* 0x020fcc000f8ec0ff */
[----:B------:R-:W-:-:S07]  /*1be0*/  LEA R16, R2, UR4, 0x2 ;  /* 0x0000000402107c11 */ /* 0x000fce000f8e10ff */
.L_x_147:
[C---:B--2---:R-:W-:Y:S01]  /*1bf0*/  IMAD.SHL.U32 R7, R2.reuse, 0x4, RZ ;  /* 0x0000000402077824 */ /* 0x044fe200078e00ff */
[----:B0-----:R-:W-:Y:S01]  /*1c00*/  LOP3.LUT R8, R2, 0x4, RZ, 0xc0, !PT ;  /* 0x0000000402087812 */ /* 0x001fe200078ec0ff */
[C---:B------:R-:W-:Y:S01]  /*1c10*/  IMAD.SHL.U32 R6, R20.reuse, 0x4, RZ ;  /* 0x0000000414067824 */ /* 0x040fe200078e00ff */
[----:B------:R-:W-:Y:S01]  /*1c20*/  LOP3.LUT R9, R20, 0x4, RZ, 0xc0, !PT ;  /* 0x0000000414097812 */ /* 0x000fe200078ec0ff */
[----:B------:R-:W-:Y:S01]  /*1c30*/  IMAD.SHL.U32 R13, R18, 0x4, RZ ;  /* 0x00000004120d7824 */ /* 0x000fe200078e00ff */
[----:B------:R-:W-:Y:S01]  /*1c40*/  LOP3.LUT R12, R7, 0x8, RZ, 0xc0, !PT ;  /* 0x00000008070c7812 */ /* 0x000fe200078ec0ff */
[----:B------:R-:W-:Y:S01]  /*1c50*/  IMAD.SHL.U32 R11, R14, 0x4, RZ ;  /* 0x000000040e0b7824 */ /* 0x000fe200078e00ff */
[----:B------:R-:W-:Y:S01]  /*1c60*/  LOP3.LUT R6, R6, 0x8, RZ, 0xc0, !PT ;  /* 0x0000000806067812 */ /* 0x000fe200078ec0ff */
[----:B------:R-:W-:Y:S01]  /*1c70*/  IMAD R25, R3, 0xc, R16 ;  /* 0x0000000c03197824 */ /* 0x000fe200078e0210 */
[----:B------:R-:W-:Y:S02]  /*1c80*/  IADD3 R12, PT, PT, R8, R15, R12 ;  /* 0x0000000f080c7210 */ /* 0x000fe40007ffe00c */
[----:B------:R-:W-:-:S02]  /*1c90*/  SHF.R.U32.HI R10, RZ, 0x2, R2 ;  /* 0x00000002ff0a7819 */ /* 0x000fc40000011602 */
[----:B------:R-:W-:Y:S01]  /*1ca0*/  IADD3 R9, PT, PT, R9, R17, R6 ;  /* 0x0000001109097210 */ /* 0x000fe20007ffe006 */
[----:B------:R-:W-:Y:S01]  /*1cb0*/  LDS R25, [R25] ;  /* 0x0000000019197984 */ /* 0x000fe20000000800 */
[--C-:B------:R-:W-:Y:S02]  /*1cc0*/  SHF.R.U32.HI R8, RZ, 0x2, R20.reuse ;  /* 0x00000002ff087819 */ /* 0x100fe40000011614 */
[----:B------:R-:W-:Y:S02]  /*1cd0*/  SHF.R.U32.HI R6, RZ, 0x4, R20 ;  /* 0x00000004ff067819 */ /* 0x000fe40000011614 */
[----:B------:R-:W-:Y:S02]  /*1ce0*/  LOP3.LUT R23, R10, 0x2, RZ, 0xc0, !PT ;  /* 0x000000020a177812 */ /* 0x000fe400078ec0ff */
[----:B------:R-:W-:Y:S02]  /*1cf0*/  LOP3.LUT R21, R18, 0x4, RZ, 0xc0, !PT ;  /* 0x0000000412157812 */ /* 0x000fe400078ec0ff */
[----:B------:R-:W-:-:S02]  /*1d00*/  LOP3.LUT R10, R8, 0x2, RZ, 0xc0, !PT ;  /* 0x00000002080a7812 */ /* 0x000fc400078ec0ff */
[----:B------:R-:W-:Y:S02]  /*1d10*/  LOP3.LUT R22, R13, 0x8, RZ, 0xc0, !PT ;  /* 0x000000080d167812 */ /* 0x000fe400078ec0ff */
[----:B------:R-:W-:Y:S02]  /*1d20*/  LOP3.LUT R19, R14, 0x4, RZ, 0xc0, !PT ;  /* 0x000000040e137812 */ /* 0x000fe400078ec0ff */
[----:B------:R-:W-:Y:S02]  /*1d30*/  LOP3.LUT R8, R11, 0x8, RZ, 0xc0, !PT ;  /* 0x000000080b087812 */ /* 0x000fe400078ec0ff */
[----:B------:R-:W-:Y:S02]  /*1d40*/  LOP3.LUT R13, R6, 0x1, RZ, 0xc0, !PT ;  /* 0x00000001060d7812 */ /* 0x000fe400078ec0ff */
[----:B------:R-:W-:Y:S02]  /*1d50*/  SHF.R.U32.HI R7, RZ, 0x4, R2 ;  /* 0x00000004ff077819 */ /* 0x000fe40000011602 */
[----:B------:R-:W-:-:S02]  /*1d60*/  IADD3 R11, PT, PT, R21, R17, R22 ;  /* 0x00000011150b7210 */ /* 0x000fc40007ffe016 */
[----:B------:R-:W-:Y:S02]  /*1d70*/  IADD3 R8, PT, PT, R19, R15, R8 ;  /* 0x0000000f13087210 */ /* 0x000fe40007ffe008 */
[----:B------:R-:W-:Y:S02]  /*1d80*/  IADD3 R13, PT, PT, R13, R9, R10 ;  /* 0x000000090d0d7210 */ /* 0x000fe40007ffe00a */
[----:B------:R-:W-:Y:S02]  /*1d90*/  SHF.R.U32.HI R21, RZ, 0x2, R18 ;  /* 0x00000002ff157819 */ /* 0x000fe40000011612 */
[--C-:B------:R-:W-:Y:S02]  /*1da0*/  SHF.R.U32.HI R19, RZ, 0x2, R14.reuse ;  /* 0x00000002ff137819 */ /* 0x100fe4000001160e */
[----:B------:R-:W-:Y:S02]  /*1db0*/  SHF.R.U32.HI R10, RZ, 0x4, R14 ;  /* 0x00000004ff0a7819 */ /* 0x000fe4000001160e */
[----:B------:R-:W-:-:S02]  /*1dc0*/  LOP3.LUT R24, R7, 0x1, RZ, 0xc0, !PT ;  /* 0x0000000107187812 */ /* 0x000fc400078ec0ff */
[----:B------:R-:W-:Y:S02]  /*1dd0*/  SHF.R.U32.HI R9, RZ, 0x4, R18 ;  /* 0x00000004ff097819 */ /* 0x000fe40000011612 */
[----:B------:R-:W-:Y:S02]  /*1de0*/  LOP3.LUT R22, R21, 0x2, RZ, 0xc0, !PT ;  /* 0x0000000215167812 */ /* 0x000fe400078ec0ff */
[----:B------:R-:W-:Y:S02]  /*1df0*/  LOP3.LUT R19, R19, 0x2, RZ, 0xc0, !PT ;  /* 0x0000000213137812 */ /* 0x000fe400078ec0ff */
[----:B------:R-:W-:Y:S02]  /*1e00*/  LOP3.LUT R21, R10, 0x1, RZ, 0xc0, !PT ;  /* 0x000000010a157812 */ /* 0x000fe400078ec0ff */
[----:B------:R-:W-:Y:S02]  /*1e10*/  IADD3 R12, PT, PT, R24, R12, R23 ;  /* 0x0000000c180c7210 */ /* 0x000fe40007ffe017 */
[----:B------:R-:W-:-:S02]  /*1e20*/  LOP3.LUT R23, R9, 0x1, RZ, 0xc0, !PT ;  /* 0x0000000109177812 */ /* 0x000fc400078ec0ff */
[----:B------:R-:W-:Y:S02]  /*1e30*/  LOP3.LUT R7, R7, 0x2, RZ, 0xc0, !PT ;  /* 0x0000000207077812 */ /* 0x000fe400078ec0ff */
[----:B------:R-:W-:Y:S02]  /*1e40*/  LOP3.LUT R6, R6, 0x2, RZ, 0xc0, !PT ;  /* 0x0000000206067812 */ /* 0x000fe400078ec0ff */
[----:B------:R-:W-:Y:S01]  /*1e50*/  IADD3 R8, PT, PT, R21, R8, R19 ;  /* 0x0000000815087210 */ /* 0x000fe20007ffe013 */
[----:B------:R-:W-:Y:S01]  /*1e60*/  IMAD R21, R3, 0x4, R16 ;  /* 0x0000000403157824 */ /* 0x000fe200078e0210 */
[----:B------:R-:W-:Y:S01]  /*1e70*/  LOP3.LUT R19, R10, 0x2, RZ, 0xc0, !PT ;  /* 0x000000020a137812 */ /* 0x000fe200078ec0ff */
[----:B------:R-:W-:Y:S01]  /*1e80*/  IMAD R13, R13, 0x4, R6 ;  /* 0x000000040d0d7824 */ /* 0x000fe200078e0206 */
[----:B------:R-:W-:Y:S01]  /*1e90*/  IADD3 R23, PT, PT, R23, R11, R22 ;  /* 0x0000000b17177210 */ /* 0x000fe20007ffe016 */
[----:B------:R-:W-:Y:S01]  /*1ea0*/  IMAD R11, R12, 0x4, R7 ;  /* 0x000000040c0b7824 */ /* 0x000fe200078e0207 */
[----:B------:R-:W-:Y:S01]  /*1eb0*/  LOP3.LUT R10, R9, 0x2, RZ, 0xc0, !PT ;  /* 0x00000002090a7812 */ /* 0x000fe200078ec0ff */
[----:B------:R-:W-:Y:S01]  /*1ec0*/  IMAD R12, R8, 0x4, R19 ;  /* 0x00000004080c7824 */ /* 0x000fe200078e0213 */
[----:B------:R-:W-:Y:S01]  /*1ed0*/  SHF.R.U32.HI R7, RZ, 0x6, R20 ;  /* 0x00000006ff077819 */ /* 0x000fe20000011614 */
[----:B------:R0:W2:Y:S01]  /*1ee0*/  LDS R19, [R16] ;  /* 0x0000000010137984 */ /* 0x0000a20000000800 */
[----:B------:R-:W-:Y:S01]  /*1ef0*/  SHF.R.U32.HI R6, RZ, 0x6, R2 ;  /* 0x00000006ff067819 */ /* 0x000fe20000011602 */
[----:B------:R-:W-:Y:S01]  /*1f00*/  IMAD R10, R23, 0x4, R10 ;  /* 0x00000004170a7824 */ /* 0x000fe200078e020a */
[----:B------:R-:W-:Y:S01]  /*1f10*/  LOP3.LUT R22, R7, 0x1, RZ, 0xc0, !PT ;  /* 0x0000000107167812 */ /* 0x000fe200078ec0ff */
[--C-:B------:R-:W-:Y:S01]  /*1f20*/  IMAD R23, R3, 0x8, R16.reuse ;  /* 0x0000000803177824 */ /* 0x100fe200078e0210 */
[----:B------:R-:W-:Y:S01]  /*1f30*/  LOP3.LUT R24, R6, 0x1, RZ, 0xc0, !PT ;  /* 0x0000000106187812 */ /* 0x000fe200078ec0ff */
[----:B------:R-:W3:Y:S01]  /*1f40*/  LDS R21, [R21] ;  /* 0x0000000015157984 */ /* 0x000ee20000000800 */
[----:B------:R-:W-:Y:S01]  /*1f50*/  IADD3 R9, PT, PT, R13, R22, RZ ;  /* 0x000000160d097210 */ /* 0x000fe20007ffe0ff */
[----:B0-----:R-:W-:Y:S01]  /*1f60*/  IMAD R16, R3, 0x10, R16 ;  /* 0x0000001003107824 */ /* 0x001fe200078e0210 */
[----:B------:R-:W-:Y:S01]  /*1f70*/  SHF.R.U32.HI R13, RZ, 0x6, R14 ;  /* 0x00000006ff0d7819 */ /* 0x000fe2000001160e */
[----:B------:R-:W0:Y:S01]  /*1f80*/  LDS R23, [R23] ;  /* 0x0000000017177984 */ /* 0x000e220000000800 */
[----:B------:R-:W-:Y:S01]  /*1f90*/  IMAD.IADD R8, R24, 0x1, R11 ;  /* 0x0000000118087824 */ /* 0x000fe200078e020b */
[----:B------:R-:W-:-:S02]  /*1fa0*/  SHF.R.U32.HI R11, RZ, 0x6, R18 ;  /* 0x00000006ff0b7819 */ /* 0x000fc40000011612 */
[----:B------:R-:W-:Y:S02]  /*1fb0*/  LOP3.LUT R27, R13, 0x1, RZ, 0xc0, !PT ;  /* 0x000000010d1b7812 */ /* 0x000fe400078ec0ff */
[C---:B------:R-:W-:Y:S02]  /*1fc0*/  LOP3.LUT R29, R11.reuse, 0x1, RZ, 0xc0, !PT ;  /* 0x000000010b1d7812 */ /* 0x040fe400078ec0ff */
[----:B------:R-:W-:Y:S01]  /*1fd0*/  LOP3.LUT R11, R11, 0x2, RZ, 0xc0, !PT ;  /* 0x000000020b0b7812 */ /* 0x000fe200078ec0ff */
[----:B------:R-:W-:Y:S01]  /*1fe0*/  IMAD.IADD R12, R12, 0x1, R27 ;  /* 0x000000010c0c7824 */ /* 0x000fe200078e021b */
[----:B------:R-:W-:Y:S01]  /*1ff0*/  LOP3.LUT R27, R6, 0x2, RZ, 0xc0, !PT ;  /* 0x00000002061b7812 */ /* 0x000fe200078ec0ff */
[----:B------:R-:W-:Y:S01]  /*2000*/  IMAD.IADD R10, R10, 0x1, R29 ;  /* 0x000000010a0a7824 */ /* 0x000fe200078e021d */
[----:B------:R-:W-:Y:S02]  /*2010*/  LOP3.LUT R6, R7, 0x2, RZ, 0xc0, !PT ;  /* 0x0000000207067812 */ /* 0x000fe400078ec0ff */
[----:B------:R-:W-:Y:S01]  /*2020*/  LOP3.LUT R13, R13, 0x2, RZ, 0xc0, !PT ;  /* 0x000000020d0d7812 */ /* 0x000fe200078ec0ff */
[----:B------:R-:W-:Y:S01]  /*2030*/  IMAD R10, R10, 0x4, R11 ;  /* 0x000000040a0a7824 */ /* 0x000fe200078e020b */
[----:B------:R-:W-:Y:S01]  /*2040*/  SHF.R.U32.HI R11, RZ, 0x8, R2 ;  /* 0x00000008ff0b7819 */ /* 0x000fe20000011602 */
[----:B------:R-:W-:Y:S01]  /*2050*/  IMAD R9, R9, 0x4, R6 ;  /* 0x0000000409097824 */ /* 0x000fe200078e0206 */
[----:B------:R-:W-:Y:S01]  /*2060*/  SHF.R.U32.HI R6, RZ, 0x8, R20 ;  /* 0x00000008ff067819 */ /* 0x000fe20000011614 */
[----:B------:R-:W-:Y:S01]  /*2070*/  IMAD R12, R12, 0x4, R13 ;  /* 0x000000040c0c7824 */ /* 0x000fe200078e020d */
[----:B------:R-:W-:Y:S01]  /*2080*/  SHF.R.U32.HI R7, RZ, 0x8, R14 ;  /* 0x00000008ff077819 */ /* 0x000fe2000001160e */
[----:B------:R-:W-:Y:S01]  /*2090*/  IMAD R8, R8, 0x4, R27 ;  /* 0x0000000408087824 */ /* 0x000fe200078e021b */
[----:B------:R-:W-:Y:S01]  /*20a0*/  SHF.R.U32.HI R13, RZ, 0x8, R18 ;  /* 0x00000008ff0d7819 */ /* 0x000fe20000011612 */
[----:B------:R-:W-:Y:S01]  /*20b0*/  IMAD R14, R3, 0x4, R14 ;  /* 0x00000004030e7824 */ /* 0x000fe200078e020e */
[----:B------:R-:W-:Y:S01]  /*20c0*/  LOP3.LUT R27, R11, 0x1, RZ, 0xc0, !PT ;  /* 0x000000010b1b7812 */ /* 0x000fe200078ec0ff */
[C---:B------:R-:W-:Y:S01]  /*20d0*/  IMAD R18, R3.reuse, 0x4, R18 ;  /* 0x0000000403127824 */ /* 0x040fe200078e0212 */
[----:B------:R-:W-:Y:S01]  /*20e0*/  LOP3.LUT R6, R6, 0x1, RZ, 0xc0, !PT ;  /* 0x0000000106067812 */ /* 0x000fe200078ec0ff */
[----:B------:R-:W-:Y:S01]  /*20f0*/  IMAD R20, R3, 0x4, R20 ;  /* 0x0000000403147824 */ /* 0x000fe200078e0214 */
[----:B------:R-:W-:Y:S01]  /*2100*/  LOP3.LUT R11, R7, 0x1, RZ, 0xc0, !PT ;  /* 0x00000001070b7812 */ /* 0x000fe200078ec0ff */
[----:B------:R-:W-:Y:S01]  /*2110*/  IMAD.IADD R7, R27, 0x1, R8 ;  /* 0x000000011b077824 */ /* 0x000fe200078e0208 */
[----:B------:R-:W-:Y:S01]  /*2120*/  LOP3.LUT R13, R13, 0x1, RZ, 0xc0, !PT ;  /* 0x000000010d0d7812 */ /* 0x000fe200078ec0ff */
[----:B------:R-:W-:Y:S01]  /*2130*/  IMAD.IADD R9, R9, 0x1, R6 ;  /* 0x0000000109097824 */ /* 0x000fe200078e0206 */
[----:B------:R-:W-:Y:S01]  /*2140*/  IADD3 R11, PT, PT, R12, R11, RZ ;  /* 0x0000000b0c0b7210 */ /* 0x000fe20007ffe0ff */
[----:B------:R-:W-:Y:S01]  /*2150*/  IMAD R7, R0, 0x200, R7 ;  /* 0x0000020000077824 */ /* 0x000fe200078e0207 */
[----:B------:R-:W-:Y:S01]  /*2160*/  IADD3 R2, PT, PT, R3, R2, R3 ;  /* 0x0000000203027210 */ /* 0x000fe20007ffe003 */
[----:B------:R-:W-:-:S02]  /*2170*/  IMAD.IADD R13, R10, 0x1, R13 ;  /* 0x000000010a0d7824 */ /* 0x000fc400078e020d */
[C---:B------:R-:W-:Y:S01]  /*2180*/  IMAD R9, R0.reuse, 0x200, R9 ;  /* 0x0000020000097824 */ /* 0x040fe200078e0209 */
[----:B------:R-:W-:Y:S01]  /*2190*/  IADD3 R2, PT, PT, R3, R2, R3 ;  /* 0x0000000203027210 */ /* 0x000fe20007ffe003 */
[C---:B------:R-:W-:Y:S02]  /*21a0*/  IMAD R11, R0.reuse, 0x200, R11 ;  /* 0x00000200000b7824 */ /* 0x040fe400078e020b */
[----:B------:R-:W-:Y:S01]  /*21b0*/  IMAD R13, R0, 0x200, R13 ;  /* 0x00000200000d7824 */ /* 0x000fe200078e020d */
[----:B------:R-:W-:Y:S01]  /*21c0*/  ISETP.GE.U32.AND P0, PT, R2, 0x200, PT ;  /* 0x000002000200780c */ /* 0x000fe20003f06070 */
[----:B-1----:R-:W-:-:S04]  /*21d0*/  IMAD.WIDE.U32 R6, R7, 0x4, R4 ;  /* 0x0000000407067825 */ /* 0x002fc800078e0004 */
[--C-:B------:R-:W-:Y:S01]  /*21e0*/  IMAD.WIDE.U32 R8, R9, 0x4, R4.reuse ;  /* 0x0000000409087825 */ /* 0x100fe200078e0004 */
[----:B--2---:R2:W-:Y:S03]  /*21f0*/  STG.E desc[UR6][R6.64], R19 ;  /* 0x0000001306007986 */ /* 0x0045e6000c101906 */
[--C-:B------:R-:W-:Y:S01]  /*2200*/  IMAD.WIDE.U32 R10, R11, 0x4, R4.reuse ;  /* 0x000000040b0a7825 */ /* 0x100fe200078e0004 */
[----:B---3--:R2:W-:Y:S03]  /*2210*/  STG.E desc[UR6][R8.64], R21 ;  /* 0x0000001508007986 */ /* 0x0085e6000c101906 */
[----:B------:R-:W-:Y:S01]  /*2220*/  IMAD.WIDE.U32 R12, R13, 0x4, R4 ;  /* 0x000000040d0c7825 */ /* 0x000fe200078e0004 */
[----:B0-----:R2:W-:Y:S04]  /*2230*/  STG.E desc[UR6][R10.64], R23 ;  /* 0x000000170a007986 */ /* 0x0015e8000c101906 */
[----:B------:R2:W-:Y:S01]  /*2240*/  STG.E desc[UR6][R12.64], R25 ;  /* 0x000000190c007986 */ /* 0x0005e2000c101906 */
[----:B------:R-:W-:Y:S05]  /*2250*/  @!P0 BRA `(.L_x_147) ;  /* 0xfffffff800648947 */ /* 0x000fea000383ffff */
[----:B------:R-:W-:Y:S05]  /*2260*/  EXIT ;  /* 0x000000000000794d */ /* 0x000fea0003800000 */
.L_x_148:
        /* <DEDUP_REMOVED lines=9> */
.L_x_231:


//--------------------- .text._Z28lux_ntt_forward_fused_kernelILi256EEvPiPKiS2_iii --------------------------
	.section	.text._Z28lux_ntt_forward_fused_kernelILi256EEvPiPKiS2_iii,"ax",@progbits
	.align	128
        .global         _Z28lux_ntt_forward_fused_kernelILi256EEvPiPKiS2_iii
        .type           _Z28lux_ntt_forward_fused_kernelILi256EEvPiPKiS2_iii,@function
        .size           _Z28lux_ntt_forward_fused_kernelILi256EEvPiPKiS2_iii,(.L_x_232 - _Z28lux_ntt_forward_fused_kernelILi256EEvPiPKiS2_iii)
        .other          _Z28lux_ntt_forward_fused_kernelILi256EEvPiPKiS2_iii,@"STO_CUDA_ENTRY STV_DEFAULT"
_Z28lux_ntt_forward_fused_kernelILi256EEvPiPKiS2_iii:
.text._Z28lux_ntt_forward_fused_kernelILi256EEvPiPKiS2_iii:
        /* <DEDUP_REMOVED lines=49> */
.L_x_153:
        /* <DEDUP_REMOVED lines=9> */
.L_x_152:
[----:B------:R-:W-:Y:S05]  /*03a0*/  BSYNC.RECONVERGENT B1 ;  /* 0x0000000000017941 */ /* 0x000fea0003800200 */
.L_x_151:
[----:B------:R-:W-:Y:S05]  /*03b0*/  @!P1 BRA `(.L_x_150) ;  /* 0x00000000006c9947 */ /* 0x000fea0003800000 */
[----:B0-----:R-:W0:Y:S01]  /*03c0*/  S2R R8, SR_CgaCtaId ;  /* 0x0000000000087919 */ /* 0x001e220000008800 */
[----:B------:R-:W1:Y:S01]  /*03d0*/  LDC.64 R4, c[0x0][0x388] ;  /* 0x0000e200ff047b82 */ /* 0x000e620000000a00 */
[----:B------:R-:W-:-:S04]  /*03e0*/  MOV R7, 0x400 ;  /* 0x0000040000077802 */ /* 0x000fc80000000f00 */
[----:B0-----:R-:W-:-:S07]  /*03f0*/  LEA R19, R8, R7, 0x18 ;  /* 0x0000000708137211 */ /* 0x001fce00078ec0ff */
.L_x_154:
        /* <DEDUP_REMOVED lines=12> */
[----:B------:R-:W-:-:S05]  /*04c0*/  IMAD R18, R6, 0x4, R19 ;  /* 0x0000000406127824 */ /* 0x000fca00078e0213 */
[----:B------:R-:W-:-:S05]  /*04d0*/  LEA R7, R3, R18, 0x2 ;  /* 0x0000001203077211 */ /* 0x000fca00078e10ff */
        /* <DEDUP_REMOVED lines=9> */
.L_x_150:
[----:B------:R-:W-:Y:S05]  /*0570*/  BSYNC.RECONVERGENT B0 ;  /* 0x0000000000007941 */ /* 0x000fea0003800200 */
.L_x_149:
        /* <DEDUP_REMOVED lines=25> */
[----:B------:R-:W-:Y:S02]  /*0710*/  @P1 IADD3 R9, PT, PT, R9, 0x1, RZ ;  /* 0x0000000109091810 */ /* 0x000fe40007ffe0ff */
[----:B------:R-:W-:-:S05]  /*0720*/  @!P2 LOP3.LUT R9, RZ, R3, RZ, 0x33, !PT ;  /* 0x00000003ff09a212 */ /* 0x000fca00078e33ff */
[----:B------:R-:W-:Y:S02]  /*0730*/  IMAD.IADD R6, R8, 0x1, R9 ;  /* 0x0000000108067824 */ /* 0x000fe400078e0209 */
[----:B------:R-:W-:-:S07]  /*0740*/  IMAD.IADD R8, R4, 0x1, R3 ;  /* 0x0000000104087824 */ /* 0x000fce00078e0203 */
.L_x_160:
        /* <DEDUP_REMOVED lines=108> */
.L_x_158:
[----:B------:R-:W-:Y:S05]  /*0e10*/  BSYNC.RECONVERGENT B1 ;  /* 0x0000000000017941 */ /* 0x000fea0003800200 */
.L_x_157:
[----:B------:R-:W-:-:S13]  /*0e20*/  ISETP.GE.U32.AND P0, PT, R6, 0x3, PT ;  /* 0x000000030600780c */ /* 0x000fda0003f06070 */
[----:B------:R-:W-:Y:S05]  /*0e30*/  @!P0 BRA `(.L_x_156) ;  /* 0x0000000400fc8947 */ /* 0x000fea0003800000 */
[C-C-:B-1-3--:R-:W-:Y:S02]  /*0e40*/  IMAD R20, R3.reuse, 0x2, R26.reuse ;  /* 0x0000000203147824 */ /* 0x14afe400078e021a */
[----:B------:R-:W-:Y:S02]  /*0e50*/  IMAD R22, R3, 0x3, R26 ;  /* 0x0000000303167824 */ /* 0x000fe400078e021a */
[----:B--2---:R-:W-:-:S07]  /*0e60*/  IMAD.IADD R24, R26, 0x1, R3 ;  /* 0x000000011a187824 */ /* 0x004fce00078e0203 */
.L_x_159:
        /* <DEDUP_REMOVED lines=57> */
[----:B------:R-:W-:Y:S02]  /*1200*/  IADD3 R19, PT, PT, R17, R5, RZ ;  /* 0x0000000511137210 */ /* 0x000fe40007ffe0ff */
[----:B------:R-:W-:-:S03]  /*1210*/  LOP3.LUT R16, R20, R9, RZ, 0xc0, !PT ;  /* 0x0000000914107212 */ /* 0x000fc600078ec0ff */
[----:B------:R-:W-:-:S04]  /*1220*/  IMAD.WIDE.U32 R18, R19, 0x4, R12 ;  /* 0x0000000413127825 */ /* 0x000fc800078e000c */
[----:B------:R-:W-:Y:S02]  /*1230*/  IMAD R21, R10, R17, R16 ;  /* 0x000000110a157224 */ /* 0x000fe400078e0210 */
[----:B------:R-:W2:Y:S01]  /*1240*/  LDG.E.CONSTANT R16, desc[UR6][R18.64] ;  /* 0x0000000612107981 */ /* 0x000ea2000c1e9900 */
[----:B------:R-:W-:Y:S02]  /*1250*/  ISETP.GE.AND P0, PT, R29, R14, PT ;  /* 0x0000000e1d00720c */ /* 0x000fe40003f06270 */
[----:B------:R-:W-:Y:S01]  /*1260*/  LEA R21, R21, UR4, 0x2 ;  /* 0x0000000415157c11 */ /* 0x000fe2000f8e10ff */
[----:B------:R0:W-:Y:S01]  /*1270*/  STS [R25], R27 ;  /* 0x0000001b19007388 */ /* 0x0001e20000000800 */
[----:B------:R-:W-:-:S03]  /*1280*/  SEL R17, R14, RZ, P0 ;  /* 0x000000ff0e117207 */ /* 0x000fc60000000000 */
[----:B------:R-:W-:Y:S02]  /*1290*/  IMAD R23, R7, 0x4, R21 ;  /* 0x0000000407177824 */ /* 0x000fe400078e0215 */
        /* <DEDUP_REMOVED lines=57> */
.L_x_156:
[----:B------:R-:W-:Y:S05]  /*1630*/  BSYNC.RECONVERGENT B0 ;  /* 0x0000000000007941 */ /* 0x000fea0003800200 */
.L_x_155:
[C---:B------:R-:W-:Y:S01]  /*1640*/  IMAD.SHL.U32 R10, R7.reuse, 0x2, RZ ;  /* 0x00000002070a7824 */ /* 0x040fe200078e00ff */
[----:B------:R-:W-:Y:S01]  /*1650*/  BAR.SYNC.DEFER_BLOCKING 0x0 ;  /* 0x0000000000007b1d */ /* 0x000fe20000010000 */
[----:B------:R-:W-:Y:S02]  /*1660*/  ISETP.GE.U32.AND P0, PT, R7, 0x2, PT ;  /* 0x000000020700780c */ /* 0x000fe40003f06070 */
[----:B------:R-:W-:Y:S01]  /*1670*/  VIADD R9, R10, 0xffffffff ;  /* 0xffffffff0a097836 */ /* 0x000fe20000000000 */
[----:B------:R-:W-:-:S04]  /*1680*/  SHF.R.U32.HI R7, RZ, 0x1, R7 ;  /* 0x00000001ff077819 */ /* 0x000fc80000011607 */
[----:B------:R-:W-:Y:S02]  /*1690*/  LOP3.LUT R9, R10, R9, RZ, 0xc, !PT ;  /* 0x000000090a097212 */ /* 0x000fe400078e0cff */
[----:B------:R-:W-:-:S04]  /*16a0*/  MOV R10, 0x100 ;  /* 0x00000100000a7802 */ /* 0x000fc80000000f00 */
        /* <DEDUP_REMOVED lines=12> */
[----:B-----5:R-:W-:-:S06]  /*1770*/  VIADD R6, R9, 0xffffffe ;  /* 0x0ffffffe09067836 */ /* 0x020fcc0000000000 */
        /* <DEDUP_REMOVED lines=25> */
[----:B------:R-:W1:Y:S02]  /*1910*/  LDC.64 R4, c[0x0][0x380] ;  /* 0x0000e000ff047b82 */ /* 0x000e640000000a00 */
[----:B------:R-:W-:Y:S01]  /*1920*/  IADD3 R9, PT, PT, -R6, RZ, RZ ;  /* 0x000000ff06097210 */ /* 0x000fe20007ffe1ff */
[----:B0-----:R-:W-:-:S06]  /*1930*/  ULEA UR4, UR5, UR4, 0x18 ;  /* 0x0000000405047291 */ /* 0x001fcc000f8ec0ff */
[----:B------:R-:W-:-:S07]  /*1940*/  LEA R8, R2, UR4, 0x2 ;  /* 0x0000000402087c11 */ /* 0x000fce000f8e10ff */
.L_x_163:
[C---:B0-----:R-:W-:Y:S01]  /*1950*/  IMAD.SHL.U32 R6, R2.reuse, 0x10, RZ ;  /* 0x0000001002067824 */ /* 0x041fe200078e00ff */
[----:B---3--:R0:W3:Y:S01]  /*1960*/  LDS R13, [R8] ;  /* 0x00000000080d7984 */ /* 0x0080e20000000800 */
[----:B------:R-:W-:Y:S01]  /*1970*/  IMAD.SHL.U32 R7, R2, 0x4, RZ ;  /* 0x0000000402077824 */ /* 0x000fe200078e00ff */
        /* <DEDUP_REMOVED lines=9> */
[----:B------:R-:W-:-:S02]  /*1a10*/  LOP3.LUT R10, R6, 0x2, RZ, 0xc0, !PT ;  /* 0x00000002060a7812 */ /* 0x000fc400078ec0ff */
[----:B------:R-:W-:Y:S02]  /*1a20*/  LOP3.LUT R7, R7, 0x1, R6, 0xf8, !PT ;  /* 0x0000000107077812 */ /* 0x000fe400078ef806 */
[----:B------:R-:W-:-:S03]  /*1a30*/  SHF.R.U32.HI R6, RZ, 0x6, R2 ;  /* 0x00000006ff067819 */ /* 0x000fc60000011602 */
[----:B------:R-:W-:Y:S01]  /*1a40*/  IMAD R7, R7, 0x4, R10 ;  /* 0x0000000407077824 */ /* 0x000fe200078e020a */
[--C-:B------:R-:W-:Y:S01]  /*1a50*/  SHF.R.U32.HI R10, RZ, 0x7, R2.reuse ;  /* 0x00000007ff0a7819 */ /* 0x100fe20000011602 */
[----:B------:R-:W-:Y:S01]  /*1a60*/  IMAD.IADD R2, R3, 0x1, R2 ;  /* 0x0000000103027824 */ /* 0x000fe200078e0202 */
[----:B------:R-:W-:Y:S02]  /*1a70*/  LOP3.LUT R6, R6, 0x1, RZ, 0xc0, !PT ;  /* 0x0000000106067812 */ /* 0x000fe400078ec0ff */
[----:B------:R-:W-:-:S03]  /*1a80*/  LOP3.LUT R11, R10, 0x1, RZ, 0xc0, !PT ;  /* 0x000000010a0b7812 */ /* 0x000fc600078ec0ff */
[----:B------:R-:W-:-:S04]  /*1a90*/  IMAD.IADD R6, R7, 0x1, R6 ;  /* 0x0000000107067824 */ /* 0x000fc800078e0206 */
[----:B------:R-:W-:-:S04]  /*1aa0*/  IMAD R11, R6, 0x2, R11 ;  /* 0x00000002060b7824 */ /* 0x000fc800078e020b */
[----:B------:R-:W-:-:S04]  /*1ab0*/  IMAD R7, R0, 0x100, R11 ;  /* 0x0000010000077824 */ /* 0x000fc800078e020b */
[----:B-1----:R-:W-:-:S05]  /*1ac0*/  IMAD.WIDE.U32 R6, R7, 0x4, R4 ;  /* 0x0000000407067825 */ /* 0x002fca00078e0004 */
[----:B---3--:R0:W-:Y:S01]  /*1ad0*/  STG.E desc[UR6][R6.64], R13 ;  /* 0x0000000d06007986 */ /* 0x0081e2000c101906 */
[----:B------:R-:W-:Y:S05]  /*1ae0*/  @P0 BRA `(.L_x_163) ;  /* 0xfffffffc00980947 */ /* 0x000fea000383ffff */
.L_x_162:
[----:B------:R-:W-:Y:S05]  /*1af0*/  BSYNC.RECONVERGENT B0 ;  /* 0x0000000000007941 */ /* 0x000fea0003800200 */
.L_x_161:
[----:B------:R-:W-:Y:S05]  /*1b00*/  @!P1 EXIT ;  /* 0x000000000000994d */ /* 0x000fea0003800000 */
[----:B------:R-:W5:Y:S01]  /*1b10*/  S2UR UR5, SR_CgaCtaId ;  /* 0x00000000000579c3 */ /* 0x000f620000008800 */
[C---:B-1-3--:R-:W-:Y:S01]  /*1b20*/  IMAD.IADD R20, R2.reuse, 0x1, R3 ;  /* 0x0000000102147824 */ /* 0x04afe200078e0203 */
[----:B------:R-:W-:Y:S01]  /*1b30*/  UMOV UR4, 0x400 ;  /* 0x0000040000047882 */ /* 0x000fe20000000000 */
[----:B------:R-:W-:Y:S01]  /*1b40*/  SHF.L.U32 R15, R2, 0x4, RZ ;  /* 0x00000004020f7819 */ /* 0x000fe200000006ff */
[--C-:B------:R-:W-:Y:S02]  /*1b50*/  IMAD R14, R3, 0x2, R2.reuse ;  /* 0x00000002030e7824 */ /* 0x100fe400078e0202 */
[----:B--2---:R-:W-:Y:S01]  /*1b60*/  IMAD.SHL.U32 R17, R20, 0x10, RZ ;  /* 0x0000001014117824 */ /* 0x004fe200078e00ff */
[----:B------:R-:W-:Y:S01]  /*1b70*/  LOP3.LUT R15, R15, 0x10, RZ, 0xc0, !PT ;  /* 0x000000100f0f7812 */ /* 0x000fe200078ec0ff */
[----:B------:R-:W1:Y:S01]  /*1b80*/  LDC.64 R4, c[0x0][0x380] ;  /* 0x0000e000ff047b82 */ /* 0x000e620000000a00 */
[----:B----4-:R-:W-:Y:S02]  /*1b90*/  IMAD R18, R3, 0x3, R2 ;  /* 0x0000000303127824 */ /* 0x010fe400078e0202 */
[----:B------:R-:W-:Y:S01]  /*1ba0*/  LOP3.LUT R17, R17, 0x10, RZ, 0xc0, !PT ;  /* 0x0000001011117812 */ /* 0x000fe200078ec0ff */
[----:B-----5:R-:W-:-:S06]  /*1bb0*/  ULEA UR4, UR5, UR4, 0x18 ;  /* 0x0000000405047291 */ /* 0x020fcc000f8ec0ff */
[----:B------:R-:W-:-:S07]  /*1bc0*/  LEA R16, R2, UR4, 0x2 ;  /* 0x0000000402107c11 */ /* 0x000fce000f8e10ff */
.L_x_164:
[C---:B0-2---:R-:W-:Y:S01]  /*1bd0*/  IMAD.SHL.U32 R7, R2.reuse, 0x4, RZ ;  /* 0x0000000402077824 */ /* 0x045fe200078e00ff */
[----:B------:R-:W-:Y:S01]  /*1be0*/  LOP3.LUT R8, R2, 0x4, RZ, 0xc0, !PT ;  /* 0x0000000402087812 */ /* 0x000fe200078ec0ff */
[C---:B------:R-:W-:Y:S01]  /*1bf0*/  IMAD.SHL.U32 R6, R20.reuse, 0x4, RZ ;  /* 0x0000000414067824 */ /* 0x040fe200078e00ff */
[----:B------:R-:W-:Y:S01]  /*1c00*/  LOP3.LUT R13, R20, 0x4, RZ, 0xc0, !PT ;  /* 0x00000004140d7812 */ /* 0x000fe200078ec0ff */
[----:B------:R-:W-:Y:S01]  /*1c10*/  IMAD.SHL.U32 R11, R14, 0x4, RZ ;  /* 0x000000040e0b7824 */ /* 0x000fe200078e00ff */
[----:B------:R-:W-:Y:S01]  /*1c20*/  LOP3.LUT R10, R7, 0x8, RZ, 0xc0, !PT ;  /* 0x00000008070a7812 */ /* 0x000fe200078ec0ff */
[----:B------:R-:W-:Y:S01]  /*1c30*/  IMAD.SHL.U32 R21, R18, 0x4, RZ ;  /* 0x0000000412157824 */ /* 0x000fe200078e00ff */
[----:B------:R-:W-:Y:S02]  /*1c40*/  LOP3.LUT R6, R6, 0x8, RZ, 0xc0, !PT ;  /* 0x0000000806067812 */ /* 0x000fe400078ec0ff */
[----:B------:R-:W-:Y:S02]  /*1c50*/  IADD3 R10, PT, PT, R8, R15, R10 ;  /* 0x0000000f080a7210 */ /* 0x000fe40007ffe00a */
[----:B------:R-:W-:-:S02]  /*1c60*/  SHF.R.U32.HI R8, RZ, 0x2, R2 ;  /* 0x00000002ff087819 */ /* 0x000fc40000011602 */
[----:B------:R-:W-:Y:S02]  /*1c70*/  IADD3 R13, PT, PT, R13, R17, R6 ;  /* 0x000000110d0d7210 */ /* 0x000fe40007ffe006 */
[--C-:B------:R-:W-:Y:S02]  /*1c80*/  SHF.R.U32.HI R7, RZ, 0x2, R20.reuse ;  /* 0x00000002ff077819 */ /* 0x100fe40000011614 */
[----:B------:R-:W-:Y:S02]  /*1c90*/  SHF.R.U32.HI R6, RZ, 0x4, R20 ;  /* 0x00000004ff067819 */ /* 0x000fe40000011614 */
        /* <DEDUP_REMOVED lines=15> */
[----:B------:R-:W-:Y:S02]  /*1d90*/  SHF.R.U32.HI R7, RZ, 0x4, R18 ;  /* 0x00000004ff077819 */ /* 0x000fe40000011612 */
[----:B------:R-:W-:Y:S02]  /*1da0*/  IADD3 R10, PT, PT, R21, R10, R25 ;  /* 0x0000000a150a7210 */ /* 0x000fe40007ffe019 */
[----:B------:R-:W-:Y:S02]  /*1db0*/  LOP3.LUT R19, R19, 0x2, RZ, 0xc0, !PT ;  /* 0x0000000213137812 */ /* 0x000fe400078ec0ff */
[----:B------:R-:W-:Y:S02]  /*1dc0*/  LOP3.LUT R21, R8, 0x1, RZ, 0xc0, !PT ;  /* 0x0000000108157812 */ /* 0x000fe400078ec0ff */
[----:B------:R-:W-:Y:S02]  /*1dd0*/  LOP3.LUT R24, R22, 0x2, RZ, 0xc0, !PT ;  /* 0x0000000216187812 */ /* 0x000fe400078ec0ff */
[----:B------:R-:W-:-:S02]  /*1de0*/  LOP3.LUT R23, R7, 0x1, RZ, 0xc0, !PT ;  /* 0x0000000107177812 */ /* 0x000fc400078ec0ff */
[----:B------:R-:W-:Y:S02]  /*1df0*/  LOP3.LUT R9, R9, 0x2, RZ, 0xc0, !PT ;  /* 0x0000000209097812 */ /* 0x000fe400078ec0ff */
[----:B------:R-:W-:Y:S01]  /*1e00*/  IADD3 R12, PT, PT, R21, R12, R19 ;  /* 0x0000000c150c7210 */ /* 0x000fe20007ffe013 */
[----:B------:R-:W-:Y:S01]  /*1e10*/  IMAD R19, R3, 0x4, R16 ;  /* 0x0000000403137824 */ /* 0x000fe200078e0210 */
[----:B------:R-:W-:Y:S01]  /*1e20*/  LOP3.LUT R22, R6, 0x2, RZ, 0xc0, !PT ;  /* 0x0000000206167812 */ /* 0x000fe200078ec0ff */
[----:B------:R-:W-:Y:S01]  /*1e30*/  IMAD R6, R10, 0x4, R9 ;  /* 0x000000040a067824 */ /* 0x000fe200078e0209 */
[----:B------:R-:W-:Y:S01]  /*1e40*/  IADD3 R11, PT, PT, R23, R11, R24 ;  /* 0x0000000b170b7210 */ /* 0x000fe20007ffe018 */
[C---:B------:R-:W-:Y:S01]  /*1e50*/  IMAD R23, R3.reuse, 0xc, R16 ;  /* 0x0000000c03177824 */ /* 0x040fe200078e0210 */
[----:B------:R-:W-:Y:S01]  /*1e60*/  LEA R25, R3, R16, 0x3 ;  /* 0x0000001003197211 */ /* 0x000fe200078e18ff */
[----:B------:R-:W-:Y:S01]  /*1e70*/  IMAD R9, R13, 0x4, R22 ;  /* 0x000000040d097824 */ /* 0x000fe200078e0216 */
[----:B------:R0:W2:Y:S01]  /*1e80*/  LDS R21, [R16] ;  /* 0x0000000010157984 */ /* 0x0000a20000000800 */
[----:B------:R-:W-:-:S02]  /*1e90*/  LOP3.LUT R13, R8, 0x2, RZ, 0xc0, !PT ;  /* 0x00000002080d7812 */ /* 0x000fc400078ec0ff */
[----:B------:R-:W-:Y:S01]  /*1ea0*/  LOP3.LUT R8, R7, 0x2, RZ, 0xc0, !PT ;  /* 0x0000000207087812 */ /* 0x000fe200078ec0ff */
[----:B------:R-:W3:Y:S01]  /*1eb0*/  LDS R19, [R19] ;  /* 0x0000000013137984 */ /* 0x000ee20000000800 */
[----:B------:R-:W-:Y:S01]  /*1ec0*/  SHF.R.U32.HI R7, RZ, 0x6, R20 ;  /* 0x00000006ff077819 */ /* 0x000fe20000011614 */
[----:B------:R-:W-:Y:S01]  /*1ed0*/  IMAD R12, R12, 0x4, R13 ;  /* 0x000000040c0c7824 */ /* 0x000fe200078e020d */
[----:B------:R-:W-:Y:S01]  /*1ee0*/  SHF.R.U32.HI R10, RZ, 0x6, R14 ;  /* 0x00000006ff0a7819 */ /* 0x000fe2000001160e */
[----:B------:R-:W4:Y:S01]  /*1ef0*/  LDS R25, [R25] ;  /* 0x0000000019197984 */ /* 0x000f220000000800 */
[----:B------:R-:W-:Y:S01]  /*1f00*/  IMAD R11, R11, 0x4, R8 ;  /* 0x000000040b0b7824 */ /* 0x000fe200078e0208 */
[----:B------:R-:W-:Y:S01]  /*1f10*/  SHF.R.U32.HI R8, RZ, 0x6, R2 ;  /* 0x00000006ff087819 */ /* 0x000fe20000011602 */
[----:B0-----:R-:W-:Y:S01]  /*1f20*/  IMAD R16, R3, 0x10, R16 ;  /* 0x0000001003107824 */ /* 0x001fe200078e0210 */
[----:B------:R-:W0:Y:S01]  /*1f30*/  LDS R23, [R23] ;  /* 0x0000000017177984 */ /* 0x000e220000000800 */
[----:B------:R-:W-:-:S02]  /*1f40*/  SHF.R.U32.HI R13, RZ, 0x6, R18 ;  /* 0x00000006ff0d7819 */ /* 0x000fc40000011612 */
[----:B------:R-:W-:Y:S02]  /*1f50*/  LOP3.LUT R27, R8, 0x1, RZ, 0xc0, !PT ;  /* 0x00000001081b7812 */ /* 0x000fe400078ec0ff */
[----:B------:R-:W-:Y:S02]  /*1f60*/  LOP3.LUT R8, R7, 0x1, RZ, 0xc0, !PT ;  /* 0x0000000107087812 */ /* 0x000fe400078ec0ff */
[----:B------:R-:W-:Y:S01]  /*1f70*/  LOP3.LUT R7, R10, 0x1, RZ, 0xc0, !PT ;  /* 0x000000010a077812 */ /* 0x000fe200078ec0ff */
[----:B------:R-:W-:Y:S01]  /*1f80*/  IMAD.IADD R6, R27, 0x1, R6 ;  /* 0x000000011b067824 */ /* 0x000fe200078e0206 */
[----:B------:R-:W-:Y:S01]  /*1f90*/  LOP3.LUT R10, R13, 0x1, RZ, 0xc0, !PT ;  /* 0x000000010d0a7812 */ /* 0x000fe200078ec0ff */
[----:B------:R-:W-:Y:S01]  /*1fa0*/  IMAD.IADD R9, R9, 0x1, R8 ;  /* 0x0000000109097824 */ /* 0x000fe200078e0208 */
[----:B------:R-:W-:Y:S01]  /*1fb0*/  SHF.R.U32.HI R8, RZ, 0x7, R2 ;  /* 0x00000007ff087819 */ /* 0x000fe20000011602 */
[----:B------:R-:W-:Y:S01]  /*1fc0*/  IMAD.IADD R12, R12, 0x1, R7 ;  /* 0x000000010c0c7824 */ /* 0x000fe200078e0207 */
[----:B------:R-:W-:Y:S01]  /*1fd0*/  SHF.R.U32.HI R7, RZ, 0x7, R20 ;  /* 0x00000007ff077819 */ /* 0x000fe20000011614 */
[----:B------:R-:W-:Y:S01]  /*1fe0*/  IMAD.IADD R11, R11, 0x1, R10 ;  /* 0x000000010b0b7824 */ /* 0x000fe200078e020a */
[--C-:B------:R-:W-:Y:S01]  /*1ff0*/  SHF.R.U32.HI R10, RZ, 0x7, R14.reuse ;  /* 0x00000007ff0a7819 */ /* 0x100fe2000001160e */
[C---:B------:R-:W-:Y:S01]  /*2000*/  IMAD R14, R3.reuse, 0x4, R14 ;  /* 0x00000004030e7824 */ /* 0x040fe200078e020e */
[--C-:B------:R-:W-:Y:S01]  /*2010*/  SHF.R.U32.HI R22, RZ, 0x7, R18.reuse ;  /* 0x00000007ff167819 */ /* 0x100fe20000011612 */
[C---:B------:R-:W-:Y:S01]  /*2020*/  IMAD R18, R3.reuse, 0x4, R18 ;  /* 0x0000000403127824 */ /* 0x040fe200078e0212 */
[----:B------:R-:W-:Y:S01]  /*2030*/  LOP3.LUT R27, R8, 0x1, RZ, 0xc0, !PT ;  /* 0x00000001081b7812 */ /* 0x000fe200078ec0ff */
[----:B------:R-:W-:Y:S01]  /*2040*/  IMAD R20, R3, 0x4, R20 ;  /* 0x0000000403147824 */ /* 0x000fe200078e0214 */
[----:B------:R-:W-:-:S02]  /*2050*/  LOP3.LUT R8, R7, 0x1, RZ, 0xc0, !PT ;  /* 0x0000000107087812 */ /* 0x000fc400078ec0ff */
[----:B------:R-:W-:Y:S01]  /*2060*/  LOP3.LUT R13, R10, 0x1, RZ, 0xc0, !PT ;  /* 0x000000010a0d7812 */ /* 0x000fe200078ec0ff */
[----:B------:R-:W-:Y:S01]  /*2070*/  IMAD R7, R6, 0x2, R27 ;  /* 0x0000000206077824 */ /* 0x000fe200078e021b */
[----:B------:R-:W-:Y:S01]  /*2080*/  LOP3.LUT R22, R22, 0x1, RZ, 0xc0, !PT ;  /* 0x0000000116167812 */ /* 0x000fe200078ec0ff */
[----:B------:R-:W-:Y:S01]  /*2090*/  IMAD R9, R9, 0x2, R8 ;  /* 0x0000000209097824 */ /* 0x000fe200078e0208 */
[----:B------:R-:W-:Y:S01]  /*20a0*/  IADD3 R2, PT, PT, R3, R2, R3 ;  /* 0x0000000203027210 */ /* 0x000fe20007ffe003 */
[----:B------:R-:W-:Y:S01]  /*20b0*/  IMAD R13, R12, 0x2, R13 ;  /* 0x000000020c0d7824 */ /* 0x000fe200078e020d */
[----:B------:R-:W-:Y:S01]  /*20c0*/  LEA R27, R11, R22, 0x1 ;  /* 0x000000160b1b7211 */ /* 0x000fe200078e08ff */
[C---:B------:R-:W-:Y:S01]  /*20d0*/  IMAD R7, R0.reuse, 0x100, R7 ;  /* 0x0000010000077824 */ /* 0x040fe200078e0207 */
[----:B------:R-:W-:Y:S01]  /*20e0*/  IADD3 R2, PT, PT, R3, R2, R3 ;  /* 0x0000000203027210 */ /* 0x000fe20007ffe003 */
[C---:B------:R-:W-:Y:S02]  /*20f0*/  IMAD R9, R0.reuse, 0x100, R9 ;  /* 0x0000010000097824 */ /* 0x040fe400078e0209 */
[----:B------:R-:W-:Y:S01]  /*2100*/  IMAD R11, R0, 0x100, R13 ;  /* 0x00000100000b7824 */ /* 0x000fe200078e020d */
[----:B------:R-:W-:Y:S01]  /*2110*/  ISETP.GE.U32.AND P0, PT, R2, 0x100, PT ;  /* 0x000001000200780c */ /* 0x000fe20003f06070 */
[----:B------:R-:W-:-:S02]  /*2120*/  IMAD R13, R0, 0x100, R27 ;  /* 0x00000100000d7824 */ /* 0x000fc400078e021b */
[----:B-1----:R-:W-:-:S04]  /*2130*/  IMAD.WIDE.U32 R6, R7, 0x4, R4 ;  /* 0x0000000407067825 */ /* 0x002fc800078e0004 */
[--C-:B------:R-:W-:Y:S01]  /*2140*/  IMAD.WIDE.U32 R8, R9, 0x4, R4.reuse ;  /* 0x0000000409087825 */ /* 0x100fe200078e0004 */
[----:B--2---:R2:W-:Y:S03]  /*2150*/  STG.E desc[UR6][R6.64], R21 ;  /* 0x0000001506007986 */ /* 0x0045e6000c101906 */
[--C-:B------:R-:W-:Y:S01]  /*2160*/  IMAD.WIDE.U32 R10, R11, 0x4, R4.reuse ;  /* 0x000000040b0a7825 */ /* 0x100fe200078e0004 */
[----:B---3--:R2:W-:Y:S03]  /*2170*/  STG.E desc[UR6][R8.64], R19 ;  /* 0x0000001308007986 */ /* 0x0085e6000c101906 */
[----:B------:R-:W-:Y:S01]  /*2180*/  IMAD.WIDE.U32 R12, R13, 0x4, R4 ;  /* 0x000000040d0c7825 */ /* 0x000fe200078e0004 */
[----:B----4-:R2:W-:Y:S04]  /*2190*/  STG.E desc[UR6][R10.64], R25 ;  /* 0x000000190a007986 */ /* 0x0105e8000c101906 */
[----:B0-----:R2:W-:Y:S01]  /*21a0*/  STG.E desc[UR6][R12.64], R23 ;  /* 0x000000170c007986 */ /* 0x0015e2000c101906 */
[----:B------:R-:W-:Y:S05]  /*21b0*/  @!P0 BRA `(.L_x_164) ;  /* 0xfffffff800848947 */ /* 0x000fea000383ffff */
[----:B------:R-:W-:Y:S05]  /*21c0*/  EXIT ;  /* 0x000000000000794d */ /* 0x000fea0003800000 */
.L_x_165:
        /* <DEDUP_REMOVED lines=11> */
.L_x_232:


//--------------------- .text._Z32lux_ntt_dilithium_forward_kernelPiPKiS1_ --------------------------
	.section	.text._Z32lux_ntt_dilithium_forward_kernelPiPKiS1_,"ax",@progbits
	.align	128
        .global         _Z32lux_ntt_dilithium_forward_kernelPiPKiS1_
        .type           _Z32lux_ntt_dilithium_forward_kernelPiPKiS1_,@function
        .size           _Z32lux_ntt_dilithium_forward_kernelPiPKiS1_,(.L_x_233 - _Z32lux_ntt_dilithium_forward_kernelPiPKiS1_)
        .other          _Z32lux_ntt_dilithium_forward_kernelPiPKiS1_,@"STO_CUDA_ENTRY STV_DEFAULT"
_Z32lux_ntt_dilithium_forward_kernelPiPKiS1_:
.text._Z32lux_ntt_dilithium_forward_kernelPiPKiS1_:
[----:B------:R-:W-:Y:S01]  /*0000*/  LDC R1, c[0x0][0x37c] ;  /* 0x0000df00ff017b82 */ /* 0x000fe20000000800 */
[----:B------:R-:W0:Y:S01]  /*0010*/  S2R R0, SR_TID.X ;  /* 0x0000000000007919 */ /* 0x000e220000002100 */
[----:B------:R-:W1:Y:S01]  /*0020*/  LDCU.64 UR6, c[0x0][0x358] ;  /* 0x00006b00ff0677ac */ /* 0x000e620008000a00 */
[----:B------:R-:W2:Y:S01]  /*0030*/  S2R R3, SR_CTAID.X ;  /* 0x0000000000037919 */ /* 0x000ea20000002500 */
[----:B0-----:R-:W-:-:S13]  /*0040*/  ISETP.GT.U32.AND P0, PT, R0, 0xff, PT ;  /* 0x000000ff0000780c */ /* 0x001fda0003f04070 */
[----:B------:R-:W0:Y:S01]  /*0050*/  @!P0 LDC.64 R6, c[0x0][0x388] ;  /* 0x0000e200ff068b82 */ /* 0x000e220000000a00 */
[----:B--2---:R-:W-:-:S04]  /*0060*/  @!P0 IMAD R5, R3, 0x100, R0 ;  /* 0x0000010003058824 */ /* 0x004fc800078e0200 */
[----:B0-----:R-:W-:-:S05]  /*0070*/  @!P0 IMAD.WIDE.U32 R6, R5, 0x4, R6 ;  /* 0x0000000405068825 */ /* 0x001fca00078e0006 */
[----:B-1----:R0:W2:Y:S01]  /*0080*/  @!P0 LDG.E.CONSTANT R13, desc[UR6][R6.64] ;  /* 0x00000006060d8981 */ /* 0x0020a2000c1e9900 */
[----:B------:R-:W1:Y:S01]  /*0090*/  LDC R5, c[0x0][0x360] ;  /* 0x0000d800ff057b82 */ /* 0x000e620000000800 */
[----:B------:R-:W-:-:S07]  /*00a0*/  UMOV UR4, 0x400 ;  /* 0x0000040000047882 */ /* 0x000fce0000000000 */
[----:B------:R-:W3:Y:S01]  /*00b0*/  S2UR UR5, SR_CgaCtaId ;  /* 0x00000000000579c3 */ /* 0x000ee20000008800 */
[----:B-1----:R-:W1:Y:S01]  /*00c0*/  I2F.U32.RP R4, R5 ;  /* 0x0000000500047306 */ /* 0x002e620000209000 */
[----:B------:R-:W-:Y:S01]  /*00d0*/  IMAD.IADD R2, R0, 0x1, R5 ;  /* 0x0000000100027824 */ /* 0x000fe200078e0205 */
[----:B------:R-:W-:-:S04]  /*00e0*/  ISETP.NE.U32.AND P3, PT, R5, RZ, PT ;  /* 0x000000ff0500720c */ /* 0x000fc80003f65070 */
[C---:B------:R-:W-:Y:S02]  /*00f0*/  ISETP.GE.U32.AND P1, PT, R2.reuse, 0x100, PT ;  /* 0x000001000200780c */ /* 0x040fe40003f26070 */
[----:B------:R-:W-:Y:S01]  /*0100*/  VIMNMX.U32 R11, PT, PT, R2, 0x100, !PT ;  /* 0x00000100020b7848 */ /* 0x000fe20007fe0000 */
[----:B---3--:R-:W-:Y:S01]  /*0110*/  ULEA UR4, UR5, UR4, 0x18 ;  /* 0x0000000405047291 */ /* 0x008fe2000f8ec0ff */
[----:B0-----:R-:W-:Y:S01]  /*0120*/  SEL R7, RZ, 0x1, P1 ;  /* 0x00000001ff077807 */ /* 0x001fe20000800000 */
[----:B-1----:R-:W0:Y:S02]  /*0130*/  MUFU.RCP R4, R4 ;  /* 0x0000000400047308 */ /* 0x002e240000001000 */
[----:B0-----:R-:W-:Y:S01]  /*0140*/  VIADD R8, R4, 0xffffffe ;  /* 0x0ffffffe04087836 */ /* 0x001fe20000000000 */
[----:B------:R-:W-:-:S05]  /*0150*/  IADD3 R4, PT, PT, R11, -R2, -R7 ;  /* 0x800000020b047210 */ /* 0x000fca0007ffe807 */
[----:B------:R0:W1:Y:S02]  /*0160*/  F2I.FTZ.U32.TRUNC.NTZ R9, R8 ;  /* 0x0000000800097305 */ /* 0x000064000021f000 */
[----:B0-----:R-:W-:Y:S02]  /*0170*/  IMAD.MOV.U32 R8, RZ, RZ, RZ ;  /* 0x000000ffff087224 */ /* 0x001fe400078e00ff */
[----:B-1----:R-:W-:-:S04]  /*0180*/  IMAD.MOV R10, RZ, RZ, -R9 ;  /* 0x000000ffff0a7224 */ /* 0x002fc800078e0a09 */
[----:B------:R-:W-:-:S04]  /*0190*/  IMAD R15, R10, R5, RZ ;  /* 0x000000050a0f7224 */ /* 0x000fc800078e02ff */
[----:B------:R-:W-:-:S06]  /*01a0*/  IMAD.HI.U32 R9, R9, R15, R8 ;  /* 0x0000000f09097227 */ /* 0x000fcc00078e0008 */
[----:B------:R-:W-:-:S04]  /*01b0*/  IMAD.HI.U32 R8, R9, R4, RZ ;  /* 0x0000000409087227 */ /* 0x000fc800078e00ff */
[----:B------:R-:W-:Y:S02]  /*01c0*/  IMAD.MOV R6, RZ, RZ, -R8 ;  /* 0x000000ffff067224 */ /* 0x000fe400078e0a08 */
[----:B------:R-:W-:Y:S02]  /*01d0*/  IMAD.MOV.U32 R9, RZ, RZ, 0x80 ;  /* 0x00000080ff097424 */ /* 0x000fe400078e00ff */
[----:B------:R-:W-:Y:S02]  /*01e0*/  IMAD R4, R5, R6, R4 ;  /* 0x0000000605047224 */ /* 0x000fe400078e0204 */
[----:B------:R-:W-:-:S03]  /*01f0*/  IMAD.IADD R6, R2, 0x1, R5 ;  /* 0x0000000102067824 */ /* 0x000fc600078e0205 */
[----:B------:R-:W-:Y:S01]  /*0200*/  ISETP.GE.U32.AND P1, PT, R4, R5, PT ;  /* 0x000000050400720c */ /* 0x000fe20003f26070 */
[----:B------:R-:W-:-:S12]  /*0210*/  IMAD.IADD R10, R6, 0x1, R5 ;  /* 0x00000001060a7824 */ /* 0x000fd800078e0205 */
[----:B------:R-:W-:Y:S02]  /*0220*/  @P1 IMAD.IADD R4, R4, 0x1, -R5 ;  /* 0x0000000104041824 */ /* 0x000fe400078e0a05 */
[----:B------:R-:W-:-:S03]  /*0230*/  @P1 VIADD R8, R8, 0x1 ;  /* 0x0000000108081836 */ /* 0x000fc60000000000 */
[----:B------:R-:W-:Y:S02]  /*0240*/  ISETP.GE.U32.AND P2, PT, R4, R5, PT ;  /* 0x000000050400720c */ /* 0x000fe40003f46070 */
[----:B------:R-:W-:-:S11]  /*0250*/  LEA R4, R0, UR4, 0x2 ;  /* 0x0000000400047c11 */ /* 0x000fd6000f8e10ff */
[----:B------:R-:W-:Y:S02]  /*0260*/  @P2 IADD3 R8, PT, PT, R8, 0x1, RZ ;  /* 0x0000000108082810 */ /* 0x000fe40007ffe0ff */
[----:B------:R-:W-:-:S05]  /*0270*/  @!P3 LOP3.LUT R8, RZ, R5, RZ, 0x33, !PT ;  /* 0x00000005ff08b212 */ /* 0x000fca00078e33ff */
[----:B------:R-:W-:Y:S02]  /*0280*/  IMAD.IADD R7, R7, 0x1, R8 ;  /* 0x0000000107077824 */ /* 0x000fe400078e0208 */
[----:B------:R-:W-:-:S03]  /*0290*/  IMAD.MOV.U32 R8, RZ, RZ, RZ ;  /* 0x000000ffff087224 */ /* 0x000fc600078e00ff */
[----:B------:R-:W-:Y:S01]  /*02a0*/  LOP3.LUT R11, R7, 0x3, RZ, 0xc0, !PT ;  /* 0x00000003070b7812 */ /* 0x000fe200078ec0ff */
[----:B--2---:R0:W-:Y:S01]  /*02b0*/  @!P0 STS [R4], R13 ;  /* 0x0000000d04008388 */ /* 0x0041e20000000800 */
[----:B------:R-:W-:Y:S06]  /*02c0*/  BAR.SYNC.DEFER_BLOCKING 0x0 ;  /* 0x0000000000007b1d */ /* 0x000fec0000010000 */
.L_x_183:
[----:B------:R-:W-:Y:S01]  /*02d0*/  ISETP.GT.U32.AND P0, PT, R0, 0xff, PT ;  /* 0x000000ff0000780c */ /* 0x000fe20003f04070 */
[----:B------:R-:W-:-:S12]  /*02e0*/  BSSY.RECONVERGENT B1, `(.L_x_166) ;  /* 0x0000158000017945 */ /* 0x000fd80003800200 */
[----:B-1----:R-:W-:Y:S05]  /*02f0*/  @P0 BRA `(.L_x_167) ;  /* 0x0000001400580947 */ /* 0x002fea0003800000 */
[----:B------:R-:W-:Y:S01]  /*0300*/  IMAD.SHL.U32 R18, R9, 0x2, RZ ;  /* 0x0000000209127824 */ /* 0x000fe200078e00ff */
[----:B------:R-:W-:Y:S01]  /*0310*/  ISETP.NE.AND P0, PT, R11, 0x3, PT ;  /* 0x000000030b00780c */ /* 0x000fe20003f05270 */
[----:B------:R-:W-:Y:S01]  /*0320*/  BSSY.RECONVERGENT B0, `(.L_x_168) ;  /* 0x0000093000007945 */ /* 0x000fe20003800200 */
[----:B------:R-:W-:Y:S01]  /*0330*/  MOV R26, R0 ;  /* 0x00000000001a7202 */ /* 0x000fe20000000f00 */
[----:B------:R-:W-:-:S05]  /*0340*/  VIADD R19, R18, 0xffffffff ;  /* 0xffffffff12137836 */ /* 0x000fca0000000000 */
[----:B------:R-:W-:-:S06]  /*0350*/  LOP3.LUT R21, R18, R19, RZ, 0xc, !PT ;  /* 0x0000001312157212 */ /* 0x000fcc00078e0cff */
[----:B------:R-:W1:Y:S01]  /*0360*/  POPC R21, R21 ;  /* 0x0000001500157309 */ /* 0x000e620000000000 */
[----:B------:R-:W-:Y:S05]  /*0370*/  @!P0 BRA `(.L_x_169) ;  /* 0x0000000800348947 */ /* 0x000fea0003800000 */
[----:B------:R-:W-:Y:S01]  /*0380*/  LOP3.LUT R24, R0, R19, RZ, 0xc0, !PT ;  /* 0x0000001300187212 */ /* 0x000fe200078ec0ff */
[----:B------:R-:W-:Y:S01]  /*0390*/  BSSY.RECONVERGENT B2, `(.L_x_170) ;  /* 0x000002c000027945 */ /* 0x000fe20003800200 */
[----:B------:R-:W-:Y:S02]  /*03a0*/  ISETP.NE.AND P0, PT, R11, RZ, PT ;  /* 0x000000ff0b00720c */ /* 0x000fe40003f05270 */
[----:B------:R-:W-:-:S13]  /*03b0*/  ISETP.GE.U32.AND P1, PT, R24, R9, PT ;  /* 0x000000091800720c */ /* 0x000fda0003f26070 */
[----:B------:R-:W-:Y:S05]  /*03c0*/  @P1 BRA `(.L_x_171) ;  /* 0x0000000000a01947 */ /* 0x000fea0003800000 */
[----:B0-----:R-:W0:Y:S01]  /*03d0*/  LDC.64 R12, c[0x0][0x390] ;  /* 0x0000e400ff0c7b82 */ /* 0x001e220000000a00 */
[----:B-1----:R-:W-:-:S05]  /*03e0*/  SHF.R.U32.HI R15, RZ, R21, R0 ;  /* 0x00000015ff0f7219 */ /* 0x002fca0000011600 */
[----:B------:R-:W-:-:S04]  /*03f0*/  IMAD.IADD R17, R15, 0x1, R8 ;  /* 0x000000010f117824 */ /* 0x000fc800078e0208 */
[----:B0-----:R-:W-:-:S06]  /*0400*/  IMAD.WIDE.U32 R12, R17, 0x4, R12 ;  /* 0x00000004110c7825 */ /* 0x001fcc00078e000c */
[----:B------:R-:W2:Y:S01]  /*0410*/  LDG.E.CONSTANT R12, desc[UR6][R12.64] ;  /* 0x000000060c0c7981 */ /* 0x000ea2000c1e9900 */
[----:B------:R-:W0:Y:S01]  /*0420*/  S2UR UR5, SR_CgaCtaId ;  /* 0x00000000000579c3 */ /* 0x000e220000008800 */
[----:B------:R-:W-:Y:S01]  /*0430*/  IMAD R24, R18, R15, R24 ;  /* 0x0000000f12187224 */ /* 0x000fe200078e0218 */
[----:B------:R-:W-:-:S03]  /*0440*/  UMOV UR4, 0x400 ;  /* 0x0000040000047882 */ /* 0x000fc60000000000 */
[----:B------:R-:W-:Y:S01]  /*0450*/  IMAD.IADD R20, R24, 0x1, R9 ;  /* 0x0000000118147824 */ /* 0x000fe200078e0209 */
[----:B0-----:R-:W-:-:S06]  /*0460*/  ULEA UR4, UR5, UR4, 0x18 ;  /* 0x0000000405047291 */ /* 0x001fcc000f8ec0ff */
[----:B------:R-:W-:Y:S02]  /*0470*/  LEA R20, R20, UR4, 0x2 ;  /* 0x0000000414147c11 */ /* 0x000fe4000f8e10ff */
[----:B------:R-:W-:-:S03]  /*0480*/  LEA R24, R24, UR4, 0x2 ;  /* 0x0000000418187c11 */ /* 0x000fc6000f8e10ff */
[----:B------:R-:W2:Y:S02]  /*0490*/  LDS R23, [R20] ;  /* 0x0000000014177984 */ /* 0x000ea40000000800 */
[----:B--2---:R-:W-:-:S05]  /*04a0*/  IMAD.WIDE R22, R23, R12, RZ ;  /* 0x0000000c17167225 */ /* 0x004fca00078e02ff */
[C---:B------:R-:W-:Y:S01]  /*04b0*/  ISETP.LT.AND P2, PT, R23.reuse, RZ, PT ;  /* 0x000000ff1700720c */ /* 0x040fe20003f41270 */
[----:B------:R-:W-:-:S04]  /*04c0*/  IMAD.WIDE.U32 R14, R23, 0x60148461, RZ ;  /* 0x60148461170e7825 */ /* 0x000fc800078e00ff */
[----:B------:R-:W-:-:S04]  /*04d0*/  IMAD.WIDE.U32 R16, R22, 0x60148461, RZ ;  /* 0x6014846116107825 */ /* 0x000fc800078e00ff */
[----:B------:R-:W-:Y:S02]  /*04e0*/  IMAD.WIDE.U32 R14, P1, R22, 0x200801c0, R14 ;  /* 0x200801c0160e7825 */ /* 0x000fe4000782000e */
[----:B------:R-:W0:Y:S02]  /*04f0*/  LDS R16, [R24] ;  /* 0x0000000018107984 */ /* 0x000e240000000800 */
[----:B------:R-:W-:Y:S01]  /*0500*/  IMAD.X R13, RZ, RZ, RZ, P1 ;  /* 0x000000ffff0d7224 */ /* 0x000fe200008e06ff */
[----:B------:R-:W-:Y:S01]  /*0510*/  IADD3 RZ, P1, PT, R17, R14, RZ ;  /* 0x0000000e11ff7210 */ /* 0x000fe20007f3e0ff */
[----:B------:R-:W-:-:S04]  /*0520*/  IMAD.MOV.U32 R12, RZ, RZ, R15 ;  /* 0x000000ffff0c7224 */ /* 0x000fc800078e000f */
[----:B------:R-:W-:-:S03]  /*0530*/  IMAD.WIDE.U32.X R12, R23, 0x200801c0, R12, P1 ;  /* 0x200801c0170c7825 */ /* 0x000fc600008e040c */
[----:B------:R-:W-:-:S04]  /*0540*/  IADD3 R15, P1, PT, R12, -0x60148461, RZ ;  /* 0x9feb7b9f0c0f7810 */ /* 0x000fc80007f3e0ff */
[----:B------:R-:W-:Y:S02]  /*0550*/  IADD3.X R17, PT, PT, R13, -0x200801c1, RZ, P1, !PT ;  /* 0xdff7fe3f0d117810 */ /* 0x000fe40000ffe4ff */
[----:B------:R-:W-:Y:S02]  /*0560*/  SEL R12, R15, R12, P2 ;  /* 0x0000000c0f0c7207 */ /* 0x000fe40001000000 */
[----:B------:R-:W-:-:S04]  /*0570*/  SEL R14, R17, R13, P2 ;  /* 0x0000000d110e7207 */ /* 0x000fc80001000000 */
[----:B------:R-:W-:-:S04]  /*0580*/  SHF.R.S64 R13, R12, 0x14, R14 ;  /* 0x000000140c0d7819 */ /* 0x000fc8000000100e */
[----:B------:R-:W-:-:S05]  /*0590*/  LEA.HI R13, R14, R13, RZ, 0x1 ;  /* 0x0000000d0e0d7211 */ /* 0x000fca00078f08ff */
[----:B------:R-:W-:-:S04]  /*05a0*/  IMAD R13, R13, -0x7fe001, R22 ;  /* 0xff801fff0d0d7824 */ /* 0x000fc800078e0216 */
[C-C-:B0-----:R-:W-:Y:S02]  /*05b0*/  IMAD.IADD R14, R16.reuse, 0x1, R13.reuse ;  /* 0x00000001100e7824 */ /* 0x141fe400078e020d */
[----:B------:R-:W-:Y:S02]  /*05c0*/  IMAD.IADD R13, R16, 0x1, -R13 ;  /* 0x00000001100d7824 */ /* 0x000fe400078e0a0d */
[C---:B------:R-:W-:Y:S01]  /*05d0*/  VIADD R15, R14.reuse, 0xff801fff ;  /* 0xff801fff0e0f7836 */ /* 0x040fe20000000000 */
[----:B------:R-:W-:Y:S02]  /*05e0*/  ISETP.GE.AND P1, PT, R14, 0x7fe001, PT ;  /* 0x007fe0010e00780c */ /* 0x000fe40003f26270 */
[----:B------:R-:W-:-:S04]  /*05f0*/  SHF.R.S32.HI R12, RZ, 0x1f, R13 ;  /* 0x0000001fff0c7819 */ /* 0x000fc8000001140d */
[----:B------:R-:W-:-:S04]  /*0600*/  LOP3.LUT R12, R12, 0x7fe001, RZ, 0xc0, !PT ;  /* 0x007fe0010c0c7812 */ /* 0x000fc800078ec0ff */
[----:B------:R-:W-:-:S03]  /*0610*/  IADD3 R13, PT, PT, R13, R12, RZ ;  /* 0x0000000c0d0d7210 */ /* 0x000fc60007ffe0ff */
[----:B------:R-:W-:Y:S02]  /*0620*/  @!P1 IMAD.MOV R15, RZ, RZ, R14 ;  /* 0x000000ffff0f9224 */ /* 0x000fe400078e020e */
[----:B------:R2:W-:Y:S04]  /*0630*/  STS [R20], R13 ;  /* 0x0000000d14007388 */ /* 0x0005e80000000800 */
[----:B------:R2:W-:Y:S02]  /*0640*/  STS [R24], R15 ;  /* 0x0000000f18007388 */ /* 0x0005e40000000800 */
.L_x_171:
[----:B------:R-:W-:Y:S05]  /*0650*/  BSYNC.RECONVERGENT B2 ;  /* 0x0000000000027941 */ /* 0x000fea0003800200 */
.L_x_170:
[----:B------:R-:W-:Y:S01]  /*0660*/  IMAD.MOV.U32 R26, RZ, RZ, R2 ;  /* 0x000000ffff1a7224 */ /* 0x000fe200078e0002 */
[----:B------:R-:W-:Y:S06]  /*0670*/  @!P0 BRA `(.L_x_169) ;  /* 0x0000000400748947 */ /* 0x000fec0003800000 */
[----:B--2---:R-:W-:Y:S01]  /*0680*/  LOP3.LUT R24, R2, R19, RZ, 0xc0, !PT ;  /* 0x0000001302187212 */ /* 0x004fe200078ec0ff */
[----:B------:R-:W-:Y:S01]  /*0690*/  BSSY.RECONVERGENT B2, `(.L_x_172) ;  /* 0x000002c000027945 */ /* 0x000fe20003800200 */
[----:B------:R-:W-:Y:S02]  /*06a0*/  ISETP.NE.AND P0, PT, R11, 0x1, PT ;  /* 0x000000010b00780c */ /* 0x000fe40003f05270 */
        /* <DEDUP_REMOVED lines=32> */
[C---:B0-----:R-:W-:Y:S01]  /*08b0*/  IMAD.IADD R14, R16.reuse, 0x1, R13 ;  /* 0x00000001100e7824 */ /* 0x041fe200078e020d */
[----:B------:R-:W-:-:S03]  /*08c0*/  IADD3 R13, PT, PT, R16, -R13, RZ ;  /* 0x8000000d100d7210 */ /* 0x000fc60007ffe0ff */
[C---:B------:R-:W-:Y:S01]  /*08d0*/  VIADD R15, R14.reuse, 0xff801fff ;  /* 0xff801fff0e0f7836 */ /* 0x040fe20000000000 */
[----:B------:R-:W-:Y:S02]  /*08e0*/  ISETP.GE.AND P1, PT, R14, 0x7fe001, PT ;  /* 0x007fe0010e00780c */ /* 0x000fe40003f26270 */
[----:B------:R-:W-:-:S04]  /*08f0*/  SHF.R.S32.HI R12, RZ, 0x1f, R13 ;  /* 0x0000001fff0c7819 */ /* 0x000fc8000001140d */
[----:B------:R-:W-:-:S05]  /*0900*/  LOP3.LUT R12, R12, 0x7fe001, RZ, 0xc0, !PT ;  /* 0x007fe0010c0c7812 */ /* 0x000fca00078ec0ff */
[----:B------:R-:W-:Y:S02]  /*0910*/  IMAD.IADD R13, R13, 0x1, R12 ;  /* 0x000000010d0d7824 */ /* 0x000fe400078e020c */
[----:B------:R-:W-:-:S03]  /*0920*/  @!P1 IMAD.MOV R15, RZ, RZ, R14 ;  /* 0x000000ffff0f9224 */ /* 0x000fc600078e020e */
[----:B------:R2:W-:Y:S04]  /*0930*/  STS [R20], R13 ;  /* 0x0000000d14007388 */ /* 0x0005e80000000800 */
[----:B------:R2:W-:Y:S02]  /*0940*/  STS [R24], R15 ;  /* 0x0000000f18007388 */ /* 0x0005e40000000800 */
.L_x_173:
[----:B------:R-:W-:Y:S05]  /*0950*/  BSYNC.RECONVERGENT B2 ;  /* 0x0000000000027941 */ /* 0x000fea0003800200 */
.L_x_172:
[----:B------:R-:W-:Y:S01]  /*0960*/  IMAD.MOV.U32 R26, RZ, RZ, R6 ;  /* 0x000000ffff1a7224 */ /* 0x000fe200078e0006 */
[----:B------:R-:W-:Y:S06]  /*0970*/  @!P0 BRA `(.L_x_169) ;  /* 0x0000000000b48947 */ /* 0x000fec0003800000 */
[----:B--2---:R-:W-:Y:S01]  /*0980*/  LOP3.LUT R24, R6, R19, RZ, 0xc0, !PT ;  /* 0x0000001306187212 */ /* 0x004fe200078ec0ff */
[----:B------:R-:W-:-:S03]  /*0990*/  IMAD.MOV.U32 R26, RZ, RZ, R10 ;  /* 0x000000ffff1a7224 */ /* 0x000fc600078e000a */
        /* <DEDUP_REMOVED lines=9> */
[----:B------:R-:W-:Y:S01]  /*0a30*/  UMOV UR4, 0x400 ;  /* 0x0000040000047882 */ /* 0x000fe20000000000 */
[----:B------:R-:W-:Y:S02]  /*0a40*/  IMAD.MOV.U32 R26, RZ, RZ, R10 ;  /* 0x000000ffff1a7224 */ /* 0x000fe400078e000a */
        /* <DEDUP_REMOVED lines=11> */
[----:B------:R-:W-:Y:S01]  /*0b00*/  IMAD.MOV.U32 R12, RZ, RZ, R15 ;  /* 0x000000ffff0c7224 */ /* 0x000fe200078e000f */
[----:B------:R-:W-:Y:S02]  /*0b10*/  IADD3.X R13, PT, PT, RZ, RZ, RZ, P0, !PT ;  /* 0x000000ffff0d7210 */ /* 0x000fe400007fe4ff */
[----:B------:R-:W-:-:S05]  /*0b20*/  IADD3 RZ, P0, PT, R17, R14, RZ ;  /* 0x0000000e11ff7210 */ /* 0x000fca0007f1e0ff */
        /* <DEDUP_REMOVED lines=18> */
.L_x_169:
[----:B------:R-:W-:Y:S05]  /*0c50*/  BSYNC.RECONVERGENT B0 ;  /* 0x0000000000007941 */ /* 0x000fea0003800200 */
.L_x_168:
[----:B------:R-:W-:-:S13]  /*0c60*/  ISETP.GE.U32.AND P0, PT, R7, 0x3, PT ;  /* 0x000000030700780c */ /* 0x000fda0003f06070 */
[----:B------:R-:W-:Y:S05]  /*0c70*/  @!P0 BRA `(.L_x_167) ;  /* 0x0000000800f88947 */ /* 0x000fea0003800000 */
[C---:B--23--:R-:W-:Y:S01]  /*0c80*/  LEA R20, R5.reuse, R26, 0x1 ;  /* 0x0000001a05147211 */ /* 0x04cfe200078e08ff */
[----:B------:R-:W-:Y:S02]  /*0c90*/  IMAD R22, R5, 0x3, R26 ;  /* 0x0000000305167824 */ /* 0x000fe400078e021a */
[----:B------:R-:W-:-:S07]  /*0ca0*/  IMAD.IADD R24, R26, 0x1, R5 ;  /* 0x000000011a187824 */ /* 0x000fce00078e0205 */
.L_x_182:
[----:B--2---:R-:W-:Y:S01]  /*0cb0*/  LOP3.LUT R28, R26, R19, RZ, 0xc0, !PT ;  /* 0x000000131a1c7212 */ /* 0x004fe200078ec0ff */
[----:B------:R-:W-:Y:S03]  /*0cc0*/  BSSY.RECONVERGENT B0, `(.L_x_174) ;  /* 0x000002b000007945 */ /* 0x000fe60003800200 */
        /* <DEDUP_REMOVED lines=15> */
[----:B--2---:R-:W-:-:S06]  /*0dc0*/  IMAD.WIDE R16, R17, R12, RZ ;  /* 0x0000000c11107225 */ /* 0x004fcc00078e02ff */
[----:B------:R-:W-:-:S04]  /*0dd0*/  IMAD.WIDE.U32 R14, R17, 0x60148461, RZ ;  /* 0x60148461110e7825 */ /* 0x000fc800078e00ff */
[----:B------:R-:W-:-:S04]  /*0de0*/  IMAD.WIDE.U32 R12, R16, 0x60148461, RZ ;  /* 0x60148461100c7825 */ /* 0x000fc800078e00ff */
[----:B------:R-:W-:-:S04]  /*0df0*/  IMAD.WIDE.U32 R14, P0, R16, 0x200801c0, R14 ;  /* 0x200801c0100e7825 */ /* 0x000fc8000780000e */
[----:B------:R-:W-:Y:S01]  /*0e00*/  IMAD.MOV.U32 R12, RZ, RZ, R15 ;  /* 0x000000ffff0c7224 */ /* 0x000fe200078e000f */
[----:B------:R-:W-:Y:S01]  /*0e10*/  IADD3 RZ, P1, PT, R13, R14, RZ ;  /* 0x0000000e0dff7210 */ /* 0x000fe20007f3e0ff */
[----:B------:R-:W-:-:S04]  /*0e20*/  IMAD.X R13, RZ, RZ, RZ, P0 ;  /* 0x000000ffff0d7224 */ /* 0x000fc800000e06ff */
[C---:B------:R-:W-:Y:S01]  /*0e30*/  IMAD.WIDE.U32.X R12, R17.reuse, 0x200801c0, R12, P1 ;  /* 0x200801c0110c7825 */ /* 0x040fe200008e040c */
[----:B------:R-:W-:Y:S02]  /*0e40*/  ISETP.LT.AND P1, PT, R17, RZ, PT ;  /* 0x000000ff1100720c */ /* 0x000fe40003f21270 */
[----:B------:R-:W-:-:S04]  /*0e50*/  IADD3 R15, P0, PT, R12, -0x60148461, RZ ;  /* 0x9feb7b9f0c0f7810 */ /* 0x000fc80007f1e0ff */
[----:B------:R-:W-:Y:S02]  /*0e60*/  SEL R14, R15, R12, P1 ;  /* 0x0000000c0f0e7207 */ /* 0x000fe40000800000 */
[----:B------:R-:W0:Y:S01]  /*0e70*/  LDS R12, [R28] ;  /* 0x000000001c0c7984 */ /* 0x000e220000000800 */
[----:B------:R-:W-:-:S04]  /*0e80*/  IADD3.X R17, PT, PT, R13, -0x200801c1, RZ, P0, !PT ;  /* 0xdff7fe3f0d117810 */ /* 0x000fc800007fe4ff */
[----:B------:R-:W-:-:S04]  /*0e90*/  SEL R15, R17, R13, P1 ;  /* 0x0000000d110f7207 */ /* 0x000fc80000800000 */
[----:B------:R-:W-:-:S04]  /*0ea0*/  SHF.R.S64 R13, R14, 0x14, R15 ;  /* 0x000000140e0d7819 */ /* 0x000fc8000000100f */
[----:B------:R-:W-:-:S05]  /*0eb0*/  LEA.HI R13, R15, R13, RZ, 0x1 ;  /* 0x0000000d0f0d7211 */ /* 0x000fca00078f08ff */
[----:B------:R-:W-:-:S04]  /*0ec0*/  IMAD R13, R13, -0x7fe001, R16 ;  /* 0xff801fff0d0d7824 */ /* 0x000fc800078e0210 */
[C-C-:B0-----:R-:W-:Y:S02]  /*0ed0*/  IMAD.IADD R14, R12.reuse, 0x1, R13.reuse ;  /* 0x000000010c0e7824 */ /* 0x141fe400078e020d */
[----:B------:R-:W-:-:S03]  /*0ee0*/  IMAD.IADD R12, R12, 0x1, -R13 ;  /* 0x000000010c0c7824 */ /* 0x000fc600078e0a0d */
[C---:B------:R-:W-:Y:S02]  /*0ef0*/  ISETP.GE.AND P0, PT, R14.reuse, 0x7fe001, PT ;  /* 0x007fe0010e00780c */ /* 0x040fe40003f06270 */
[----:B------:R-:W-:Y:S02]  /*0f00*/  SHF.R.S32.HI R13, RZ, 0x1f, R12 ;  /* 0x0000001fff0d7819 */ /* 0x000fe4000001140c */
[----:B------:R-:W-:Y:S02]  /*0f10*/  IADD3 R15, PT, PT, R14, -0x7fe001, RZ ;  /* 0xff801fff0e0f7810 */ /* 0x000fe40007ffe0ff */
[----:B------:R-:W-:-:S05]  /*0f20*/  LOP3.LUT R13, R13, 0x7fe001, RZ, 0xc0, !PT ;  /* 0x007fe0010d0d7812 */ /* 0x000fca00078ec0ff */
[----:B------:R-:W-:Y:S02]  /*0f30*/  IMAD.IADD R12, R12, 0x1, R13 ;  /* 0x000000010c0c7824 */ /* 0x000fe400078e020d */
[----:B------:R-:W-:-:S03]  /*0f40*/  @!P0 IMAD.MOV R15, RZ, RZ, R14 ;  /* 0x000000ffff0f8224 */ /* 0x000fc600078e020e */
[----:B------:R2:W-:Y:S04]  /*0f50*/  STS [R23], R12 ;  /* 0x0000000c17007388 */ /* 0x0005e80000000800 */
[----:B------:R2:W-:Y:S02]  /*0f60*/  STS [R28], R15 ;  /* 0x0000000f1c007388 */ /* 0x0005e40000000800 */
.L_x_175:
[----:B------:R-:W-:Y:S05]  /*0f70*/  BSYNC.RECONVERGENT B0 ;  /* 0x0000000000007941 */ /* 0x000fea0003800200 */
.L_x_174:
        /* <DEDUP_REMOVED lines=44> */
.L_x_177:
[----:B------:R-:W-:Y:S05]  /*1240*/  BSYNC.RECONVERGENT B0 ;  /* 0x0000000000007941 */ /* 0x000fea0003800200 */
.L_x_176:
        /* <DEDUP_REMOVED lines=33> */
[----:B------:R-:W-:-:S05]  /*1460*/  IMAD R13, R13, -0x7fe001, R16 ;  /* 0xff801fff0d0d7824 */ /* 0x000fca00078e0210 */
[C---:B0-----:R-:W-:Y:S01]  /*1470*/  IADD3 R14, PT, PT, R12.reuse, R13, RZ ;  /* 0x0000000d0c0e7210 */ /* 0x041fe20007ffe0ff */
[----:B------:R-:W-:-:S03]  /*1480*/  IMAD.IADD R12, R12, 0x1, -R13 ;  /* 0x000000010c0c7824 */ /* 0x000fc600078e0a0d */
[C---:B------:R-:W-:Y:S01]  /*1490*/  ISETP.GE.AND P0, PT, R14.reuse, 0x7fe001, PT ;  /* 0x007fe0010e00780c */ /* 0x040fe20003f06270 */
[----:B------:R-:W-:Y:S01]  /*14a0*/  VIADD R15, R14, 0xff801fff ;  /* 0xff801fff0e0f7836 */ /* 0x000fe20000000000 */
[----:B------:R-:W-:-:S04]  /*14b0*/  SHF.R.S32.HI R13, RZ, 0x1f, R12 ;  /* 0x0000001fff0d7819 */ /* 0x000fc8000001140c */
[----:B------:R-:W-:-:S05]  /*14c0*/  LOP3.LUT R13, R13, 0x7fe001, RZ, 0xc0, !PT ;  /* 0x007fe0010d0d7812 */ /* 0x000fca00078ec0ff */
[----:B------:R-:W-:Y:S02]  /*14d0*/  IMAD.IADD R12, R12, 0x1, R13 ;  /* 0x000000010c0c7824 */ /* 0x000fe400078e020d */
[----:B------:R-:W-:-:S03]  /*14e0*/  @!P0 IMAD.MOV R15, RZ, RZ, R14 ;  /* 0x000000ffff0f8224 */ /* 0x000fc600078e020e */
[----:B------:R2:W-:Y:S04]  /*14f0*/  STS [R23], R12 ;  /* 0x0000000c17007388 */ /* 0x0005e80000000800 */
[----:B------:R2:W-:Y:S02]  /*1500*/  STS [R28], R15 ;  /* 0x0000000f1c007388 */ /* 0x0005e40000000800 */
.L_x_179:
[----:B------:R-:W-:Y:S05]  /*1510*/  BSYNC.RECONVERGENT B0 ;  /* 0x0000000000007941 */ /* 0x000fea0003800200 */
.L_x_178:
[----:B--2---:R-:W-:Y:S01]  /*1520*/  LOP3.LUT R28, R22, R19, RZ, 0xc0, !PT ;  /* 0x00000013161c7212 */ /* 0x004fe200078ec0ff */
[----:B------:R-:W-:Y:S01]  /*1530*/  BSSY.RECONVERGENT B0, `(.L_x_180) ;  /* 0x000002c000007945 */ /* 0x000fe20003800200 */
[----:B------:R-:W-:Y:S02]  /*1540*/  IADD3 R26, PT, PT, R5, R26, R5 ;  /* 0x0000001a051a7210 */ /* 0x000fe40007ffe005 */
[----:B------:R-:W-:-:S13]  /*1550*/  ISETP.GE.U32.AND P0, PT, R28, R9, PT ;  /* 0x000000091c00720c */ /* 0x000fda0003f06070 */
[----:B------:R-:W-:Y:S05]  /*1560*/  @P0 BRA `(.L_x_181) ;  /* 0x0000000000a00947 */ /* 0x000fea0003800000 */
[----:B0-----:R-:W0:Y:S01]  /*1570*/  LDC.64 R12, c[0x0][0x390] ;  /* 0x0000e400ff0c7b82 */ /* 0x001e220000000a00 */
[----:B-1----:R-:W-:-:S05]  /*1580*/  SHF.R.U32.HI R15, RZ, R21, R22 ;  /* 0x00000015ff0f7219 */ /* 0x002fca0000011616 */
[----:B------:R-:W-:-:S04]  /*1590*/  IMAD.IADD R17, R15, 0x1, R8 ;  /* 0x000000010f117824 */ /* 0x000fc800078e0208 */
[----:B0-----:R-:W-:-:S05]  /*15a0*/  IMAD.WIDE.U32 R16, R17, 0x4, R12 ;  /* 0x0000000411107825 */ /* 0x001fca00078e000c */
        /* <DEDUP_REMOVED lines=12> */
[----:B------:R-:W-:-:S03]  /*1670*/  IMAD.WIDE.U32 R14, P0, R12, 0x200801c0, R14 ;  /* 0x200801c00c0e7825 */ /* 0x000fc6000780000e */
[----:B------:R-:W-:Y:S01]  /*1680*/  IADD3 RZ, P1, PT, R17, R14, RZ ;  /* 0x0000000e11ff7210 */ /* 0x000fe20007f3e0ff */
[----:B------:R-:W-:Y:S01]  /*1690*/  IMAD.X R17, RZ, RZ, RZ, P0 ;  /* 0x000000ffff117224 */ /* 0x000fe200000e06ff */
[----:B------:R-:W-:-:S05]  /*16a0*/  MOV R16, R15 ;  /* 0x0000000f00107202 */ /* 0x000fca0000000f00 */
[C---:B------:R-:W-:Y:S01]  /*16b0*/  IMAD.WIDE.U32.X R16, R13.reuse, 0x200801c0, R16, P1 ;  /* 0x200801c00d107825 */ /* 0x040fe200008e0410 */
[----:B------:R-:W-:Y:S02]  /*16c0*/  ISETP.LT.AND P1, PT, R13, RZ, PT ;  /* 0x000000ff0d00720c */ /* 0x000fe40003f21270 */
[----:B------:R-:W-:-:S04]  /*16d0*/  IADD3 R15, P0, PT, R16, -0x60148461, RZ ;  /* 0x9feb7b9f100f7810 */ /* 0x000fc80007f1e0ff */
[----:B------:R-:W-:Y:S02]  /*16e0*/  IADD3.X R13, PT, PT, R17, -0x200801c1, RZ, P0, !PT ;  /* 0xdff7fe3f110d7810 */ /* 0x000fe400007fe4ff */
[----:B------:R-:W-:Y:S02]  /*16f0*/  SEL R15, R15, R16, P1 ;  /* 0x000000100f0f7207 */ /* 0x000fe40000800000 */
[----:B------:R-:W-:Y:S02]  /*1700*/  SEL R16, R13, R17, P1 ;  /* 0x000000110d107207 */ /* 0x000fe40000800000 */
[----:B------:R-:W0:Y:S02]  /*1710*/  LDS R13, [R28] ;  /* 0x000000001c0d7984 */ /* 0x000e240000000800 */
        /* <DEDUP_REMOVED lines=13> */
.L_x_181:
[----:B------:R-:W-:Y:S05]  /*17f0*/  BSYNC.RECONVERGENT B0 ;  /* 0x0000000000007941 */ /* 0x000fea0003800200 */
.L_x_180:
[C---:B------:R-:W-:Y:S01]  /*1800*/  IADD3 R26, PT, PT, R5.reuse, R26, R5 ;  /* 0x0000001a051a7210 */ /* 0x040fe20007ffe005 */
[C---:B------:R-:W-:Y:S01]  /*1810*/  IMAD R20, R5.reuse, 0x4, R20 ;  /* 0x0000000405147824 */ /* 0x040fe200078e0214 */
[C---:B------:R-:W-:Y:S01]  /*1820*/  LEA R24, R5.reuse, R24, 0x2 ;  /* 0x0000001805187211 */ /* 0x040fe200078e10ff */
[----:B------:R-:W-:Y:S01]  /*1830*/  IMAD R22, R5, 0x4, R22 ;  /* 0x0000000405167824 */ /* 0x000fe200078e0216 */
[----:B------:R-:W-:-:S13]  /*1840*/  ISETP.GE.U32.AND P0, PT, R26, 0x100, PT ;  /* 0x000001001a00780c */ /* 0x000fda0003f06070 */
[----:B------:R-:W-:Y:S05]  /*1850*/  @!P0 BRA `(.L_x_182) ;  /* 0xfffffff400148947 */ /* 0x000fea000383ffff */
.L_x_167:
[----:B------:R-:W-:Y:S05]  /*1860*/  BSYNC.RECONVERGENT B1 ;  /* 0x0000000000017941 */ /* 0x000fea0003800200 */
.L_x_166:
[C---:B0-23--:R-:W-:Y:S01]  /*1870*/  IMAD.SHL.U32 R13, R9.reuse, 0x2, RZ ;  /* 0x00000002090d7824 */ /* 0x04dfe200078e00ff */
[----:B------:R-:W-:Y:S01]  /*1880*/  BAR.SYNC.DEFER_BLOCKING 0x0 ;  /* 0x0000000000007b1d */ /* 0x000fe20000010000 */
[----:B------:R-:W-:Y:S02]  /*1890*/  ISETP.GT.U32.AND P0, PT, R9, 0x1, PT ;  /* 0x000000010900780c */ /* 0x000fe40003f04070 */
[----:B------:R-:W-:Y:S01]  /*18a0*/  VIADD R12, R13, 0xffffffff ;  /* 0xffffffff0d0c7836 */ /* 0x000fe20000000000 */
[----:B------:R-:W-:-:S04]  /*18b0*/  SHF.R.U32.HI R9, RZ, 0x1, R9 ;  /* 0x00000001ff097819 */ /* 0x000fc80000011609 */
[----:B------:R-:W-:Y:S01]  /*18c0*/  LOP3.LUT R12, R13, R12, RZ, 0xc, !PT ;  /* 0x0000000c0d0c7212 */ /* 0x000fe200078e0cff */
[----:B------:R-:W-:-:S05]  /*18d0*/  IMAD.MOV.U32 R13, RZ, RZ, 0x100 ;  /* 0x00000100ff0d7424 */ /* 0x000fca00078e00ff */
[----:B------:R-:W0:Y:S02]  /*18e0*/  POPC R12, R12 ;  /* 0x0000000c000c7309 */ /* 0x000e240000000000 */
[----:B0-----:R-:W-:-:S05]  /*18f0*/  SHF.R.U32.HI R13, RZ, R12, R13 ;  /* 0x0000000cff0d7219 */ /* 0x001fca000001160d */
[----:B------:R-:W-:Y:S01]  /*1900*/  IMAD.IADD R8, R13, 0x1, R8 ;  /* 0x000000010d087824 */ /* 0x000fe200078e0208 */
[----:B------:R-:W-:Y:S06]  /*1910*/  @P0 BRA `(.L_x_183) ;  /* 0xffffffe8006c0947 */ /* 0x000fec000383ffff */
[----:B------:R-:W-:-:S13]  /*1920*/  ISETP.GT.U32.AND P0, PT, R0, 0xff, PT ;  /* 0x000000ff0000780c */ /* 0x000fda0003f04070 */
[----:B------:R-:W-:Y:S05]  /*1930*/  @P0 EXIT ;  /* 0x000000000000094d */ /* 0x000fea0003800000 */
[----:B------:R-:W0:Y:S01]  /*1940*/  LDS R5, [R4] ;  /* 0x0000000004057984 */ /* 0x000e220000000800 */
[----:B------:R-:W2:Y:S01]  /*1950*/  LDC.64 R6, c[0x0][0x380] ;  /* 0x0000e000ff067b82 */ /* 0x000ea20000000a00 */
[----:B------:R-:W-:-:S04]  /*1960*/  IMAD R3, R3, 0x100, R0 ;  /* 0x0000010003037824 */ /* 0x000fc800078e0200 */
[----:B--2---:R-:W-:-:S05]  /*1970*/  IMAD.WIDE.U32 R2, R3, 0x4, R6 ;  /* 0x0000000403027825 */ /* 0x004fca00078e0006 */
[----:B0-----:R-:W-:Y:S01]  /*1980*/  STG.E desc[UR6][R2.64], R5 ;  /* 0x0000000502007986 */ /* 0x001fe2000c101906 */
[----:B------:R-:W-:Y:S05]  /*1990*/  EXIT ;  /* 0x000000000000794d */ /* 0x000fea0003800000 */
.L_x_184:
        /* <DEDUP_REMOVED lines=14> */
.L_x_233:


//--------------------- .text._Z28lux_ntt_kyber_forward_kernelPsPKsS1_ --------------------------
	.section	.text._Z28lux_ntt_kyber_forward_kernelPsPKsS1_,"ax",@progbits
	.align	128
        .global         _Z28lux_ntt_kyber_forward_kernelPsPKsS1_
        .type           _Z28lux_ntt_kyber_forward_kernelPsPKsS1_,@function
        .size           _Z28lux_ntt_kyber_forward_kernelPsPKsS1_,(.L_x_234 - _Z28lux_ntt_kyber_forward_kernelPsPKsS1_)
        .other          _Z28lux_ntt_kyber_forward_kernelPsPKsS1_,@"STO_CUDA_ENTRY STV_DEFAULT"
_Z28lux_ntt_kyber_forward_kernelPsPKsS1_:
.text._Z28lux_ntt_kyber_forward_kernelPsPKsS1_:
        /* <DEDUP_REMOVED lines=8> */
[----:B-1----:R0:W2:Y:S01]  /*0080*/  @!P0 LDG.E.U16.CONSTANT R13, desc[UR6][R6.64] ;  /* 0x00000006060d8981 */ /* 0x0020a2000c1e9500 */
        /* <DEDUP_REMOVED lines=23> */
[-C--:B------:R-:W-:Y:S02]  /*0200*/  ISETP.GE.U32.AND P1, PT, R4, R5.reuse, PT ;  /* 0x000000050400720c */ /* 0x080fe40003f26070 */
[----:B------:R-:W-:-:S11]  /*0210*/  IADD3 R10, PT, PT, R6, R5, RZ ;  /* 0x00000005060a7210 */ /* 0x000fd60007ffe0ff */
[----:B------:R-:W-:Y:S01]  /*0220*/  @P1 IADD3 R4, PT, PT, R4, -R5, RZ ;  /* 0x8000000504041210 */ /* 0x000fe20007ffe0ff */
[----:B------:R-:W-:-:S03]  /*0230*/  @P1 VIADD R8, R8, 0x1 ;  /* 0x0000000108081836 */ /* 0x000fc60000000000 */
[----:B------:R-:W-:Y:S02]  /*0240*/  ISETP.GE.U32.AND P2, PT, R4, R5, PT ;  /* 0x000000050400720c */ /* 0x000fe40003f46070 */
[----:B------:R-:W-:-:S11]  /*0250*/  LEA R4, R0, UR4, 0x1 ;  /* 0x0000000400047c11 */ /* 0x000fd6000f8e08ff */
[----:B------:R-:W-:Y:S01]  /*0260*/  @P2 VIADD R8, R8, 0x1 ;  /* 0x0000000108082836 */ /* 0x000fe20000000000 */
[----:B------:R-:W-:-:S05]  /*0270*/  @!P3 LOP3.LUT R8, RZ, R5, RZ, 0x33, !PT ;  /* 0x00000005ff08b212 */ /* 0x000fca00078e33ff */
[----:B------:R-:W-:Y:S02]  /*0280*/  IMAD.IADD R7, R7, 0x1, R8 ;  /* 0x0000000107077824 */ /* 0x000fe400078e0208 */
[----:B------:R-:W-:-:S03]  /*0290*/  IMAD.MOV.U32 R8, RZ, RZ, 0x1 ;  /* 0x00000001ff087424 */ /* 0x000fc600078e00ff */
[----:B------:R-:W-:Y:S01]  /*02a0*/  LOP3.LUT R11, R7, 0x3, RZ, 0xc0, !PT ;  /* 0x00000003070b7812 */ /* 0x000fe200078ec0ff */
[----:B--2---:R0:W-:Y:S01]  /*02b0*/  @!P0 STS.U16 [R4], R13 ;  /* 0x0000000d04008388 */ /* 0x0041e20000000400 */
[----:B------:R-:W-:Y:S06]  /*02c0*/  BAR.SYNC.DEFER_BLOCKING 0x0 ;  /* 0x0000000000007b1d */ /* 0x000fec0000010000 */
.L_x_202:
[----:B------:R-:W-:Y:S01]  /*02d0*/  ISETP.GT.U32.AND P0, PT, R0, 0xff, PT ;  /* 0x000000ff0000780c */ /* 0x000fe20003f04070 */
[----:B------:R-:W-:-:S12]  /*02e0*/  BSSY.RECONVERGENT B1, `(.L_x_185) ;  /* 0x000013c000017945 */ /* 0x000fd80003800200 */
[----:B-1----:R-:W-:Y:S05]  /*02f0*/  @P0 BRA `(.L_x_186) ;  /* 0x0000001000e80947 */ /* 0x002fea0003800000 */
[----:B------:R-:W-:Y:S01]  /*0300*/  IMAD.SHL.U32 R12, R9, 0x2, RZ ;  /* 0x00000002090c7824 */ /* 0x000fe200078e00ff */
[----:B------:R-:W-:Y:S01]  /*0310*/  ISETP.NE.AND P0, PT, R11, 0x3, PT ;  /* 0x000000030b00780c */ /* 0x000fe20003f05270 */
[----:B------:R-:W-:Y:S01]  /*0320*/  BSSY.RECONVERGENT B0, `(.L_x_187) ;  /* 0x0000087000007945 */ /* 0x000fe20003800200 */
[----:B------:R-:W-:Y:S02]  /*0330*/  IMAD.MOV.U32 R18, RZ, RZ, R0 ;  /* 0x000000ffff127224 */ /* 0x000fe400078e0000 */
[----:B0-----:R-:W-:-:S05]  /*0340*/  VIADD R13, R12, 0xffffffff ;  /* 0xffffffff0c0d7836 */ /* 0x001fca0000000000 */
[----:B------:R-:W-:-:S06]  /*0350*/  LOP3.LUT R19, R12, R13, RZ, 0xc, !PT ;  /* 0x0000000d0c137212 */ /* 0x000fcc00078e0cff */
[----:B------:R-:W0:Y:S01]  /*0360*/  POPC R19, R19 ;  /* 0x0000001300137309 */ /* 0x000e220000000000 */
[----:B------:R-:W-:Y:S05]  /*0370*/  @!P0 BRA `(.L_x_188) ;  /* 0x0000000800048947 */ /* 0x000fea0003800000 */
[----:B------:R-:W-:Y:S01]  /*0380*/  LOP3.LUT R20, R0, R13, RZ, 0xc0, !PT ;  /* 0x0000000d00147212 */ /* 0x000fe200078ec0ff */
[----:B------:R-:W-:Y:S01]  /*0390*/  BSSY.RECONVERGENT B2, `(.L_x_189) ;  /* 0x0000028000027945 */ /* 0x000fe20003800200 */
[----:B------:R-:W-:Y:S02]  /*03a0*/  ISETP.NE.AND P1, PT, R11, RZ, PT ;  /* 0x000000ff0b00720c */ /* 0x000fe40003f25270 */
[----:B------:R-:W-:-:S13]  /*03b0*/  ISETP.GE.U32.AND P0, PT, R20, R9, PT ;  /* 0x000000091400720c */ /* 0x000fda0003f06070 */
[----:B------:R-:W-:Y:S05]  /*03c0*/  @P0 BRA `(.L_x_190) ;  /* 0x0000000000900947 */ /* 0x000fea0003800000 */
[----:B------:R-:W1:Y:S01]  /*03d0*/  LDC.64 R14, c[0x0][0x390] ;  /* 0x0000e400ff0e7b82 */ /* 0x000e620000000a00 */
[----:B0-----:R-:W-:-:S05]  /*03e0*/  SHF.R.U32.HI R17, RZ, R19, R0 ;  /* 0x00000013ff117219 */ /* 0x001fca0000011600 */
[----:B------:R-:W-:-:S04]  /*03f0*/  IMAD.IADD R21, R17, 0x1, R8 ;  /* 0x0000000111157824 */ /* 0x000fc800078e0208 */
[----:B-1----:R-:W-:-:S06]  /*0400*/  IMAD.WIDE.U32 R14, R21, 0x2, R14 ;  /* 0x00000002150e7825 */ /* 0x002fcc00078e000e */
[----:B------:R0:W2:Y:S01]  /*0410*/  LDG.E.U16.CONSTANT R14, desc[UR6][R14.64] ;  /* 0x000000060e0e7981 */ /* 0x0000a2000c1e9500 */
[----:B------:R-:W1:Y:S01]  /*0420*/  S2UR UR5, SR_CgaCtaId ;  /* 0x00000000000579c3 */ /* 0x000e620000008800 */
[----:B------:R-:W-:Y:S01]  /*0430*/  IMAD R20, R12, R17, R20 ;  /* 0x000000110c147224 */ /* 0x000fe200078e0214 */
[----:B------:R-:W-:-:S03]  /*0440*/  UMOV UR4, 0x400 ;  /* 0x0000040000047882 */ /* 0x000fc60000000000 */
[----:B------:R-:W-:Y:S01]  /*0450*/  IMAD.IADD R18, R20, 0x1, R9 ;  /* 0x0000000114127824 */ /* 0x000fe200078e0209 */
[----:B-1----:R-:W-:-:S06]  /*0460*/  ULEA UR4, UR5, UR4, 0x18 ;  /* 0x0000000405047291 */ /* 0x002fcc000f8ec0ff */
[----:B------:R-:W-:Y:S02]  /*0470*/  LEA R18, R18, UR4, 0x1 ;  /* 0x0000000412127c11 */ /* 0x000fe4000f8e08ff */
[----:B------:R-:W-:-:S03]  /*0480*/  LEA R20, R20, UR4, 0x1 ;  /* 0x0000000414147c11 */ /* 0x000fc6000f8e08ff */
[----:B------:R-:W0:Y:S04]  /*0490*/  LDS.U16 R17, [R18] ;  /* 0x0000000012117984 */ /* 0x000e280000000400 */
[----:B------:R-:W1:Y:S01]  /*04a0*/  LDS.S16 R16, [R20] ;  /* 0x0000000014107984 */ /* 0x000e620000000600 */
[----:B0-----:R-:W-:Y:S02]  /*04b0*/  PRMT R15, R17, 0x9910, RZ ;  /* 0x00009910110f7816 */ /* 0x001fe400000000ff */
[----:B--2---:R-:W-:-:S05]  /*04c0*/  PRMT R14, R14, 0x9910, RZ ;  /* 0x000099100e0e7816 */ /* 0x004fca00000000ff */
[----:B------:R-:W-:Y:S02]  /*04d0*/  IMAD R15, R14, R15, RZ ;  /* 0x0000000f0e0f7224 */ /* 0x000fe400078e02ff */
[----:B------:R-:W-:-:S04]  /*04e0*/  IMAD.MOV.U32 R14, RZ, RZ, RZ ;  /* 0x000000ffff0e7224 */ /* 0x000fc800078e00ff */
[----:B------:R-:W-:-:S05]  /*04f0*/  IMAD.HI R14, R15, -0x628244bf, R14 ;  /* 0x9d7dbb410f0e7827 */ /* 0x000fca00078e020e */
[----:B------:R-:W-:-:S04]  /*0500*/  SHF.R.U32.HI R17, RZ, 0x1f, R14 ;  /* 0x0000001fff117819 */ /* 0x000fc8000001160e */
[----:B------:R-:W-:Y:S01]  /*0510*/  LEA.HI.SX32 R17, R14, R17, 0x15 ;  /* 0x000000110e117211 */ /* 0x000fe200078faaff */
[----:B------:R-:W-:-:S04]  /*0520*/  IMAD.MOV.U32 R14, RZ, RZ, RZ ;  /* 0x000000ffff0e7224 */ /* 0x000fc800078e00ff */
[----:B------:R-:W-:-:S05]  /*0530*/  IMAD R17, R17, -0xd01, R15 ;  /* 0xfffff2ff11117824 */ /* 0x000fca00078e020f */
[----:B-1----:R-:W-:Y:S02]  /*0540*/  IADD3 R15, PT, PT, R17, R16, RZ ;  /* 0x00000010110f7210 */ /* 0x002fe40007ffe0ff */
[----:B------:R-:W-:Y:S01]  /*0550*/  IADD3 R17, PT, PT, R16, 0xd01, -R17 ;  /* 0x00000d0110117810 */ /* 0x000fe20007ffe811 */
[----:B------:R-:W-:Y:S02]  /*0560*/  IMAD.MOV.U32 R16, RZ, RZ, RZ ;  /* 0x000000ffff107224 */ /* 0x000fe400078e00ff */
[----:B------:R-:W-:-:S04]  /*0570*/  IMAD.HI R14, R15, -0x628244bf, R14 ;  /* 0x9d7dbb410f0e7827 */ /* 0x000fc800078e020e */
[----:B------:R-:W-:Y:S01]  /*0580*/  IMAD.HI R16, R17, -0x628244bf, R16 ;  /* 0x9d7dbb4111107827 */ /* 0x000fe200078e0210 */
[----:B------:R-:W-:-:S04]  /*0590*/  SHF.R.U32.HI R23, RZ, 0x1f, R14 ;  /* 0x0000001fff177819 */ /* 0x000fc8000001160e */
[----:B------:R-:W-:Y:S02]  /*05a0*/  SHF.R.U32.HI R21, RZ, 0x1f, R16 ;  /* 0x0000001fff157819 */ /* 0x000fe40000011610 */
[----:B------:R-:W-:Y:S02]  /*05b0*/  LEA.HI R23, R14, R23, RZ, 0x15 ;  /* 0x000000170e177211 */ /* 0x000fe400078fa8ff */
[----:B------:R-:W-:-:S03]  /*05c0*/  LEA.HI R21, R16, R21, RZ, 0x15 ;  /* 0x0000001510157211 */ /* 0x000fc600078fa8ff */
[----:B------:R-:W-:Y:S02]  /*05d0*/  IMAD R23, R23, -0xd01, R15 ;  /* 0xfffff2ff17177824 */ /* 0x000fe400078e020f */
[----:B------:R-:W-:-:S05]  /*05e0*/  IMAD R21, R21, -0xd01, R17 ;  /* 0xfffff2ff15157824 */ /* 0x000fca00078e0211 */
[----:B------:R1:W-:Y:S04]  /*05f0*/  STS.U16 [R18], R21 ;  /* 0x0000001512007388 */ /* 0x0003e80000000400 */
[----:B------:R1:W-:Y:S02]  /*0600*/  STS.U16 [R20], R23 ;  /* 0x0000001714007388 */ /* 0x0003e40000000400 */
.L_x_190:
[----:B------:R-:W-:Y:S05]  /*0610*/  BSYNC.RECONVERGENT B2 ;  /* 0x0000000000027941 */ /* 0x000fea0003800200 */
.L_x_189:
[----:B-1----:R-:W-:Y:S01]  /*0620*/  IMAD.MOV.U32 R18, RZ, RZ, R2 ;  /* 0x000000ffff127224 */ /* 0x002fe200078e0002 */
[----:B------:R-:W-:Y:S06]  /*0630*/  @!P1 BRA `(.L_x_188) ;  /* 0x0000000400549947 */ /* 0x000fec0003800000 */
[----:B------:R-:W-:Y:S01]  /*0640*/  LOP3.LUT R20, R2, R13, RZ, 0xc0, !PT ;  /* 0x0000000d02147212 */ /* 0x000fe200078ec0ff */
[----:B------:R-:W-:Y:S01]  /*0650*/  BSSY.RECONVERGENT B2, `(.L_x_191) ;  /* 0x0000028000027945 */ /* 0x000fe20003800200 */
[----:B------:R-:W-:Y:S02]  /*0660*/  ISETP.NE.AND P1, PT, R11, 0x1, PT ;  /* 0x000000010b00780c */ /* 0x000fe40003f25270 */
        /* <DEDUP_REMOVED lines=19> */
[----:B------:R-:W-:-:S05]  /*07a0*/  HFMA2 R14, -RZ, RZ, 0, 0 ;  /* 0x00000000ff0e7431 */ /* 0x000fca00000001ff */
[----:B------:R-:W-:-:S05]  /*07b0*/  IMAD.HI R14, R15, -0x628244bf, R14 ;  /* 0x9d7dbb410f0e7827 */ /* 0x000fca00078e020e */
[----:B------:R-:W-:-:S04]  /*07c0*/  SHF.R.U32.HI R17, RZ, 0x1f, R14 ;  /* 0x0000001fff117819 */ /* 0x000fc8000001160e */
[----:B------:R-:W-:Y:S01]  /*07d0*/  LEA.HI.SX32 R17, R14, R17, 0x15 ;  /* 0x000000110e117211 */ /* 0x000fe200078faaff */
[----:B------:R-:W-:-:S04]  /*07e0*/  IMAD.MOV.U32 R14, RZ, RZ, RZ ;  /* 0x000000ffff0e7224 */ /* 0x000fc800078e00ff */
[----:B------:R-:W-:-:S04]  /*07f0*/  IMAD R17, R17, -0xd01, R15 ;  /* 0xfffff2ff11117824 */ /* 0x000fc800078e020f */
[----:B-1----:R-:W-:Y:S01]  /*0800*/  IMAD.IADD R15, R17, 0x1, R16 ;  /* 0x00000001110f7824 */ /* 0x002fe200078e0210 */
        /* <DEDUP_REMOVED lines=12> */
.L_x_192:
[----:B------:R-:W-:Y:S05]  /*08d0*/  BSYNC.RECONVERGENT B2 ;  /* 0x0000000000027941 */ /* 0x000fea0003800200 */
.L_x_191:
[----:B-1----:R-:W-:Y:S01]  /*08e0*/  IMAD.MOV.U32 R18, RZ, RZ, R6 ;  /* 0x000000ffff127224 */ /* 0x002fe200078e0006 */
[----:B------:R-:W-:Y:S06]  /*08f0*/  @!P1 BRA `(.L_x_188) ;  /* 0x0000000000a49947 */ /* 0x000fec0003800000 */
[----:B------:R-:W-:Y:S01]  /*0900*/  LOP3.LUT R16, R6, R13, RZ, 0xc0, !PT ;  /* 0x0000000d06107212 */ /* 0x000fe200078ec0ff */
[----:B------:R-:W-:-:S03]  /*0910*/  IMAD.MOV.U32 R18, RZ, RZ, R10 ;  /* 0x000000ffff127224 */ /* 0x000fc600078e000a */
[----:B------:R-:W-:-:S13]  /*0920*/  ISETP.GE.U32.AND P0, PT, R16, R9, PT ;  /* 0x000000091000720c */ /* 0x000fda0003f06070 */
[----:B------:R-:W-:Y:S05]  /*0930*/  @P0 BRA `(.L_x_188) ;  /* 0x0000000000940947 */ /* 0x000fea0003800000 */
[----:B------:R-:W1:Y:S01]  /*0940*/  LDC.64 R14, c[0x0][0x390] ;  /* 0x0000e400ff0e7b82 */ /* 0x000e620000000a00 */
[----:B0-----:R-:W-:-:S04]  /*0950*/  SHF.R.U32.HI R17, RZ, R19, R6 ;  /* 0x00000013ff117219 */ /* 0x001fc80000011606 */
[----:B------:R-:W-:-:S05]  /*0960*/  IADD3 R21, PT, PT, R17, R8, RZ ;  /* 0x0000000811157210 */ /* 0x000fca0007ffe0ff */
[----:B-1----:R-:W-:-:S06]  /*0970*/  IMAD.WIDE.U32 R14, R21, 0x2, R14 ;  /* 0x00000002150e7825 */ /* 0x002fcc00078e000e */
[----:B------:R0:W2:Y:S01]  /*0980*/  LDG.E.U16.CONSTANT R14, desc[UR6][R14.64] ;  /* 0x000000060e0e7981 */ /* 0x0000a2000c1e9500 */
[----:B------:R-:W1:Y:S01]  /*0990*/  S2UR UR5, SR_CgaCtaId ;  /* 0x00000000000579c3 */ /* 0x000e620000008800 */
[----:B------:R-:W-:Y:S01]  /*09a0*/  IMAD R16, R12, R17, R16 ;  /* 0x000000110c107224 */ /* 0x000fe200078e0210 */
[----:B------:R-:W-:Y:S01]  /*09b0*/  UMOV UR4, 0x400 ;  /* 0x0000040000047882 */ /* 0x000fe20000000000 */
[----:B------:R-:W-:Y:S02]  /*09c0*/  MOV R18, R10 ;  /* 0x0000000a00127202 */ /* 0x000fe40000000f00 */
        /* <DEDUP_REMOVED lines=28> */
.L_x_188:
[----:B------:R-:W-:Y:S05]  /*0b90*/  BSYNC.RECONVERGENT B0 ;  /* 0x0000000000007941 */ /* 0x000fea0003800200 */
.L_x_187:
[----:B------:R-:W-:-:S13]  /*0ba0*/  ISETP.GE.U32.AND P0, PT, R7, 0x3, PT ;  /* 0x000000030700780c */ /* 0x000fda0003f06070 */
[----:B------:R-:W-:Y:S05]  /*0bb0*/  @!P0 BRA `(.L_x_186) ;  /* 0x0000000800b88947 */ /* 0x000fea0003800000 */
[C-C-:B-1----:R-:W-:Y:S02]  /*0bc0*/  IMAD R20, R5.reuse, 0x2, R18.reuse ;  /* 0x0000000205147824 */ /* 0x142fe400078e0212 */
[----:B------:R-:W-:Y:S02]  /*0bd0*/  IMAD R22, R5, 0x3, R18 ;  /* 0x0000000305167824 */ /* 0x000fe400078e0212 */
[----:B------:R-:W-:-:S07]  /*0be0*/  IMAD.IADD R24, R18, 0x1, R5 ;  /* 0x0000000112187824 */ /* 0x000fce00078e0205 */
.L_x_201:
[----:B-1----:R-:W-:Y:S01]  /*0bf0*/  LOP3.LUT R16, R18, R13, RZ, 0xc0, !PT ;  /* 0x0000000d12107212 */ /* 0x002fe200078ec0ff */
[----:B------:R-:W-:Y:S03]  /*0c00*/  BSSY.RECONVERGENT B0, `(.L_x_193) ;  /* 0x0000027000007945 */ /* 0x000fe60003800200 */
        /* <DEDUP_REMOVED lines=25> */
[----:B-1----:R-:W-:Y:S02]  /*0da0*/  IADD3 R17, PT, PT, R16, 0xd01, -R15 ;  /* 0x00000d0110117810 */ /* 0x002fe40007ffe80f */
[----:B------:R-:W-:Y:S01]  /*0db0*/  IADD3 R15, PT, PT, R15, R16, RZ ;  /* 0x000000100f0f7210 */ /* 0x000fe20007ffe0ff */
[----:B------:R-:W-:-:S04]  /*0dc0*/  IMAD.MOV.U32 R16, RZ, RZ, RZ ;  /* 0x000000ffff107224 */ /* 0x000fc800078e00ff */
[----:B------:R-:W-:-:S04]  /*0dd0*/  IMAD.HI R16, R17, -0x628244bf, R16 ;  /* 0x9d7dbb4111107827 */ /* 0x000fc800078e0210 */
[----:B------:R-:W-:Y:S01]  /*0de0*/  IMAD.HI R14, R15, -0x628244bf, R14 ;  /* 0x9d7dbb410f0e7827 */ /* 0x000fe200078e020e */
[----:B------:R-:W-:-:S04]  /*0df0*/  SHF.R.U32.HI R25, RZ, 0x1f, R16 ;  /* 0x0000001fff197819 */ /* 0x000fc80000011610 */
[----:B------:R-:W-:Y:S02]  /*0e00*/  SHF.R.U32.HI R27, RZ, 0x1f, R14 ;  /* 0x0000001fff1b7819 */ /* 0x000fe4000001160e */
[----:B------:R-:W-:Y:S02]  /*0e10*/  LEA.HI R25, R16, R25, RZ, 0x15 ;  /* 0x0000001910197211 */ /* 0x000fe400078fa8ff */
[----:B------:R-:W-:-:S03]  /*0e20*/  LEA.HI R27, R14, R27, RZ, 0x15 ;  /* 0x0000001b0e1b7211 */ /* 0x000fc600078fa8ff */
[----:B------:R-:W-:Y:S02]  /*0e30*/  IMAD R16, R25, -0xd01, R17 ;  /* 0xfffff2ff19107824 */ /* 0x000fe400078e0211 */
[----:B------:R-:W-:-:S03]  /*0e40*/  IMAD R14, R27, -0xd01, R15 ;  /* 0xfffff2ff1b0e7824 */ /* 0x000fc600078e020f */
[----:B------:R1:W-:Y:S04]  /*0e50*/  STS.U16 [R21], R16 ;  /* 0x0000001015007388 */ /* 0x0003e80000000400 */
[----:B------:R1:W-:Y:S02]  /*0e60*/  STS.U16 [R23], R14 ;  /* 0x0000000e17007388 */ /* 0x0003e40000000400 */
.L_x_194:
[----:B------:R-:W-:Y:S05]  /*0e70*/  BSYNC.RECONVERGENT B0 ;  /* 0x0000000000007941 */ /* 0x000fea0003800200 */
.L_x_193:
        /* <DEDUP_REMOVED lines=40> */
.L_x_196:
[----:B------:R-:W-:Y:S05]  /*1100*/  BSYNC.RECONVERGENT B0 ;  /* 0x0000000000007941 */ /* 0x000fea0003800200 */
.L_x_195:
        /* <DEDUP_REMOVED lines=40> */
.L_x_198:
[----:B------:R-:W-:Y:S05]  /*1390*/  BSYNC.RECONVERGENT B0 ;  /* 0x0000000000007941 */ /* 0x000fea0003800200 */
.L_x_197:
[----:B-1----:R-:W-:Y:S01]  /*13a0*/  LOP3.LUT R16, R22, R13, RZ, 0xc0, !PT ;  /* 0x0000000d16107212 */ /* 0x002fe200078ec0ff */
[----:B------:R-:W-:Y:S01]  /*13b0*/  BSSY.RECONVERGENT B0, `(.L_x_199) ;  /* 0x0000028000007945 */ /* 0x000fe20003800200 */
[----:B------:R-:W-:Y:S02]  /*13c0*/  IADD3 R18, PT, PT, R5, R18, R5 ;  /* 0x0000001205127210 */ /* 0x000fe40007ffe005 */
        /* <DEDUP_REMOVED lines=38> */
.L_x_200:
[----:B------:R-:W-:Y:S05]  /*1630*/  BSYNC.RECONVERGENT B0 ;  /* 0x0000000000007941 */ /* 0x000fea0003800200 */
.L_x_199:
[C---:B------:R-:W-:Y:S01]  /*1640*/  IADD3 R18, PT, PT, R5.reuse, R18, R5 ;  /* 0x0000001205127210 */ /* 0x040fe20007ffe005 */
[C---:B------:R-:W-:Y:S02]  /*1650*/  IMAD R20, R5.reuse, 0x4, R20 ;  /* 0x0000000405147824 */ /* 0x040fe400078e0214 */
[C---:B------:R-:W-:Y:S01]  /*1660*/  IMAD R22, R5.reuse, 0x4, R22 ;  /* 0x0000000405167824 */ /* 0x040fe200078e0216 */
[----:B------:R-:W-:Y:S01]  /*1670*/  ISETP.GE.U32.AND P0, PT, R18, 0x100, PT ;  /* 0x000001001200780c */ /* 0x000fe20003f06070 */
[----:B------:R-:W-:-:S12]  /*1680*/  IMAD R24, R5, 0x4, R24 ;  /* 0x0000000405187824 */ /* 0x000fd800078e0218 */
[----:B------:R-:W-:Y:S05]  /*1690*/  @!P0 BRA `(.L_x_201) ;  /* 0xfffffff400548947 */ /* 0x000fea000383ffff */
.L_x_186:
[----:B------:R-:W-:Y:S05]  /*16a0*/  BSYNC.RECONVERGENT B1 ;  /* 0x0000000000017941 */ /* 0x000fea0003800200 */
.L_x_185:
[C---:B0-----:R-:W-:Y:S01]  /*16b0*/  SHF.L.U32 R13, R9.reuse, 0x1, RZ ;  /* 0x00000001090d7819 */ /* 0x041fe200000006ff */
[----:B------:R-:W-:Y:S01]  /*16c0*/  BAR.SYNC.DEFER_BLOCKING 0x0 ;  /* 0x0000000000007b1d */ /* 0x000fe20000010000 */
[----:B------:R-:W-:Y:S02]  /*16d0*/  ISETP.GT.U32.AND P0, PT, R9, 0x3, PT ;  /* 0x000000030900780c */ /* 0x000fe40003f04070 */
[----:B------:R-:W-:Y:S01]  /*16e0*/  SHF.R.U32.HI R9, RZ, 0x1, R9 ;  /* 0x00000001ff097819 */ /* 0x000fe20000011609 */
[----:B------:R-:W-:-:S05]  /*16f0*/  VIADD R12, R13, 0xffffffff ;  /* 0xffffffff0d0c7836 */ /* 0x000fca0000000000 */
        /* <DEDUP_REMOVED lines=8> */
[----:B------:R-:W0:Y:S01]  /*1780*/  LDS.U16 R5, [R4] ;  /* 0x0000000004057984 */ /* 0x000e220000000400 */
[----:B------:R-:W2:Y:S01]  /*1790*/  LDC.64 R6, c[0x0][0x380] ;  /* 0x0000e000ff067b82 */ /* 0x000ea20000000a00 */
[----:B------:R-:W-:-:S04]  /*17a0*/  IMAD R3, R3, 0x100, R0 ;  /* 0x0000010003037824 */ /* 0x000fc800078e0200 */
[----:B--2---:R-:W-:-:S05]  /*17b0*/  IMAD.WIDE.U32 R2, R3, 0x2, R6 ;  /* 0x0000000203027825 */ /* 0x004fca00078e0006 */
[----:B0-----:R-:W-:Y:S01]  /*17c0*/  STG.E.U16 desc[UR6][R2.64], R5 ;  /* 0x0000000502007986 */ /* 0x001fe2000c101506 */
[----:B------:R-:W-:Y:S05]  /*17d0*/  EXIT ;  /* 0x000000000000794d */ /* 0x000fea0003800000 */
.L_x_203:
        /* <DEDUP_REMOVED lines=10> */
.L_x_234:


//--------------------- .text._Z18lux_ntt_sub_kernelPiPKiS1_ii --------------------------
	.section	.text._Z18lux_ntt_sub_kernelPiPKiS1_ii,"ax",@progbits
	.align	128
        .global         _Z18lux_ntt_sub_kernelPiPKiS1_ii
        .type           _Z18lux_ntt_sub_kernelPiPKiS1_ii,@function
        .size           _Z18lux_ntt_sub_kernelPiPKiS1_ii,(.L_x_235 - _Z18lux_ntt_sub_kernelPiPKiS1_ii)
        .other          _Z18lux_ntt_sub_kernelPiPKiS1_ii,@"STO_CUDA_ENTRY STV_DEFAULT"
_Z18lux_ntt_sub_kernelPiPKiS1_ii:
.text._Z18lux_ntt_sub_kernelPiPKiS1_ii:
[----:B------:R-:W-:Y:S01]  /*0000*/  LDC R1, c[0x0][0x37c] ;  /* 0x0000df00ff017b82 */ /* 0x000fe20000000800 */
[----:B------:R-:W0:Y:S07]  /*0010*/  S2R R0, SR_TID.X ;  /* 0x0000000000007919 */ /* 0x000e2e0000002100 */
[----:B------:R-:W0:Y:S01]  /*0020*/  S2UR UR4, SR_CTAID.X ;  /* 0x00000000000479c3 */ /* 0x000e220000002500 */
[----:B------:R-:W1:Y:S07]  /*0030*/  LDCU UR5, c[0x0][0x39c] ;  /* 0x00007380ff0577ac */ /* 0x000e6e0008000800 */
[----:B------:R-:W0:Y:S02]  /*0040*/  LDC R9, c[0x0][0x360] ;  /* 0x0000d800ff097b82 */ /* 0x000e240000000800 */
[----:B0-----:R-:W-:-:S05]  /*0050*/  IMAD R9, R9, UR4, R0 ;  /* 0x0000000409097c24 */ /* 0x001fca000f8e0200 */
[----:B-1----:R-:W-:-:S13]  /*0060*/  ISETP.GE.AND P0, PT, R9, UR5, PT ;  /* 0x0000000509007c0c */ /* 0x002fda000bf06270 */
[----:B------:R-:W-:Y:S05]  /*0070*/  @P0 EXIT ;  /* 0x000000000000094d */ /* 0x000fea0003800000 */
[----:B------:R-:W0:Y:S01]  /*0080*/  LDC.64 R2, c[0x0][0x388] ;  /* 0x0000e200ff027b82 */ /* 0x000e220000000a00 */
[----:B------:R-:W1:Y:S01]  /*0090*/  LDCU.64 UR4, c[0x0][0x358] ;  /* 0x00006b00ff0477ac */ /* 0x000e620008000a00 */
[----:B------:R-:W2:Y:S06]  /*00a0*/  LDCU UR6, c[0x0][0x398] ;  /* 0x00007300ff0677ac */ /* 0x000eac0008000800 */
[----:B------:R-:W3:Y:S08]  /*00b0*/  LDC.64 R4, c[0x0][0x390] ;  /* 0x0000e400ff047b82 */ /* 0x000ef00000000a00 */
[----:B------:R-:W4:Y:S01]  /*00c0*/  LDC.64 R6, c[0x0][0x380] ;  /* 0x0000e000ff067b82 */ /* 0x000f220000000a00 */
[----:B0-----:R-:W-:-:S06]  /*00d0*/  IMAD.WIDE R2, R9, 0x4, R2 ;  /* 0x0000000409027825 */ /* 0x001fcc00078e0202 */
[----:B-1----:R-:W5:Y:S01]  /*00e0*/  LDG.E.CONSTANT R2, desc[UR4][R2.64] ;  /* 0x0000000402027981 */ /* 0x002f62000c1e9900 */
[----:B---3--:R-:W-:-:S06]  /*00f0*/  IMAD.WIDE R4, R9, 0x4, R4 ;  /* 0x0000000409047825 */ /* 0x008fcc00078e0204 */
[----:B------:R-:W5:Y:S01]  /*0100*/  LDG.E.CONSTANT R5, desc[UR4][R4.64] ;  /* 0x0000000404057981 */ /* 0x000f62000c1e9900 */
[----:B----4-:R-:W-:Y:S01]  /*0110*/  IMAD.WIDE R6, R9, 0x4, R6 ;  /* 0x0000000409067825 */ /* 0x010fe200078e0206 */
[----:B-----5:R-:W-:-:S04]  /*0120*/  IADD3 R0, PT, PT, R2, -R5, RZ ;  /* 0x8000000502007210 */ /* 0x020fc80007ffe0ff */
[----:B------:R-:W-:-:S04]  /*0130*/  SHF.R.S32.HI R8, RZ, 0x1f, R0 ;  /* 0x0000001fff087819 */ /* 0x000fc80000011400 */
[----:B--2---:R-:W-:-:S04]  /*0140*/  LOP3.LUT R11, R8, UR6, RZ, 0xc0, !PT ;  /* 0x00000006080b7c12 */ /* 0x004fc8000f8ec0ff */
[----:B------:R-:W-:-:S05]  /*0150*/  IADD3 R11, PT, PT, R0, R11, RZ ;  /* 0x0000000b000b7210 */ /* 0x000fca0007ffe0ff */
[----:B------:R-:W-:Y:S01]  /*0160*/  STG.E desc[UR4][R6.64], R11 ;  /* 0x0000000b06007986 */ /* 0x000fe2000c101904 */
[----:B------:R-:W-:Y:S05]  /*0170*/  EXIT ;  /* 0x000000000000794d */ /* 0x000fea0003800000 */
.L_x_204:
        /* <DEDUP_REMOVED lines=16> */
.L_x_235:


//--------------------- .text._Z18lux_ntt_add_kernelPiPKiS1_ii --------------------------
	.section	.text._Z18lux_ntt_add_kernelPiPKiS1_ii,"ax",@progbits
	.align	128
        .global         _Z18lux_ntt_add_kernelPiPKiS1_ii
        .type           _Z18lux_ntt_add_kernelPiPKiS1_ii,@function
        .size           _Z18lux_ntt_add_kernelPiPKiS1_ii,(.L_x_236 - _Z18lux_ntt_add_kernelPiPKiS1_ii)
        .other          _Z18lux_ntt_add_kernelPiPKiS1_ii,@"STO_CUDA_ENTRY STV_DEFAULT"
_Z18lux_ntt_add_kernelPiPKiS1_ii:
.text._Z18lux_ntt_add_kernelPiPKiS1_ii:
        /* <DEDUP_REMOVED lines=9> */
[----:B------:R-:W1:Y:S07]  /*0090*/  LDCU.64 UR4, c[0x0][0x358] ;  /* 0x00006b00ff0477ac */ /* 0x000e6e0008000a00 */
[----:B------:R-:W2:Y:S08]  /*00a0*/  LDC.64 R4, c[0x0][0x390] ;  /* 0x0000e400ff047b82 */ /* 0x000eb00000000a00 */
[----:B------:R-:W3:Y:S01]  /*00b0*/  LDC R11, c[0x0][0x398] ;  /* 0x0000e600ff0b7b82 */ /* 0x000ee20000000800 */
[----:B0-----:R-:W-:-:S07]  /*00c0*/  IMAD.WIDE R2, R9, 0x4, R2 ;  /* 0x0000000409027825 */ /* 0x001fce00078e0202 */
[----:B------:R-:W0:Y:S01]  /*00d0*/  LDC.64 R6, c[0x0][0x380] ;  /* 0x0000e000ff067b82 */ /* 0x000e220000000a00 */
[----:B-1----:R-:W4:Y:S01]  /*00e0*/  LDG.E.CONSTANT R2, desc[UR4][R2.64] ;  /* 0x0000000402027981 */ /* 0x002f22000c1e9900 */
[----:B--2---:R-:W-:-:S06]  /*00f0*/  IMAD.WIDE R4, R9, 0x4, R4 ;  /* 0x0000000409047825 */ /* 0x004fcc00078e0204 */
[----:B------:R-:W4:Y:S01]  /*0100*/  LDG.E.CONSTANT R5, desc[UR4][R4.64] ;  /* 0x0000000404057981 */ /* 0x000f22000c1e9900 */
[----:B0-----:R-:W-:Y:S01]  /*0110*/  IMAD.WIDE R6, R9, 0x4, R6 ;  /* 0x0000000409067825 */ /* 0x001fe200078e0206 */
[----:B----4-:R-:W-:-:S04]  /*0120*/  IADD3 R0, PT, PT, R2, R5, RZ ;  /* 0x0000000502007210 */ /* 0x010fc80007ffe0ff */
[----:B---3--:R-:W-:-:S04]  /*0130*/  ISETP.GE.AND P0, PT, R0, R11, PT ;  /* 0x0000000b0000720c */ /* 0x008fc80003f06270 */
[----:B------:R-:W-:-:S04]  /*0140*/  SEL R11, R11, RZ, P0 ;  /* 0x000000ff0b0b7207 */ /* 0x000fc80000000000 */
[----:B------:R-:W-:-:S05]  /*0150*/  IADD3 R11, PT, PT, R0, -R11, RZ ;  /* 0x8000000b000b7210 */ /* 0x000fca0007ffe0ff */
[----:B------:R-:W-:Y:S01]  /*0160*/  STG.E desc[UR4][R6.64], R11 ;  /* 0x0000000b06007986 */ /* 0x000fe2000c101904 */
[----:B------:R-:W-:Y:S05]  /*0170*/  EXIT ;  /* 0x000000000000794d */ /* 0x000fea0003800000 */
.L_x_205:
        /* <DEDUP_REMOVED lines=16> */
.L_x_236:


//--------------------- .text._Z26lux_ntt_bit_reverse_kernelPiPKiii --------------------------
	.section	.text._Z26lux_ntt_bit_reverse_kernelPiPKiii,"ax",@progbits
	.align	128
        .global         _Z26lux_ntt_bit_reverse_kernelPiPKiii
        .type           _Z26lux_ntt_bit_reverse_kernelPiPKiii,@function
        .size           _Z26lux_ntt_bit_reverse_kernelPiPKiii,(.L_x_237 - _Z26lux_ntt_bit_reverse_kernelPiPKiii)
        .other          _Z26lux_ntt_bit_reverse_kernelPiPKiii,@"STO_CUDA_ENTRY STV_DEFAULT"
_Z26lux_ntt_bit_reverse_kernelPiPKiii:
.text._Z26lux_ntt_bit_reverse_kernelPiPKiii:
        /* <DEDUP_REMOVED lines=8> */
[----:B------:R-:W0:Y:S01]  /*0080*/  LDCU UR5, c[0x0][0x394] ;  /* 0x00007280ff0577ac */ /* 0x000e220008000800 */
[----:B------:R-:W-:Y:S01]  /*0090*/  CS2R R2, SRZ ;  /* 0x0000000000027805 */ /* 0x000fe2000001ff00 */
[----:B------:R-:W1:Y:S01]  /*00a0*/  LDCU.64 UR6, c[0x0][0x358] ;  /* 0x00006b00ff0677ac */ /* 0x000e620008000a00 */
[----:B0-----:R-:W-:-:S09]  /*00b0*/  UISETP.GE.AND UP0, UPT, UR5, 0x1, UPT ;  /* 0x000000010500788c */ /* 0x001fd2000bf06270 */
[----:B-1----:R-:W-:Y:S05]  /*00c0*/  BRA.U !UP0, `(.L_x_206) ;  /* 0x0000000508d47547 */ /* 0x002fea000b800000 */
[----:B------:R-:W-:Y:S01]  /*00d0*/  UISETP.GE.U32.AND UP0, UPT, UR5, 0x4, UPT ;  /* 0x000000040500788c */ /* 0x000fe2000bf06070 */
[----:B------:R-:W-:Y:S01]  /*00e0*/  IMAD.MOV.U32 R5, RZ, RZ, RZ ;  /* 0x000000ffff057224 */ /* 0x000fe200078e00ff */
[----:B------:R-:W-:Y:S01]  /*00f0*/  ULOP3.LUT UR4, UR5, 0x3, URZ, 0xc0, !UPT ;  /* 0x0000000305047892 */ /* 0x000fe2000f8ec0ff */
[----:B------:R-:W-:-:S06]  /*0100*/  IMAD.MOV.U32 R2, RZ, RZ, R0 ;  /* 0x000000ffff027224 */ /* 0x000fcc00078e0000 */
[----:B------:R-:W-:Y:S05]  /*0110*/  BRA.U !UP0, `(.L_x_207) ;  /* 0x0000000508947547 */ /* 0x000fea000b800000 */
[----:B------:R-:W-:Y:S01]  /*0120*/  ULOP3.LUT UR5, UR5, 0x7ffffffc, URZ, 0xc0, !UPT ;  /* 0x7ffffffc05057892 */ /* 0x000fe2000f8ec0ff */
[----:B------:R-:W-:Y:S02]  /*0130*/  IMAD.MOV.U32 R5, RZ, RZ, RZ ;  /* 0x000000ffff057224 */ /* 0x000fe400078e00ff */
[----:B------:R-:W-:Y:S01]  /*0140*/  IMAD.MOV.U32 R2, RZ, RZ, R0 ;  /* 0x000000ffff027224 */ /* 0x000fe200078e0000 */
[----:B------:R-:W-:-:S04]  /*0150*/  UIADD3 UR5, UPT, UPT, -UR5, URZ, URZ ;  /* 0x000000ff05057290 */ /* 0x000fc8000fffe1ff */
[----:B------:R-:W-:-:S09]  /*0160*/  UISETP.GE.AND UP0, UPT, UR5, URZ, UPT ;  /* 0x000000ff0500728c */ /* 0x000fd2000bf06270 */
[----:B------:R-:W-:Y:S05]  /*0170*/  BRA.U UP0, `(.L_x_208) ;  /* 0x0000000500447547 */ /* 0x000fea000b800000 */
[----:B------:R-:W-:Y:S02]  /*0180*/  UIADD3 UR8, UPT, UPT, -UR5, URZ, URZ ;  /* 0x000000ff05087290 */ /* 0x000fe4000fffe1ff */
[----:B------:R-:W-:Y:S02]  /*0190*/  UPLOP3.LUT UP0, UPT, UPT, UPT, UPT, 0x80, 0x8 ;  /* 0x000000000008789c */ /* 0x000fe40003f0f070 */
[----:B------:R-:W-:-:S09]  /*01a0*/  UISETP.GT.AND UP1, UPT, UR8, 0xc, UPT ;  /* 0x0000000c0800788c */ /* 0x000fd2000bf24270 */
[----:B------:R-:W-:Y:S05]  /*01b0*/  BRA.U !UP1, `(.L_x_209) ;  /* 0x0000000109c07547 */ /* 0x000fea000b800000 */
[----:B------:R-:W-:-:S11]  /*01c0*/  UPLOP3.LUT UP0, UPT, UPT, UPT, UPT, 0x40, 0x4 ;  /* 0x000000000004789c */ /* 0x000fd60003f0e870 */
.L_x_210:
[C---:B------:R-:W-:Y:S01]  /*01d0*/  IMAD.SHL.U32 R3, R2.reuse, 0x4, RZ ;  /* 0x0000000402037824 */ /* 0x040fe200078e00ff */
[--C-:B------:R-:W-:Y:S01]  /*01e0*/  SHF.R.U32.HI R8, RZ, 0x4, R2.reuse ;  /* 0x00000004ff087819 */ /* 0x100fe20000011602 */
[----:B------:R-:W-:Y:S01]  /*01f0*/  UIADD3 UR5, UPT, UPT, UR5, 0x10, URZ ;  /* 0x0000001005057890 */ /* 0x000fe2000fffe0ff */
[----:B------:R-:W-:Y:S02]  /*0200*/  LOP3.LUT R7, R2, 0x2, RZ, 0xc0, !PT ;  /* 0x0000000202077812 */ /* 0x000fe400078ec0ff */
[----:B------:R-:W-:Y:S01]  /*0210*/  LOP3.LUT R4, R3, 0x4, RZ, 0xc0, !PT ;  /* 0x0000000403047812 */ /* 0x000fe200078ec0ff */
[----:B------:R-:W-:Y:S01]  /*0220*/  UISETP.GE.AND UP1, UPT, UR5, -0xc, UPT ;  /* 0xfffffff40500788c */ /* 0x000fe2000bf26270 */
[----:B------:R-:W-:-:S03]  /*0230*/  SHF.R.U32.HI R3, RZ, 0x2, R2 ;  /* 0x00000002ff037819 */ /* 0x000fc60000011602 */
[----:B------:R-:W-:Y:S01]  /*0240*/  IMAD R4, R5, 0x8, R4 ;  /* 0x0000000805047824 */ /* 0x000fe200078e0204 */
[----:B------:R-:W-:Y:S02]  /*0250*/  SHF.R.U32.HI R5, RZ, 0x3, R2 ;  /* 0x00000003ff057819 */ /* 0x000fe40000011602 */
[----:B------:R-:W-:Y:S02]  /*0260*/  LOP3.LUT R3, R3, 0x1, RZ, 0xc0, !PT ;  /* 0x0000000103037812 */ /* 0x000fe400078ec0ff */
[----:B------:R-:W-:Y:S01]  /*0270*/  LOP3.LUT R6, R5, 0x1, RZ, 0xc0, !PT ;  /* 0x0000000105067812 */ /* 0x000fe200078ec0ff */
[C---:B------:R-:W-:Y:S01]  /*0280*/  IMAD.SHL.U32 R5, R8.reuse, 0x4, RZ ;  /* 0x0000000408057824 */ /* 0x040fe200078e00ff */
[----:B------:R-:W-:Y:S02]  /*0290*/  IADD3 R3, PT, PT, R3, R7, R4 ;  /* 0x0000000703037210 */ /* 0x000fe40007ffe004 */
[----:B------:R-:W-:Y:S02]  /*02a0*/  LOP3.LUT R8, R8, 0x2, RZ, 0xc0, !PT ;  /* 0x0000000208087812 */ /* 0x000fe400078ec0ff */
[----:B------:R-:W-:Y:S01]  /*02b0*/  LOP3.LUT R4, R5, 0x4, RZ, 0xc0, !PT ;  /* 0x0000000405047812 */ /* 0x000fe200078ec0ff */
[----:B------:R-:W-:Y:S01]  /*02c0*/  IMAD R3, R3, 0x2, R6 ;  /* 0x0000000203037824 */ /* 0x000fe200078e0206 */
[----:B------:R-:W-:-:S02]  /*02d0*/  SHF.R.U32.HI R5, RZ, 0x6, R2 ;  /* 0x00000006ff057819 */ /* 0x000fc40000011602 */
[----:B------:R-:W-:Y:S01]  /*02e0*/  SHF.R.U32.HI R6, RZ, 0x7, R2 ;  /* 0x00000007ff067819 */ /* 0x000fe20000011602 */
[----:B------:R-:W-:Y:S01]  /*02f0*/  IMAD R3, R3, 0x8, R4 ;  /* 0x0000000803037824 */ /* 0x000fe200078e0204 */
[--C-:B------:R-:W-:Y:S02]  /*0300*/  SHF.R.U32.HI R4, RZ, 0x8, R2.reuse ;  /* 0x00000008ff047819 */ /* 0x100fe40000011602 */
[----:B------:R-:W-:Y:S02]  /*0310*/  LOP3.LUT R5, R5, 0x1, RZ, 0xc0, !PT ;  /* 0x0000000105057812 */ /* 0x000fe400078ec0ff */
[----:B------:R-:W-:Y:S01]  /*0320*/  LOP3.LUT R6, R6, 0x1, RZ, 0xc0, !PT ;  /* 0x0000000106067812 */ /* 0x000fe200078ec0ff */
[----:B------:R-:W-:Y:S01]  /*0330*/  IMAD.SHL.U32 R7, R4, 0x4, RZ ;  /* 0x0000000404077824 */ /* 0x000fe200078e00ff */
[----:B------:R-:W-:Y:S02]  /*0340*/  IADD3 R3, PT, PT, R5, R8, R3 ;  /* 0x0000000805037210 */ /* 0x000fe40007ffe003 */
[----:B------:R-:W-:-:S02]  /*0350*/  SHF.R.U32.HI R5, RZ, 0xa, R2 ;  /* 0x0000000aff057819 */ /* 0x000fc40000011602 */
[----:B------:R-:W-:Y:S01]  /*0360*/  LOP3.LUT R8, R7, 0x4, RZ, 0xc0, !PT ;  /* 0x0000000407087812 */ /* 0x000fe200078ec0ff */
[----:B------:R-:W-:Y:S01]  /*0370*/  IMAD R3, R3, 0x2, R6 ;  /* 0x0000000203037824 */ /* 0x000fe200078e0206 */
[--C-:B------:R-:W-:Y:S02]  /*0380*/  SHF.R.U32.HI R7, RZ, 0xc, R2.reuse ;  /* 0x0000000cff077819 */ /* 0x100fe40000011602 */
[----:B------:R-:W-:Y:S01]  /*0390*/  SHF.R.U32.HI R6, RZ, 0xb, R2 ;  /* 0x0000000bff067819 */ /* 0x000fe20000011602 */
[----:B------:R-:W-:Y:S01]  /*03a0*/  IMAD R3, R3, 0x8, R8 ;  /* 0x0000000803037824 */ /* 0x000fe200078e0208 */
[----:B------:R-:W-:Y:S01]  /*03b0*/  LOP3.LUT R4, R4, 0x2, RZ, 0xc0, !PT ;  /* 0x0000000204047812 */ /* 0x000fe200078ec0ff */
[----:B------:R-:W-:Y:S01]  /*03c0*/  IMAD.SHL.U32 R8, R7, 0x4, RZ ;  /* 0x0000000407087824 */ /* 0x000fe200078e00ff */
[----:B------:R-:W-:Y:S02]  /*03d0*/  LOP3.LUT R5, R5, 0x1, RZ, 0xc0, !PT ;  /* 0x0000000105057812 */ /* 0x000fe400078ec0ff */
[----:B------:R-:W-:-:S02]  /*03e0*/  LOP3.LUT R6, R6, 0x1, RZ, 0xc0, !PT ;  /* 0x0000000106067812 */ /* 0x000fc400078ec0ff */
[----:B------:R-:W-:Y:S02]  /*03f0*/  IADD3 R3, PT, PT, R5, R4, R3 ;  /* 0x0000000405037210 */ /* 0x000fe40007ffe003 */
[----:B------:R-:W-:Y:S02]  /*0400*/  LOP3.LUT R8, R8, 0x4, RZ, 0xc0, !PT ;  /* 0x0000000408087812 */ /* 0x000fe400078ec0ff */
[----:B------:R-:W-:Y:S01]  /*0410*/  SHF.R.U32.HI R4, RZ, 0xe, R2 ;  /* 0x0000000eff047819 */ /* 0x000fe20000011602 */
[----:B------:R-:W-:Y:S01]  /*0420*/  IMAD R3, R3, 0x2, R6 ;  /* 0x0000000203037824 */ /* 0x000fe200078e0206 */
[----:B------:R-:W-:Y:S02]  /*0430*/  SHF.R.U32.HI R5, RZ, 0xf, R2 ;  /* 0x0000000fff057819 */ /* 0x000fe40000011602 */
[----:B------:R-:W-:Y:S01]  /*0440*/  LOP3.LUT R6, R7, 0x2, RZ, 0xc0, !PT ;  /* 0x0000000207067812 */ /* 0x000fe200078ec0ff */
[----:B------:R-:W-:Y:S01]  /*0450*/  IMAD R3, R3, 0x8, R8 ;  /* 0x0000000803037824 */ /* 0x000fe200078e0208 */
[----:B------:R-:W-:-:S02]  /*0460*/  LOP3.LUT R4, R4, 0x1, RZ, 0xc0, !PT ;  /* 0x0000000104047812 */ /* 0x000fc400078ec0ff */
[----:B------:R-:W-:Y:S02]  /*0470*/  LOP3.LUT R8, R5, 0x1, RZ, 0xc0, !PT ;  /* 0x0000000105087812 */ /* 0x000fe400078ec0ff */
[----:B------:R-:W-:Y:S02]  /*0480*/  IADD3 R3, PT, PT, R4, R6, R3 ;  /* 0x0000000604037210 */ /* 0x000fe40007ffe003 */
[----:B------:R-:W-:-:S03]  /*0490*/  SHF.R.U32.HI R2, RZ, 0x10, R2 ;  /* 0x00000010ff027819 */ /* 0x000fc60000011602 */
[----:B------:R-:W-:Y:S01]  /*04a0*/  IMAD R5, R3, 0x2, R8 ;  /* 0x0000000203057824 */ /* 0x000fe200078e0208 */
[----:B------:R-:W-:Y:S06]  /*04b0*/  BRA.U !UP1, `(.L_x_210) ;  /* 0xfffffffd09447547 */ /* 0x000fec000b83ffff */
.L_x_209:
[----:B------:R-:W-:-:S04]  /*04c0*/  UIADD3 UR8, UPT, UPT, -UR5, URZ, URZ ;  /* 0x000000ff05087290 */ /* 0x000fc8000fffe1ff */
[----:B------:R-:W-:-:S09]  /*04d0*/  UISETP.GT.AND UP1, UPT, UR8, 0x4, UPT ;  /* 0x000000040800788c */ /* 0x000fd2000bf24270 */
[----:B------:R-:W-:Y:S05]  /*04e0*/  BRA.U !UP1, `(.L_x_211) ;  /* 0x0000000109607547 */ /* 0x000fea000b800000 */
[C---:B------:R-:W-:Y:S01]  /*04f0*/  IMAD.SHL.U32 R3, R2.reuse, 0x4, RZ ;  /* 0x0000000402037824 */ /* 0x040fe200078e00ff */
[--C-:B------:R-:W-:Y:S01]  /*0500*/  SHF.R.U32.HI R8, RZ, 0x4, R2.reuse ;  /* 0x00000004ff087819 */ /* 0x100fe20000011602 */
[----:B------:R-:W-:Y:S01]  /*0510*/  UIADD3 UR5, UPT, UPT, UR5, 0x8, URZ ;  /* 0x0000000805057890 */ /* 0x000fe2000fffe0ff */
[----:B------:R-:W-:Y:S01]  /*0520*/  LOP3.LUT R7, R2, 0x2, RZ, 0xc0, !PT ;  /* 0x0000000202077812 */ /* 0x000fe200078ec0ff */
[----:B------:R-:W-:Y:S01]  /*0530*/  UPLOP3.LUT UP0, UPT, UPT, UPT, UPT, 0x40, 0x4 ;  /* 0x000000000004789c */ /* 0x000fe20003f0e870 */
[----:B------:R-:W-:Y:S02]  /*0540*/  LOP3.LUT R4, R3, 0x4, RZ, 0xc0, !PT ;  /* 0x0000000403047812 */ /* 0x000fe400078ec0ff */
        /* <DEDUP_REMOVED lines=13> */
[----:B------:R-:W-:Y:S02]  /*0620*/  LOP3.LUT R5, R5, 0x1, RZ, 0xc0, !PT ;  /* 0x0000000105057812 */ /* 0x000fe400078ec0ff */
[----:B------:R-:W-:Y:S02]  /*0630*/  LOP3.LUT R6, R6, 0x1, RZ, 0xc0, !PT ;  /* 0x0000000106067812 */ /* 0x000fe400078ec0ff */
[----:B------:R-:W-:Y:S02]  /*0640*/  IADD3 R5, PT, PT, R5, R8, R3 ;  /* 0x0000000805057210 */ /* 0x000fe40007ffe003 */
[----:B------:R-:W-:-:S03]  /*0650*/  SHF.R.U32.HI R2, RZ, 0x8, R2 ;  /* 0x00000008ff027819 */ /* 0x000fc60000011602 */
[----:B------:R-:W-:-:S07]  /*0660*/  IMAD R5, R5, 0x2, R6 ;  /* 0x0000000205057824 */ /* 0x000fce00078e0206 */
.L_x_211:
[----:B------:R-:W-:-:S09]  /*0670*/  UISETP.NE.OR UP0, UPT, UR5, URZ, UP0 ;  /* 0x000000ff0500728c */ /* 0x000fd20008705670 */
[----:B------:R-:W-:Y:S05]  /*0680*/  BRA.U !UP0, `(.L_x_207) ;  /* 0x0000000108387547 */ /* 0x000fea000b800000 */
.L_x_208:
[----:B------:R-:W-:Y:S01]  /*0690*/  IMAD.SHL.U32 R3, R2, 0x4, RZ ;  /* 0x0000000402037824 */ /* 0x000fe200078e00ff */
[----:B------:R-:W-:Y:S01]  /*06a0*/  UIADD3 UR5, UPT, UPT, UR5, 0x4, URZ ;  /* 0x0000000405057890 */ /* 0x000fe2000fffe0ff */
[----:B------:R-:W-:-:S03]  /*06b0*/  SHF.R.U32.HI R6, RZ, 0x3, R2 ;  /* 0x00000003ff067819 */ /* 0x000fc60000011602 */
[----:B------:R-:W-:Y:S01]  /*06c0*/  LOP3.LUT R4, R3, 0x4, RZ, 0xc0, !PT ;  /* 0x0000000403047812 */ /* 0x000fe200078ec0ff */
[----:B------:R-:W-:Y:S01]  /*06d0*/  UISETP.NE.AND UP0, UPT, UR5, URZ, UPT ;  /* 0x000000ff0500728c */ /* 0x000fe2000bf05270 */
[----:B------:R-:W-:Y:S02]  /*06e0*/  SHF.R.U32.HI R3, RZ, 0x2, R2 ;  /* 0x00000002ff037819 */ /* 0x000fe40000011602 */
[----:B------:R-:W-:Y:S01]  /*06f0*/  LOP3.LUT R6, R6, 0x1, RZ, 0xc0, !PT ;  /* 0x0000000106067812 */ /* 0x000fe200078ec0ff */
[----:B------:R-:W-:Y:S01]  /*0700*/  IMAD R4, R5, 0x8, R4 ;  /* 0x0000000805047824 */ /* 0x000fe200078e0204 */
[----:B------:R-:W-:Y:S02]  /*0710*/  LOP3.LUT R5, R2, 0x2, RZ, 0xc0, !PT ;  /* 0x0000000202057812 */ /* 0x000fe400078ec0ff */
[----:B------:R-:W-:Y:S02]  /*0720*/  LOP3.LUT R3, R3, 0x1, RZ, 0xc0, !PT ;  /* 0x0000000103037812 */ /* 0x000fe400078ec0ff */
[----:B------:R-:W-:-:S02]  /*0730*/  SHF.R.U32.HI R2, RZ, 0x4, R2 ;  /* 0x00000004ff027819 */ /* 0x000fc40000011602 */
[----:B------:R-:W-:-:S05]  /*0740*/  IADD3 R5, PT, PT, R3, R5, R4 ;  /* 0x0000000503057210 */ /* 0x000fca0007ffe004 */
[----:B------:R-:W-:Y:S01]  /*0750*/  IMAD R5, R5, 0x2, R6 ;  /* 0x0000000205057824 */ /* 0x000fe200078e0206 */
[----:B------:R-:W-:Y:S06]  /*0760*/  BRA.U UP0, `(.L_x_208) ;  /* 0xfffffffd00c87547 */ /* 0x000fec000b83ffff */
.L_x_207:
[----:B------:R-:W-:-:S09]  /*0770*/  UISETP.NE.AND UP0, UPT, UR4, URZ, UPT ;  /* 0x000000ff0400728c */ /* 0x000fd2000bf05270 */
[----:B------:R-:W-:Y:S05]  /*0780*/  BRA.U !UP0, `(.L_x_212) ;  /* 0x00000001081c7547 */ /* 0x000fea000b800000 */
[----:B------:R-:W-:-:S12]  /*0790*/  UIADD3 UR4, UPT, UPT, -UR4, URZ, URZ ;  /* 0x000000ff04047290 */ /* 0x000fd8000fffe1ff */
.L_x_213:
[----:B------:R-:W-:Y:S01]  /*07a0*/  UIADD3 UR4, UPT, UPT, UR4, 0x1, URZ ;  /* 0x0000000104047890 */ /* 0x000fe2000fffe0ff */
[----:B------:R-:W-:Y:S02]  /*07b0*/  LOP3.LUT R4, R2, 0x1, RZ, 0xc0, !PT ;  /* 0x0000000102047812 */ /* 0x000fe400078ec0ff */
[----:B------:R-:W-:Y:S01]  /*07c0*/  SHF.R.U32.HI R2, RZ, 0x1, R2 ;  /* 0x00000001ff027819 */ /* 0x000fe20000011602 */
[----:B------:R-:W-:Y:S02]  /*07d0*/  UISETP.NE.AND UP0, UPT, UR4, URZ, UPT ;  /* 0x000000ff0400728c */ /* 0x000fe4000bf05270 */
[----:B------:R-:W-:-:S07]  /*07e0*/  IMAD R5, R5, 0x2, R4 ;  /* 0x0000000205057824 */ /* 0x000fce00078e0204 */
[----:B------:R-:W-:Y:S05]  /*07f0*/  BRA.U UP0, `(.L_x_213) ;  /* 0xfffffffd00e87547 */ /* 0x000fea000b83ffff */
.L_x_212:
[--C-:B------:R-:W-:Y:S01]  /*0800*/  SHF.R.S32.HI R3, RZ, 0x1f, R5.reuse ;  /* 0x0000001fff037819 */ /* 0x100fe20000011405 */
[----:B------:R-:W-:-:S07]  /*0810*/  IMAD.MOV.U32 R2, RZ, RZ, R5 ;  /* 0x000000ffff027224 */ /* 0x000fce00078e0005 */
.L_x_206:
[----:B------:R-:W0:Y:S01]  /*0820*/  LDC.64 R4, c[0x0][0x388] ;  /* 0x0000e200ff047b82 */ /* 0x000e220000000a00 */
[----:B------:R-:W1:Y:S01]  /*0830*/  LDCU.64 UR4, c[0x0][0x380] ;  /* 0x00007000ff0477ac */ /* 0x000e620008000a00 */
[----:B0-----:R-:W-:-:S06]  /*0840*/  IMAD.WIDE R4, R0, 0x4, R4 ;  /* 0x0000000400047825 */ /* 0x001fcc00078e0204 */
[----:B------:R-:W2:Y:S01]  /*0850*/  LDG.E.CONSTANT R5, desc[UR6][R4.64] ;  /* 0x0000000604057981 */ /* 0x000ea2000c1e9900 */
[----:B-1----:R-:W-:-:S04]  /*0860*/  LEA R6, P0, R2, UR4, 0x2 ;  /* 0x0000000402067c11 */ /* 0x002fc8000f8010ff */
[----:B------:R-:W-:-:S05]  /*0870*/  LEA.HI.X R7, R2, UR5, R3, 0x2, P0 ;  /* 0x0000000502077c11 */ /* 0x000fca00080f1403 */
[----:B--2---:R-:W-:Y:S01]  /*0880*/  STG.E desc[UR6][R6.64], R5 ;  /* 0x0000000506007986 */ /* 0x004fe2000c101906 */
[----:B------:R-:W-:Y:S05]  /*0890*/  EXIT ;  /* 0x000000000000794d */ /* 0x000fea0003800000 */
.L_x_214:
        /* <DEDUP_REMOVED lines=14> */
.L_x_237:


//--------------------- .text._Z20lux_ntt_scale_kernelPiiiii --------------------------
	.section	.text._Z20lux_ntt_scale_kernelPiiiii,"ax",@progbits
	.align	128
        .global         _Z20lux_ntt_scale_kernelPiiiii
        .type           _Z20lux_ntt_scale_kernelPiiiii,@function
        .size           _Z20lux_ntt_scale_kernelPiiiii,(.L_x_238 - _Z20lux_ntt_scale_kernelPiiiii)
        .other          _Z20lux_ntt_scale_kernelPiiiii,@"STO_CUDA_ENTRY STV_DEFAULT"
_Z20lux_ntt_scale_kernelPiiiii:
.text._Z20lux_ntt_scale_kernelPiiiii:
        /* <DEDUP_REMOVED lines=10> */
[----:B------:R-:W2:Y:S01]  /*00a0*/  LDCU.64 UR6, c[0x0][0x388] ;  /* 0x00007100ff0677ac */ /* 0x000ea20008000a00 */
[----:B------:R-:W3:Y:S01]  /*00b0*/  LDCU UR8, c[0x0][0x390] ;  /* 0x00007200ff0877ac */ /* 0x000ee20008000800 */
[----:B0-----:R-:W-:-:S05]  /*00c0*/  IMAD.WIDE R2, R5, 0x4, R2 ;  /* 0x0000000405027825 */ /* 0x001fca00078e0202 */
[----:B-1----:R-:W2:Y:S02]  /*00d0*/  LDG.E R4, desc[UR4][R2.64] ;  /* 0x0000000402047981 */ /* 0x002ea4000c1e1900 */
[----:B--2---:R-:W-:-:S04]  /*00e0*/  IMAD.WIDE R4, R4, UR6, RZ ;  /* 0x0000000604047c25 */ /* 0x004fc8000f8e02ff */
[----:B---3--:R-:W-:-:S04]  /*00f0*/  IMAD R6, R4, UR8, RZ ;  /* 0x0000000804067c24 */ /* 0x008fc8000f8e02ff */
[----:B------:R-:W-:-:S03]  /*0100*/  IMAD.WIDE R6, R6, UR7, RZ ;  /* 0x0000000706067c25 */ /* 0x000fc6000f8e02ff */
[----:B------:R-:W-:-:S04]  /*0110*/  IADD3 RZ, P0, PT, R4, -R6, RZ ;  /* 0x8000000604ff7210 */ /* 0x000fc80007f1e0ff */
[----:B------:R-:W-:-:S04]  /*0120*/  IADD3.X R5, PT, PT, R5, ~R7, RZ, P0, !PT ;  /* 0x8000000705057210 */ /* 0x000fc800007fe4ff */
[----:B------:R-:W-:-:S04]  /*0130*/  SHF.R.S32.HI R0, RZ, 0x1f, R5 ;  /* 0x0000001fff007819 */ /* 0x000fc80000011405 */
[----:B------:R-:W-:-:S04]  /*0140*/  LOP3.LUT R0, R0, UR7, RZ, 0xc0, !PT ;  /* 0x0000000700007c12 */ /* 0x000fc8000f8ec0ff */
[----:B------:R-:W-:-:S05]  /*0150*/  IADD3 R5, PT, PT, R0, R5, RZ ;  /* 0x0000000500057210 */ /* 0x000fca0007ffe0ff */
[----:B------:R-:W-:Y:S01]  /*0160*/  STG.E desc[UR4][R2.64], R5 ;  /* 0x0000000502007986 */ /* 0x000fe2000c101904 */
[----:B------:R-:W-:Y:S05]  /*0170*/  EXIT ;  /* 0x000000000000794d */ /* 0x000fea0003800000 */
.L_x_215:
        /* <DEDUP_REMOVED lines=16> */
.L_x_238:


//--------------------- .text._Z28lux_ntt_pointwise_mul_kernelPiPKiS1_iii --------------------------
	.section	.text._Z28lux_ntt_pointwise_mul_kernelPiPKiS1_iii,"ax",@progbits
	.align	128
        .global         _Z28lux_ntt_pointwise_mul_kernelPiPKiS1_iii
        .type           _Z28lux_ntt_pointwise_mul_kernelPiPKiS1_iii,@function
        .size           _Z28lux_ntt_pointwise_mul_kernelPiPKiS1_iii,(.L_x_239 - _Z28lux_ntt_pointwise_mul_kernelPiPKiS1_iii)
        .other          _Z28lux_ntt_pointwise_mul_kernelPiPKiS1_iii,@"STO_CUDA_ENTRY STV_DEFAULT"
_Z28lux_ntt_pointwise_mul_kernelPiPKiS1_iii:
.text._Z28lux_ntt_pointwise_mul_kernelPiPKiS1_iii:
        /* <DEDUP_REMOVED lines=10> */
[----:B------:R-:W2:Y:S06]  /*00a0*/  LDCU.64 UR6, c[0x0][0x398] ;  /* 0x00007300ff0677ac */ /* 0x000eac0008000a00 */
[----:B------:R-:W3:Y:S08]  /*00b0*/  LDC.64 R4, c[0x0][0x390] ;  /* 0x0000e400ff047b82 */ /* 0x000ef00000000a00 */
[----:B------:R-:W4:Y:S01]  /*00c0*/  LDC.64 R10, c[0x0][0x380] ;  /* 0x0000e000ff0a7b82 */ /* 0x000f220000000a00 */
[----:B0-----:R-:W-:-:S06]  /*00d0*/  IMAD.WIDE R2, R13, 0x4, R2 ;  /* 0x000000040d027825 */ /* 0x001fcc00078e0202 */
[----:B-1----:R-:W5:Y:S01]  /*00e0*/  LDG.E.CONSTANT R2, desc[UR4][R2.64] ;  /* 0x0000000402027981 */ /* 0x002f62000c1e9900 */
[----:B---3--:R-:W-:-:S06]  /*00f0*/  IMAD.WIDE R4, R13, 0x4, R4 ;  /* 0x000000040d047825 */ /* 0x008fcc00078e0204 */
[----:B------:R-:W5:Y:S02]  /*0100*/  LDG.E.CONSTANT R5, desc[UR4][R4.64] ;  /* 0x0000000404057981 */ /* 0x000f64000c1e9900 */
[----:B-----5:R-:W-:-:S04]  /*0110*/  IMAD.WIDE R6, R5, R2, RZ ;  /* 0x0000000205067225 */ /* 0x020fc800078e02ff */
[----:B--2---:R-:W-:-:S04]  /*0120*/  IMAD R8, R6, UR7, RZ ;  /* 0x0000000706087c24 */ /* 0x004fc8000f8e02ff */
[----:B------:R-:W-:-:S03]  /*0130*/  IMAD.WIDE R8, R8, UR6, RZ ;  /* 0x0000000608087c25 */ /* 0x000fc6000f8e02ff */
[----:B------:R-:W-:-:S04]  /*0140*/  IADD3 RZ, P0, PT, R6, -R8, RZ ;  /* 0x8000000806ff7210 */ /* 0x000fc80007f1e0ff */
[----:B------:R-:W-:-:S04]  /*0150*/  IADD3.X R7, PT, PT, R7, ~R9, RZ, P0, !PT ;  /* 0x8000000907077210 */ /* 0x000fc800007fe4ff */
[----:B------:R-:W-:-:S04]  /*0160*/  SHF.R.S32.HI R0, RZ, 0x1f, R7 ;  /* 0x0000001fff007819 */ /* 0x000fc80000011407 */
[----:B------:R-:W-:Y:S01]  /*0170*/  LOP3.LUT R0, R0, UR6, RZ, 0xc0, !PT ;  /* 0x0000000600007c12 */ /* 0x000fe2000f8ec0ff */
[----:B----4-:R-:W-:-:S03]  /*0180*/  IMAD.WIDE R2, R13, 0x4, R10 ;  /* 0x000000040d027825 */ /* 0x010fc600078e020a */
[----:B------:R-:W-:-:S05]  /*0190*/  IADD3 R5, PT, PT, R0, R7, RZ ;  /* 0x0000000700057210 */ /* 0x000fca0007ffe0ff */
[----:B------:R-:W-:Y:S01]  /*01a0*/  STG.E desc[UR4][R2.64], R5 ;  /* 0x0000000502007986 */ /* 0x000fe2000c101904 */
[----:B------:R-:W-:Y:S05]  /*01b0*/  EXIT ;  /* 0x000000000000794d */ /* 0x000fea0003800000 */
.L_x_216:
        /* <DEDUP_REMOVED lines=12> */
.L_x_239:


//--------------------- .text._Z28lux_ntt_inverse_stage_kernelPiPKiiiiii --------------------------
	.section	.text._Z28lux_ntt_inverse_stage_kernelPiPKiiiiii,"ax",@progbits
	.align	128
        .global         _Z28lux_ntt_inverse_stage_kernelPiPKiiiiii
        .type           _Z28lux_ntt_inverse_stage_kernelPiPKiiiiii,@function
        .size           _Z28lux_ntt_inverse_stage_kernelPiPKiiiiii,(.L_x_240 - _Z28lux_ntt_inverse_stage_kernelPiPKiiiiii)
        .other          _Z28lux_ntt_inverse_stage_kernelPiPKiiiiii,@"STO_CUDA_ENTRY STV_DEFAULT"
_Z28lux_ntt_inverse_stage_kernelPiPKiiiiii:
.text._Z28lux_ntt_inverse_stage_kernelPiPKiiiiii:
[----:B------:R-:W-:Y:S01]  /*0000*/  LDC R1, c[0x0][0x37c] ;  /* 0x0000df00ff017b82 */ /* 0x000fe20000000800 */
[----:B------:R-:W0:Y:S07]  /*0010*/  S2R R3, SR_TID.X ;  /* 0x0000000000037919 */ /* 0x000e2e0000002100 */
[----:B------:R-:W0:Y:S01]  /*0020*/  S2UR UR5, SR_CTAID.X ;  /* 0x00000000000579c3 */ /* 0x000e220000002500 */
[----:B------:R-:W1:Y:S07]  /*0030*/  LDCU UR4, c[0x0][0x398] ;  /* 0x00007300ff0477ac */ /* 0x000e6e0008000800 */
[----:B------:R-:W0:Y:S01]  /*0040*/  LDC R0, c[0x0][0x360] ;  /* 0x0000d800ff007b82 */ /* 0x000e220000000800 */
[----:B-1----:R-:W-:-:S04]  /*0050*/  ULEA.HI UR4, UR4, UR4, URZ, 0x1 ;  /* 0x0000000404047291 */ /* 0x002fc8000f8f08ff */
[----:B------:R-:W-:Y:S01]  /*0060*/  USHF.R.S32.HI UR4, URZ, 0x1, UR4 ;  /* 0x00000001ff047899 */ /* 0x000fe20008011404 */
[----:B0-----:R-:W-:-:S05]  /*0070*/  IMAD R0, R0, UR5, R3 ;  /* 0x0000000500007c24 */ /* 0x001fca000f8e0203 */
[----:B------:R-:W-:-:S13]  /*0080*/  ISETP.GE.AND P0, PT, R0, UR4, PT ;  /* 0x0000000400007c0c */ /* 0x000fda000bf06270 */
[----:B------:R-:W-:Y:S05]  /*0090*/  @P0 EXIT ;  /* 0x000000000000094d */ /* 0x000fea0003800000 */
[----:B------:R-:W0:Y:S01]  /*00a0*/  LDC R7, c[0x0][0x39c] ;  /* 0x0000e700ff077b82 */ /* 0x000e220000000800 */
[----:B------:R-:W1:Y:S01]  /*00b0*/  LDCU.64 UR4, c[0x0][0x358] ;  /* 0x00006b00ff0477ac */ /* 0x000e620008000a00 */
[----:B------:R-:W2:Y:S01]  /*00c0*/  LDCU UR6, c[0x0][0x3a0] ;  /* 0x00007400ff0677ac */ /* 0x000ea20008000800 */
[----:B0-----:R-:W-:-:S04]  /*00d0*/  IABS R5, R7 ;  /* 0x0000000700057213 */ /* 0x001fc80000000000 */
[----:B------:R-:W0:Y:S08]  /*00e0*/  I2F.RP R4, R5 ;  /* 0x0000000500047306 */ /* 0x000e300000209400 */
[----:B0-----:R-:W0:Y:S02]  /*00f0*/  MUFU.RCP R4, R4 ;  /* 0x0000000400047308 */ /* 0x001e240000001000 */
[----:B0-----:R-:W-:-:S06]  /*0100*/  VIADD R2, R4, 0xffffffe ;  /* 0x0ffffffe04027836 */ /* 0x001fcc0000000000 */
[----:B------:R0:W3:Y:S02]  /*0110*/  F2I.FTZ.U32.TRUNC.NTZ R3, R2 ;  /* 0x0000000200037305 */ /* 0x0000e4000021f000 */
[----:B0-----:R-:W-:Y:S02]  /*0120*/  HFMA2 R2, -RZ, RZ, 0, 0 ;  /* 0x00000000ff027431 */ /* 0x001fe400000001ff */
[----:B---3--:R-:W-:-:S04]  /*0130*/  IMAD.MOV R6, RZ, RZ, -R3 ;  /* 0x000000ffff067224 */ /* 0x008fc800078e0a03 */
[----:B------:R-:W-:Y:S01]  /*0140*/  IMAD R9, R6, R5, RZ ;  /* 0x0000000506097224 */ /* 0x000fe200078e02ff */
[----:B------:R-:W-:-:S03]  /*0150*/  IABS R6, R0 ;  /* 0x0000000000067213 */ /* 0x000fc60000000000 */
[----:B------:R-:W-:Y:S01]  /*0160*/  IMAD.HI.U32 R3, R3, R9, R2 ;  /* 0x0000000903037227 */ /* 0x000fe200078e0002 */
[----:B------:R-:W-:Y:S01]  /*0170*/  LOP3.LUT R2, R0, R7, RZ, 0x3c, !PT ;  /* 0x0000000700027212 */ /* 0x000fe200078e3cff */
[----:B------:R-:W0:Y:S03]  /*0180*/  LDC.64 R8, c[0x0][0x388] ;  /* 0x0000e200ff087b82 */ /* 0x000e260000000a00 */
[----:B------:R-:W-:Y:S01]  /*0190*/  ISETP.GE.AND P1, PT, R2, RZ, PT ;  /* 0x000000ff0200720c */ /* 0x000fe20003f26270 */
[----:B------:R-:W-:-:S04]  /*01a0*/  IMAD.HI.U32 R3, R3, R6, RZ ;  /* 0x0000000603037227 */ /* 0x000fc800078e00ff */
[----:B------:R-:W-:-:S04]  /*01b0*/  IMAD.MOV R4, RZ, RZ, -R3 ;  /* 0x000000ffff047224 */ /* 0x000fc800078e0a03 */
[----:B------:R-:W-:-:S05]  /*01c0*/  IMAD R4, R5, R4, R6 ;  /* 0x0000000405047224 */ /* 0x000fca00078e0206 */
[----:B------:R-:W-:-:S13]  /*01d0*/  ISETP.GT.U32.AND P2, PT, R5, R4, PT ;  /* 0x000000040500720c */ /* 0x000fda0003f44070 */
[----:B------:R-:W-:Y:S01]  /*01e0*/  @!P2 IMAD.IADD R4, R4, 0x1, -R5 ;  /* 0x000000010404a824 */ /* 0x000fe200078e0a05 */
[----:B------:R-:W-:Y:S02]  /*01f0*/  @!P2 IADD3 R3, PT, PT, R3, 0x1, RZ ;  /* 0x000000010303a810 */ /* 0x000fe40007ffe0ff */
[----:B------:R-:W-:Y:S02]  /*0200*/  ISETP.NE.AND P2, PT, R7, RZ, PT ;  /* 0x000000ff0700720c */ /* 0x000fe40003f45270 */
[----:B------:R-:W-:-:S13]  /*0210*/  ISETP.GE.U32.AND P0, PT, R4, R5, PT ;  /* 0x000000050400720c */ /* 0x000fda0003f06070 */
[----:B------:R-:W-:-:S05]  /*0220*/  @P0 VIADD R3, R3, 0x1 ;  /* 0x0000000103030836 */ /* 0x000fca0000000000 */
[----:B------:R-:W-:Y:S02]  /*0230*/  MOV R6, R3 ;  /* 0x0000000300067202 */ /* 0x000fe40000000f00 */
[----:B------:R-:W3:Y:S03]  /*0240*/  LDC.64 R2, c[0x0][0x380] ;  /* 0x0000e000ff027b82 */ /* 0x000ee60000000a00 */
[----:B------:R-:W-:Y:S01]  /*0250*/  @!P1 IMAD.MOV R6, RZ, RZ, -R6 ;  /* 0x000000ffff069224 */ /* 0x000fe200078e0a06 */
[----:B------:R-:W-:-:S05]  /*0260*/  @!P2 LOP3.LUT R6, RZ, R7, RZ, 0x33, !PT ;  /* 0x00000007ff06a212 */ /* 0x000fca00078e33ff */
[----:B------:R-:W-:-:S05]  /*0270*/  IMAD R5, R6, R7, RZ ;  /* 0x0000000706057224 */ /* 0x000fca00078e02ff */
[----:B------:R-:W-:-:S05]  /*0280*/  IADD3 R0, PT, PT, R0, -R5, RZ ;  /* 0x8000000500007210 */ /* 0x000fca0007ffe0ff */
[----:B------:R-:W-:-:S04]  /*0290*/  IMAD R5, R5, 0x2, R0 ;  /* 0x0000000205057824 */ /* 0x000fc800078e0200 */
[----:B---3--:R-:W-:-:S05]  /*02a0*/  IMAD.WIDE R2, R5, 0x4, R2 ;  /* 0x0000000405027825 */ /* 0x008fca00078e0202 */
[----:B-1----:R-:W3:Y:S01]  /*02b0*/  LDG.E R0, desc[UR4][R2.64] ;  /* 0x0000000402007981 */ /* 0x002ee2000c1e1900 */
[----:B------:R-:W-:-:S05]  /*02c0*/  IMAD.WIDE R4, R7, 0x4, R2 ;  /* 0x0000000407047825 */ /* 0x000fca00078e0202 */
[----:B------:R-:W3:Y:S01]  /*02d0*/  LDG.E R15, desc[UR4][R4.64] ;  /* 0x00000004040f7981 */ /* 0x000ee2000c1e1900 */
[----:B--2---:R-:W-:-:S05]  /*02e0*/  IADD3 R7, PT, PT, R6, UR6, RZ ;  /* 0x0000000606077c10 */ /* 0x004fca000fffe0ff */
[----:B0-----:R-:W-:Y:S02]  /*02f0*/  IMAD.WIDE R8, R7, 0x4, R8 ;  /* 0x0000000407087825 */ /* 0x001fe400078e0208 */
[----:B------:R-:W0:Y:S04]  /*0300*/  LDC.64 R6, c[0x0][0x390] ;  /* 0x0000e400ff067b82 */ /* 0x000e280000000a00 */
[----:B------:R-:W2:Y:S01]  /*0310*/  LDG.E.CONSTANT R8, desc[UR4][R8.64] ;  /* 0x0000000408087981 */ /* 0x000ea2000c1e9900 */
[----:B---3--:R-:W-:-:S05]  /*0320*/  IMAD.IADD R10, R0, 0x1, -R15 ;  /* 0x00000001000a7824 */ /* 0x008fca00078e0a0f */
[----:B------:R-:W-:-:S04]  /*0330*/  SHF.R.S32.HI R11, RZ, 0x1f, R10 ;  /* 0x0000001fff0b7819 */ /* 0x000fc8000001140a */
[----:B0-----:R-:W-:-:S04]  /*0340*/  LOP3.LUT R11, R11, R6, RZ, 0xc0, !PT ;  /* 0x000000060b0b7212 */ /* 0x001fc800078ec0ff */
[----:B------:R-:W-:-:S05]  /*0350*/  IADD3 R11, PT, PT, R10, R11, RZ ;  /* 0x0000000b0a0b7210 */ /* 0x000fca0007ffe0ff */
[----:B--2---:R-:W-:-:S04]  /*0360*/  IMAD.WIDE R10, R11, R8, RZ ;  /* 0x000000080b0a7225 */ /* 0x004fc800078e02ff */
[----:B------:R-:W-:-:S04]  /*0370*/  IMAD R7, R10, R7, RZ ;  /* 0x000000070a077224 */ /* 0x000fc800078e02ff */
[----:B------:R-:W-:-:S04]  /*0380*/  IMAD.WIDE R12, R7, R6, RZ ;  /* 0x00000006070c7225 */ /* 0x000fc800078e02ff */
[----:B------:R-:W-:Y:S01]  /*0390*/  IMAD.IADD R15, R0, 0x1, R15 ;  /* 0x00000001000f7824 */ /* 0x000fe200078e020f */
[----:B------:R-:W-:-:S04]  /*03a0*/  IADD3 RZ, P0, PT, R10, -R12, RZ ;  /* 0x8000000c0aff7210 */ /* 0x000fc80007f1e0ff */
[----:B------:R-:W-:Y:S02]  /*03b0*/  IADD3.X R11, PT, PT, R11, ~R13, RZ, P0, !PT ;  /* 0x8000000d0b0b7210 */ /* 0x000fe400007fe4ff */
[-C--:B------:R-:W-:Y:S02]  /*03c0*/  ISETP.GE.AND P0, PT, R15, R6.reuse, PT ;  /* 0x000000060f00720c */ /* 0x080fe40003f06270 */
[----:B------:R-:W-:Y:S02]  /*03d0*/  SHF.R.S32.HI R7, RZ, 0x1f, R11 ;  /* 0x0000001fff077819 */ /* 0x000fe4000001140b */
[----:B------:R-:W-:Y:S02]  /*03e0*/  SEL R0, R6, RZ, P0 ;  /* 0x000000ff06007207 */ /* 0x000fe40000000000 */
[----:B------:R-:W-:-:S03]  /*03f0*/  LOP3.LUT R6, R7, R6, RZ, 0xc0, !PT ;  /* 0x0000000607067212 */ /* 0x000fc600078ec0ff */
[----:B------:R-:W-:Y:S01]  /*0400*/  IMAD.IADD R15, R15, 0x1, -R0 ;  /* 0x000000010f0f7824 */ /* 0x000fe200078e0a00 */
[----:B------:R-:W-:-:S04]  /*0410*/  IADD3 R7, PT, PT, R6, R11, RZ ;  /* 0x0000000b06077210 */ /* 0x000fc80007ffe0ff */
[----:B------:R-:W-:Y:S04]  /*0420*/  STG.E desc[UR4][R2.64], R15 ;  /* 0x0000000f02007986 */ /* 0x000fe8000c101904 */
[----:B------:R-:W-:Y:S01]  /*0430*/  STG.E desc[UR4][R4.64], R7 ;  /* 0x0000000704007986 */ /* 0x000fe2000c101904 */
[----:B------:R-:W-:Y:S05]  /*0440*/  EXIT ;  /* 0x000000000000794d */ /* 0x000fea0003800000 */
.L_x_217:
        /* <DEDUP_REMOVED lines=11> */
.L_x_240:


//--------------------- .text._Z28lux_ntt_forward_stage_kernelPiPKiiiiii --------------------------
	.section	.text._Z28lux_ntt_forward_stage_kernelPiPKiiiiii,"ax",@progbits
	.align	128
        .global         _Z28lux_ntt_forward_stage_kernelPiPKiiiiii
        .type           _Z28lux_ntt_forward_stage_kernelPiPKiiiiii,@function
        .size           _Z28lux_ntt_forward_stage_kernelPiPKiiiiii,(.L_x_241 - _Z28lux_ntt_forward_stage_kernelPiPKiiiiii)
        .other          _Z28lux_ntt_forward_stage_kernelPiPKiiiiii,@"STO_CUDA_ENTRY STV_DEFAULT"
_Z28lux_ntt_forward_stage_kernelPiPKiiiiii:
.text._Z28lux_ntt_forward_stage_kernelPiPKiiiiii:
        /* <DEDUP_REMOVED lines=11> */
[----:B------:R-:W1:Y:S01]  /*00b0*/  LDCU UR6, c[0x0][0x3a0] ;  /* 0x00007400ff0677ac */ /* 0x000e620008000800 */
[----:B------:R-:W2:Y:S01]  /*00c0*/  LDCU.64 UR4, c[0x0][0x358] ;  /* 0x00006b00ff0477ac */ /* 0x000ea20008000a00 */
        /* <DEDUP_REMOVED lines=29> */
[----:B---3--:R-:W-:Y:S01]  /*02a0*/  IMAD.WIDE R2, R7, 0x4, R2 ;  /* 0x0000000407027825 */ /* 0x008fe200078e0202 */
[----:B-1----:R-:W-:-:S04]  /*02b0*/  IADD3 R7, PT, PT, R4, UR6, RZ ;  /* 0x0000000604077c10 */ /* 0x002fc8000fffe0ff */
[----:B--2---:R-:W2:Y:S01]  /*02c0*/  LDG.E R0, desc[UR4][R2.64] ;  /* 0x0000000402007981 */ /* 0x004ea2000c1e1900 */
[----:B0-----:R-:W-:Y:S02]  /*02d0*/  IMAD.WIDE R8, R7, 0x4, R8 ;  /* 0x0000000407087825 */ /* 0x001fe400078e0208 */
[----:B------:R-:W0:Y:S02]  /*02e0*/  LDC.64 R6, c[0x0][0x390] ;  /* 0x0000e400ff067b82 */ /* 0x000e240000000a00 */
[----:B------:R-:W-:Y:S02]  /*02f0*/  IMAD.WIDE R4, R5, 0x4, R2 ;  /* 0x0000000405047825 */ /* 0x000fe400078e0202 */
[----:B------:R-:W3:Y:S04]  /*0300*/  LDG.E.CONSTANT R8, desc[UR4][R8.64] ;  /* 0x0000000408087981 */ /* 0x000ee8000c1e9900 */
[----:B------:R-:W3:Y:S02]  /*0310*/  LDG.E R11, desc[UR4][R4.64] ;  /* 0x00000004040b7981 */ /* 0x000ee4000c1e1900 */
[----:B---3--:R-:W-:-:S04]  /*0320*/  IMAD.WIDE R10, R11, R8, RZ ;  /* 0x000000080b0a7225 */ /* 0x008fc800078e02ff */
[----:B0-----:R-:W-:-:S04]  /*0330*/  IMAD R7, R10, R7, RZ ;  /* 0x000000070a077224 */ /* 0x001fc800078e02ff */
[----:B------:R-:W-:-:S03]  /*0340*/  IMAD.WIDE R12, R7, R6, RZ ;  /* 0x00000006070c7225 */ /* 0x000fc600078e02ff */
[----:B------:R-:W-:-:S05]  /*0350*/  IADD3 RZ, P0, PT, R10, -R12, RZ ;  /* 0x8000000c0aff7210 */ /* 0x000fca0007f1e0ff */
[----:B------:R-:W-:-:S05]  /*0360*/  IMAD.X R10, R11, 0x1, ~R13, P0 ;  /* 0x000000010b0a7824 */ /* 0x000fca00000e0e0d */
[----:B------:R-:W-:-:S04]  /*0370*/  SHF.R.S32.HI R7, RZ, 0x1f, R10 ;  /* 0x0000001fff077819 */ /* 0x000fc8000001140a */
[----:B------:R-:W-:-:S04]  /*0380*/  LOP3.LUT R7, R7, R6, RZ, 0xc0, !PT ;  /* 0x0000000607077212 */ /* 0x000fc800078ec0ff */
[----:B------:R-:W-:-:S05]  /*0390*/  IADD3 R7, PT, PT, R7, R10, RZ ;  /* 0x0000000a07077210 */ /* 0x000fca0007ffe0ff */
[C---:B--2---:R-:W-:Y:S01]  /*03a0*/  IMAD.IADD R9, R0.reuse, 0x1, R7 ;  /* 0x0000000100097824 */ /* 0x044fe200078e0207 */
[----:B------:R-:W-:-:S04]  /*03b0*/  IADD3 R0, PT, PT, R0, -R7, RZ ;  /* 0x8000000700007210 */ /* 0x000fc80007ffe0ff */
        /* <DEDUP_REMOVED lines=9> */
.L_x_218:
        /* <DEDUP_REMOVED lines=11> */
.L_x_241:


//--------------------- .nv.shared._Z28lux_ntt_inverse_fused_kernelILi4096EEvPiPKiS2_iiii --------------------------
	.section	.nv.shared._Z28lux_ntt_inverse_fused_kernelILi4096EEvPiPKiS2_iiii,"aw",@nobits
	.sectionflags	@""
	.align	4
.nv.shared._Z28lux_ntt_inverse_fused_kernelILi4096EEvPiPKiS2_iiii:
	.zero		17408


//--------------------- .nv.shared.reserved.0     --------------------------
	.section	.nv.shared.reserved.0,"aw",@nobits
	.weak		__nv_reservedSMEM_offset_0_alias
	.size		__nv_reservedSMEM_offset_0_alias, 0, 64
	.other		__nv_reservedSMEM_offset_0_alias,@"STO_CUDA_RESERVED_SHARED STV_DEFAULT"
__nv_reservedSMEM_offset_0_alias:
	.zero		0
	.zero		64


//--------------------- .nv.shared._Z28lux_ntt_inverse_fused_kernelILi2048EEvPiPKiS2_iiii --------------------------
	.section	.nv.shared._Z28lux_ntt_inverse_fused_kernelILi2048EEvPiPKiS2_iiii,"aw",@nobits
	.sectionflags	@""
	.align	4
.nv.shared._Z28lux_ntt_inverse_fused_kernelILi2048EEvPiPKiS2_iiii:
	.zero		9216


//--------------------- .nv.shared._Z28lux_ntt_inverse_fused_kernelILi1024EEvPiPKiS2_iiii --------------------------
	.section	.nv.shared._Z28lux_ntt_inverse_fused_kernelILi1024EEvPiPKiS2_iiii,"aw",@nobits
	.sectionflags	@""
	.align	4
.nv.shared._Z28lux_ntt_inverse_fused_kernelILi1024EEvPiPKiS2_iiii:
	.zero		5120


//--------------------- .nv.shared._Z28lux_ntt_inverse_fused_kernelILi512EEvPiPKiS2_iiii --------------------------
	.section	.nv.shared._Z28lux_ntt_inverse_fused_kernelILi512EEvPiPKiS2_iiii,"aw",@nobits
	.sectionflags	@""
	.align	4
.nv.shared._Z28lux_ntt_inverse_fused_kernelILi512EEvPiPKiS2_iiii:
	.zero		3072


//--------------------- .nv.shared._Z28lux_ntt_inverse_fused_kernelILi256EEvPiPKiS2_iiii --------------------------
	.section	.nv.shared._Z28lux_ntt_inverse_fused_kernelILi256EEvPiPKiS2_iiii,"aw",@nobits
	.sectionflags	@""
	.align	4
.nv.shared._Z28lux_ntt_inverse_fused_kernelILi256EEvPiPKiS2_iiii:
	.zero		2048


//--------------------- .nv.shared._Z28lux_ntt_forward_fused_kernelILi4096EEvPiPKiS2_iii --------------------------
	.section	.nv.shared._Z28lux_ntt_forward_fused_kernelILi4096EEvPiPKiS2_iii,"aw",@nobits
	.sectionflags	@""
	.align	4
.nv.shared._Z28lux_ntt_forward_fused_kernelILi4096EEvPiPKiS2_iii:
	.zero		17408


//--------------------- .nv.shared._Z28lux_ntt_forward_fused_kernelILi2048EEvPiPKiS2_iii --------------------------
	.section	.nv.shared._Z28lux_ntt_forward_fused_kernelILi2048EEvPiPKiS2_iii,"aw",@nobits
	.sectionflags	@""
	.align	4
.nv.shared._Z28lux_ntt_forward_fused_kernelILi2048EEvPiPKiS2_iii:
	.zero		9216


//--------------------- .nv.shared._Z28lux_ntt_forward_fused_kernelILi1024EEvPiPKiS2_iii --------------------------
	.section	.nv.shared._Z28lux_ntt_forward_fused_kernelILi1024EEvPiPKiS2_iii,"aw",@nobits
	.sectionflags	@""
	.align	4
.nv.shared._Z28lux_ntt_forward_fused_kernelILi1024EEvPiPKiS2_iii:
	.zero		5120


//--------------------- .nv.shared._Z28lux_ntt_forward_fused_kernelILi512EEvPiPKiS2_iii --------------------------
	.section	.nv.shared._Z28lux_ntt_forward_fused_kernelILi512EEvPiPKiS2_iii,"aw",@nobits
	.sectionflags	@""
	.align	4
.nv.shared._Z28lux_ntt_forward_fused_kernelILi512EEvPiPKiS2_iii:
	.zero		3072


//--------------------- .nv.shared._Z28lux_ntt_forward_fused_kernelILi256EEvPiPKiS2_iii --------------------------
	.section	.nv.shared._Z28lux_ntt_forward_fused_kernelILi256EEvPiPKiS2_iii,"aw",@nobits
	.sectionflags	@""
	.align	4
.nv.shared._Z28lux_ntt_forward_fused_kernelILi256EEvPiPKiS2_iii:
	.zero		2048


//--------------------- .nv.shared._Z32lux_ntt_dilithium_forward_kernelPiPKiS1_ --------------------------
	.section	.nv.shared._Z32lux_ntt_dilithium_forward_kernelPiPKiS1_,"aw",@nobits
	.sectionflags	@""
	.align	4
.nv.shared._Z32lux_ntt_dilithium_forward_kernelPiPKiS1_:
	.zero		2048


//--------------------- .nv.shared._Z28lux_ntt_kyber_forward_kernelPsPKsS1_ --------------------------
	.section	.nv.shared._Z28lux_ntt_kyber_forward_kernelPsPKsS1_,"aw",@nobits
	.sectionflags	@""
	.align	2
.nv.shared._Z28lux_ntt_kyber_forward_kernelPsPKsS1_:
	.zero		1536


//--------------------- .nv.constant0._Z28lux_ntt_inverse_fused_kernelILi4096EEvPiPKiS2_iiii --------------------------
	.section	.nv.constant0._Z28lux_ntt_inverse_fused_kernelILi4096EEvPiPKiS2_iiii,"a",@progbits
	.sectionflags	@""
	.align	4
.nv.constant0._Z28lux_ntt_inverse_fused_kernelILi4096EEvPiPKiS2_iiii:
	.zero		936


//--------------------- .nv.constant0._Z28lux_ntt_inverse_fused_kernelILi2048EEvPiPKiS2_iiii --------------------------
	.section	.nv.constant0._Z28lux_ntt_inverse_fused_kernelILi2048EEvPiPKiS2_iiii,"a",@progbits
	.sectionflags	@""
	.align	4
.nv.constant0._Z28lux_ntt_inverse_fused_kernelILi2048EEvPiPKiS2_iiii:
	.zero		936


//--------------------- .nv.constant0._Z28lux_ntt_inverse_fused_kernelILi1024EEvPiPKiS2_iiii --------------------------
	.section	.nv.constant0._Z28lux_ntt_inverse_fused_kernelILi1024EEvPiPKiS2_iiii,"a",@progbits
	.sectionflags	@""
	.align	4
.nv.constant0._Z28lux_ntt_inverse_fused_kernelILi1024EEvPiPKiS2_iiii:
	.zero		936


//--------------------- .nv.constant0._Z28lux_ntt_inverse_fused_kernelILi512EEvPiPKiS2_iiii --------------------------
	.section	.nv.constant0._Z28lux_ntt_inverse_fused_kernelILi512EEvPiPKiS2_iiii,"a",@progbits
	.sectionflags	@""
	.align	4
.nv.constant0._Z28lux_ntt_inverse_fused_kernelILi512EEvPiPKiS2_iiii:
	.zero		936


//--------------------- .nv.constant0._Z28lux_ntt_inverse_fused_kernelILi256EEvPiPKiS2_iiii --------------------------
	.section	.nv.constant0._Z28lux_ntt_inverse_fused_kernelILi256EEvPiPKiS2_iiii,"a",@progbits
	.sectionflags	@""
	.align	4
.nv.constant0._Z28lux_ntt_inverse_fused_kernelILi256EEvPiPKiS2_iiii:
	.zero		936


//--------------------- .nv.constant0._Z28lux_ntt_forward_fused_kernelILi4096EEvPiPKiS2_iii --------------------------
	.section	.nv.constant0._Z28lux_ntt_forward_fused_kernelILi4096EEvPiPKiS2_iii,"a",@progbits
	.sectionflags	@""
	.align	4
.nv.constant0._Z28lux_ntt_forward_fused_kernelILi4096EEvPiPKiS2_iii:
	.zero		932


//--------------------- .nv.constant0._Z28lux_ntt_forward_fused_kernelILi2048EEvPiPKiS2_iii --------------------------
	.section	.nv.constant0._Z28lux_ntt_forward_fused_kernelILi2048EEvPiPKiS2_iii,"a",@progbits
	.sectionflags	@""
	.align	4
.nv.constant0._Z28lux_ntt_forward_fused_kernelILi2048EEvPiPKiS2_iii:
	.zero		932


//--------------------- .nv.constant0._Z28lux_ntt_forward_fused_kernelILi1024EEvPiPKiS2_iii --------------------------
	.section	.nv.constant0._Z28lux_ntt_forward_fused_kernelILi1024EEvPiPKiS2_iii,"a",@progbits
	.sectionflags	@""
	.align	4
.nv.constant0._Z28lux_ntt_forward_fused_kernelILi1024EEvPiPKiS2_iii:
	.zero		932


//--------------------- .nv.constant0._Z28lux_ntt_forward_fused_kernelILi512EEvPiPKiS2_iii --------------------------
	.section	.nv.constant0._Z28lux_ntt_forward_fused_kernelILi512EEvPiPKiS2_iii,"a",@progbits
	.sectionflags	@""
	.align	4
.nv.constant0._Z28lux_ntt_forward_fused_kernelILi512EEvPiPKiS2_iii:
	.zero		932


//--------------------- .nv.constant0._Z28lux_ntt_forward_fused_kernelILi256EEvPiPKiS2_iii --------------------------
	.section	.nv.constant0._Z28lux_ntt_forward_fused_kernelILi256EEvPiPKiS2_iii,"a",@progbits
	.sectionflags	@""
	.align	4
.nv.constant0._Z28lux_ntt_forward_fused_kernelILi256EEvPiPKiS2_iii:
	.zero		932


//--------------------- .nv.constant0._Z32lux_ntt_dilithium_forward_kernelPiPKiS1_ --------------------------
	.section	.nv.constant0._Z32lux_ntt_dilithium_forward_kernelPiPKiS1_,"a",@progbits
	.sectionflags	@""
	.align	4
.nv.constant0._Z32lux_ntt_dilithium_forward_kernelPiPKiS1_:
	.zero		920


//--------------------- .nv.constant0._Z28lux_ntt_kyber_forward_kernelPsPKsS1_ --------------------------
	.section	.nv.constant0._Z28lux_ntt_kyber_forward_kernelPsPKsS1_,"a",@progbits
	.sectionflags	@""
	.align	4
.nv.constant0._Z28lux_ntt_kyber_forward_kernelPsPKsS1_:
	.zero		920


//--------------------- .nv.constant0._Z18lux_ntt_sub_kernelPiPKiS1_ii --------------------------
	.section	.nv.constant0._Z18lux_ntt_sub_kernelPiPKiS1_ii,"a",@progbits
	.sectionflags	@""
	.align	4
.nv.constant0._Z18lux_ntt_sub_kernelPiPKiS1_ii:
	.zero		928


//--------------------- .nv.constant0._Z18lux_ntt_add_kernelPiPKiS1_ii --------------------------
	.section	.nv.constant0._Z18lux_ntt_add_kernelPiPKiS1_ii,"a",@progbits
	.sectionflags	@""
	.align	4
.nv.constant0._Z18lux_ntt_add_kernelPiPKiS1_ii:
	.zero		928


//--------------------- .nv.constant0._Z26lux_ntt_bit_reverse_kernelPiPKiii --------------------------
	.section	.nv.constant0._Z26lux_ntt_bit_reverse_kernelPiPKiii,"a",@progbits
	.sectionflags	@""
	.align	4
.nv.constant0._Z26lux_ntt_bit_reverse_kernelPiPKiii:
	.zero		920


//--------------------- .nv.constant0._Z20lux_ntt_scale_kernelPiiiii --------------------------
	.section	.nv.constant0._Z20lux_ntt_scale_kernelPiiiii,"a",@progbits
	.sectionflags	@""
	.align	4
.nv.constant0._Z20lux_ntt_scale_kernelPiiiii:
	.zero		920


//--------------------- .nv.constant0._Z28lux_ntt_pointwise_mul_kernelPiPKiS1_iii --------------------------
	.section	.nv.constant0._Z28lux_ntt_pointwise_mul_kernelPiPKiS1_iii,"a",@progbits
	.sectionflags	@""
	.align	4
.nv.constant0._Z28lux_ntt_pointwise_mul_kernelPiPKiS1_iii:
	.zero		932


//--------------------- .nv.constant0._Z28lux_ntt_inverse_stage_kernelPiPKiiiiii --------------------------
	.section	.nv.constant0._Z28lux_ntt_inverse_stage_kernelPiPKiiiiii,"a",@progbits
	.sectionflags	@""
	.align	4
.nv.constant0._Z28lux_ntt_inverse_stage_kernelPiPKiiiiii:
	.zero		932


//--------------------- .nv.constant0._Z28lux_ntt_forward_stage_kernelPiPKiiiiii --------------------------
	.section	.nv.constant0._Z28lux_ntt_forward_stage_kernelPiPKiiiiii,"a",@progbits
	.sectionflags	@""
	.align	4
.nv.constant0._Z28lux_ntt_forward_stage_kernelPiPKiiiiii:
	.zero		932


//--------------------- SYMBOLS --------------------------

	.type		.nv.reservedSmem.offset0,@object
	.size		.nv.reservedSmem.offset0,0x4
	.type		.nv.reservedSmem.cap,@object
	.size		.nv.reservedSmem.cap,0x4
